//
// Generated by NVIDIA NVVM Compiler
//
// Compiler Build ID: CL-36424714
// Cuda compilation tools, release 13.0, V13.0.88
// Based on NVVM 20.0.0
//

.version 9.0
.target sm_100
.address_size 64

	// .globl	_ZN3cub18CUB_300001_SM_10006detail11EmptyKernelIvEEvv
// _ZZN3cub18CUB_300001_SM_10006detail6reduce28DeviceReduceSingleTileKernelINS2_10policy_hubIijN4cuda3std3__44plusIiEEE10Policy1000EN6thrust24THRUST_300001_SM_1000_NS6detail15normal_iteratorINSD_10device_ptrIiEEEEPijS9_iiNS7_10__identityEEEvT0_T1_T2_T3_T4_T6_E12temp_storage has been demoted
// _ZZN3cub18CUB_300001_SM_10006detail6reduce18DeviceReduceKernelINS2_10policy_hubIijN4cuda3std3__44plusIiEEE10Policy1000EN6thrust24THRUST_300001_SM_1000_NS6detail15normal_iteratorINSD_10device_ptrIiEEEEjS9_iNS7_10__identityEEEvT0_PT3_T1_NS0_13GridEvenShareISN_EET2_T4_E12temp_storage has been demoted
// _ZZN3cub18CUB_300001_SM_10006detail6reduce28DeviceReduceSingleTileKernelINS2_10policy_hubIijN4cuda3std3__44plusIiEEE10Policy1000EPiSC_iS9_iiNS7_10__identityEEEvT0_T1_T2_T3_T4_T6_E12temp_storage has been demoted
// _ZZN3cub18CUB_300001_SM_10006detail6reduce28DeviceReduceSingleTileKernelINS2_10policy_hubIiyN4cuda3std3__44plusIiEEE10Policy1000EN6thrust24THRUST_300001_SM_1000_NS6detail15normal_iteratorINSD_10device_ptrIiEEEEPiyS9_iiNS7_10__identityEEEvT0_T1_T2_T3_T4_T6_E12temp_storage has been demoted
// _ZZN3cub18CUB_300001_SM_10006detail6reduce18DeviceReduceKernelINS2_10policy_hubIiyN4cuda3std3__44plusIiEEE10Policy1000EN6thrust24THRUST_300001_SM_1000_NS6detail15normal_iteratorINSD_10device_ptrIiEEEEyS9_iNS7_10__identityEEEvT0_PT3_T1_NS0_13GridEvenShareISN_EET2_T4_E12temp_storage has been demoted
// _ZZN3cub18CUB_300001_SM_10006detail6reduce28DeviceReduceSingleTileKernelINS2_10policy_hubIiyN4cuda3std3__44plusIiEEE10Policy1000EPiSC_iS9_iiNS7_10__identityEEEvT0_T1_T2_T3_T4_T6_E12temp_storage has been demoted
.global .align 1 .b8 _ZN34_INTERNAL_20284742_4_k_cu_5f3dfc6f4cuda3std3__45__cpo5beginE[1];
.global .align 1 .b8 _ZN34_INTERNAL_20284742_4_k_cu_5f3dfc6f4cuda3std3__45__cpo3endE[1];
.global .align 1 .b8 _ZN34_INTERNAL_20284742_4_k_cu_5f3dfc6f4cuda3std3__45__cpo6cbeginE[1];
.global .align 1 .b8 _ZN34_INTERNAL_20284742_4_k_cu_5f3dfc6f4cuda3std3__45__cpo4cendE[1];
.global .align 1 .b8 _ZN34_INTERNAL_20284742_4_k_cu_5f3dfc6f4cuda3std3__45__cpo6rbeginE[1];
.global .align 1 .b8 _ZN34_INTERNAL_20284742_4_k_cu_5f3dfc6f4cuda3std3__45__cpo4rendE[1];
.global .align 1 .b8 _ZN34_INTERNAL_20284742_4_k_cu_5f3dfc6f4cuda3std3__45__cpo7crbeginE[1];
.global .align 1 .b8 _ZN34_INTERNAL_20284742_4_k_cu_5f3dfc6f4cuda3std3__45__cpo5crendE[1];
.global .align 1 .b8 _ZN34_INTERNAL_20284742_4_k_cu_5f3dfc6f4cuda3std3__436_GLOBAL__N__20284742_4_k_cu_5f3dfc6f6ignoreE[1];
.global .align 1 .b8 _ZN34_INTERNAL_20284742_4_k_cu_5f3dfc6f4cuda3std3__419piecewise_constructE[1];
.global .align 1 .b8 _ZN34_INTERNAL_20284742_4_k_cu_5f3dfc6f4cuda3std3__48in_placeE[1];
.global .align 1 .b8 _ZN34_INTERNAL_20284742_4_k_cu_5f3dfc6f4cuda3std3__420unreachable_sentinelE[1];
.global .align 1 .b8 _ZN34_INTERNAL_20284742_4_k_cu_5f3dfc6f4cuda3std3__47nulloptE[1];
.global .align 1 .b8 _ZN34_INTERNAL_20284742_4_k_cu_5f3dfc6f4cuda3std3__48unexpectE[1];
.global .align 1 .b8 _ZN34_INTERNAL_20284742_4_k_cu_5f3dfc6f4cuda3std6ranges3__45__cpo4swapE[1];
.global .align 1 .b8 _ZN34_INTERNAL_20284742_4_k_cu_5f3dfc6f4cuda3std6ranges3__45__cpo9iter_moveE[1];
.global .align 1 .b8 _ZN34_INTERNAL_20284742_4_k_cu_5f3dfc6f4cuda3std6ranges3__45__cpo5beginE[1];
.global .align 1 .b8 _ZN34_INTERNAL_20284742_4_k_cu_5f3dfc6f4cuda3std6ranges3__45__cpo3endE[1];
.global .align 1 .b8 _ZN34_INTERNAL_20284742_4_k_cu_5f3dfc6f4cuda3std6ranges3__45__cpo6cbeginE[1];
.global .align 1 .b8 _ZN34_INTERNAL_20284742_4_k_cu_5f3dfc6f4cuda3std6ranges3__45__cpo4cendE[1];
.global .align 1 .b8 _ZN34_INTERNAL_20284742_4_k_cu_5f3dfc6f4cuda3std6ranges3__45__cpo7advanceE[1];
.global .align 1 .b8 _ZN34_INTERNAL_20284742_4_k_cu_5f3dfc6f4cuda3std6ranges3__45__cpo9iter_swapE[1];
.global .align 1 .b8 _ZN34_INTERNAL_20284742_4_k_cu_5f3dfc6f4cuda3std6ranges3__45__cpo4nextE[1];
.global .align 1 .b8 _ZN34_INTERNAL_20284742_4_k_cu_5f3dfc6f4cuda3std6ranges3__45__cpo4prevE[1];
.global .align 1 .b8 _ZN34_INTERNAL_20284742_4_k_cu_5f3dfc6f4cuda3std6ranges3__45__cpo4dataE[1];
.global .align 1 .b8 _ZN34_INTERNAL_20284742_4_k_cu_5f3dfc6f4cuda3std6ranges3__45__cpo5cdataE[1];
.global .align 1 .b8 _ZN34_INTERNAL_20284742_4_k_cu_5f3dfc6f4cuda3std6ranges3__45__cpo4sizeE[1];
.global .align 1 .b8 _ZN34_INTERNAL_20284742_4_k_cu_5f3dfc6f4cuda3std6ranges3__45__cpo5ssizeE[1];
.global .align 1 .b8 _ZN34_INTERNAL_20284742_4_k_cu_5f3dfc6f4cuda3std6ranges3__45__cpo8distanceE[1];
.global .align 1 .b8 _ZN34_INTERNAL_20284742_4_k_cu_5f3dfc6f6thrust24THRUST_300001_SM_1000_NS8cuda_cub3parE[1];
.global .align 1 .b8 _ZN34_INTERNAL_20284742_4_k_cu_5f3dfc6f6thrust24THRUST_300001_SM_1000_NS8cuda_cub10par_nosyncE[1];
.global .align 1 .b8 _ZN34_INTERNAL_20284742_4_k_cu_5f3dfc6f6thrust24THRUST_300001_SM_1000_NS6system6detail10sequential3seqE[1];
.global .align 1 .b8 _ZN34_INTERNAL_20284742_4_k_cu_5f3dfc6f6thrust24THRUST_300001_SM_1000_NS12placeholders2_1E[1];
.global .align 1 .b8 _ZN34_INTERNAL_20284742_4_k_cu_5f3dfc6f6thrust24THRUST_300001_SM_1000_NS12placeholders2_2E[1];
.global .align 1 .b8 _ZN34_INTERNAL_20284742_4_k_cu_5f3dfc6f6thrust24THRUST_300001_SM_1000_NS12placeholders2_3E[1];
.global .align 1 .b8 _ZN34_INTERNAL_20284742_4_k_cu_5f3dfc6f6thrust24THRUST_300001_SM_1000_NS12placeholders2_4E[1];
.global .align 1 .b8 _ZN34_INTERNAL_20284742_4_k_cu_5f3dfc6f6thrust24THRUST_300001_SM_1000_NS12placeholders2_5E[1];
.global .align 1 .b8 _ZN34_INTERNAL_20284742_4_k_cu_5f3dfc6f6thrust24THRUST_300001_SM_1000_NS12placeholders2_6E[1];
.global .align 1 .b8 _ZN34_INTERNAL_20284742_4_k_cu_5f3dfc6f6thrust24THRUST_300001_SM_1000_NS12placeholders2_7E[1];
.global .align 1 .b8 _ZN34_INTERNAL_20284742_4_k_cu_5f3dfc6f6thrust24THRUST_300001_SM_1000_NS12placeholders2_8E[1];
.global .align 1 .b8 _ZN34_INTERNAL_20284742_4_k_cu_5f3dfc6f6thrust24THRUST_300001_SM_1000_NS12placeholders2_9E[1];
.global .align 1 .b8 _ZN34_INTERNAL_20284742_4_k_cu_5f3dfc6f6thrust24THRUST_300001_SM_1000_NS12placeholders3_10E[1];
.global .align 1 .b8 _ZN34_INTERNAL_20284742_4_k_cu_5f3dfc6f6thrust24THRUST_300001_SM_1000_NS3seqE[1];

.visible .entry _ZN3cub18CUB_300001_SM_10006detail11EmptyKernelIvEEvv()
{


	ret;

}
	// .globl	_ZN3cub18CUB_300001_SM_10006detail9transform16transform_kernelINS2_10policy_hubILb1EN4cuda3std3__45tupleIJN6thrust24THRUST_300001_SM_1000_NS6detail15normal_iteratorINSA_10device_ptrIiEEEESF_EEEE10policy1000Ei13saxpy_functorSF_JPiSK_EEEvT0_iT1_T2_DpNS2_10kernel_argIT3_EE
.visible .entry _ZN3cub18CUB_300001_SM_10006detail9transform16transform_kernelINS2_10policy_hubILb1EN4cuda3std3__45tupleIJN6thrust24THRUST_300001_SM_1000_NS6detail15normal_iteratorINSA_10device_ptrIiEEEESF_EEEE10policy1000Ei13saxpy_functorSF_JPiSK_EEEvT0_iT1_T2_DpNS2_10kernel_argIT3_EE(
	.param .u32 _ZN3cub18CUB_300001_SM_10006detail9transform16transform_kernelINS2_10policy_hubILb1EN4cuda3std3__45tupleIJN6thrust24THRUST_300001_SM_1000_NS6detail15normal_iteratorINSA_10device_ptrIiEEEESF_EEEE10policy1000Ei13saxpy_functorSF_JPiSK_EEEvT0_iT1_T2_DpNS2_10kernel_argIT3_EE_param_0,
	.param .u32 _ZN3cub18CUB_300001_SM_10006detail9transform16transform_kernelINS2_10policy_hubILb1EN4cuda3std3__45tupleIJN6thrust24THRUST_300001_SM_1000_NS6detail15normal_iteratorINSA_10device_ptrIiEEEESF_EEEE10policy1000Ei13saxpy_functorSF_JPiSK_EEEvT0_iT1_T2_DpNS2_10kernel_argIT3_EE_param_1,
	.param .align 4 .b8 _ZN3cub18CUB_300001_SM_10006detail9transform16transform_kernelINS2_10policy_hubILb1EN4cuda3std3__45tupleIJN6thrust24THRUST_300001_SM_1000_NS6detail15normal_iteratorINSA_10device_ptrIiEEEESF_EEEE10policy1000Ei13saxpy_functorSF_JPiSK_EEEvT0_iT1_T2_DpNS2_10kernel_argIT3_EE_param_2[4],
	.param .align 8 .b8 _ZN3cub18CUB_300001_SM_10006detail9transform16transform_kernelINS2_10policy_hubILb1EN4cuda3std3__45tupleIJN6thrust24THRUST_300001_SM_1000_NS6detail15normal_iteratorINSA_10device_ptrIiEEEESF_EEEE10policy1000Ei13saxpy_functorSF_JPiSK_EEEvT0_iT1_T2_DpNS2_10kernel_argIT3_EE_param_3[8],
	.param .align 8 .b8 _ZN3cub18CUB_300001_SM_10006detail9transform16transform_kernelINS2_10policy_hubILb1EN4cuda3std3__45tupleIJN6thrust24THRUST_300001_SM_1000_NS6detail15normal_iteratorINSA_10device_ptrIiEEEESF_EEEE10policy1000Ei13saxpy_functorSF_JPiSK_EEEvT0_iT1_T2_DpNS2_10kernel_argIT3_EE_param_4[16],
	.param .align 8 .b8 _ZN3cub18CUB_300001_SM_10006detail9transform16transform_kernelINS2_10policy_hubILb1EN4cuda3std3__45tupleIJN6thrust24THRUST_300001_SM_1000_NS6detail15normal_iteratorINSA_10device_ptrIiEEEESF_EEEE10policy1000Ei13saxpy_functorSF_JPiSK_EEEvT0_iT1_T2_DpNS2_10kernel_argIT3_EE_param_5[16]
)
.maxntid 128
{
	.reg .pred 	%p<38>;
	.reg .b32 	%r<171>;
	.reg .b32 	%f<93>;
	.reg .b64 	%rd<97>;

	ld.param.f32 	%f2, [_ZN3cub18CUB_300001_SM_10006detail9transform16transform_kernelINS2_10policy_hubILb1EN4cuda3std3__45tupleIJN6thrust24THRUST_300001_SM_1000_NS6detail15normal_iteratorINSA_10device_ptrIiEEEESF_EEEE10policy1000Ei13saxpy_functorSF_JPiSK_EEEvT0_iT1_T2_DpNS2_10kernel_argIT3_EE_param_2];
	ld.param.u32 	%r45, [_ZN3cub18CUB_300001_SM_10006detail9transform16transform_kernelINS2_10policy_hubILb1EN4cuda3std3__45tupleIJN6thrust24THRUST_300001_SM_1000_NS6detail15normal_iteratorINSA_10device_ptrIiEEEESF_EEEE10policy1000Ei13saxpy_functorSF_JPiSK_EEEvT0_iT1_T2_DpNS2_10kernel_argIT3_EE_param_0];
	ld.param.u64 	%rd27, [_ZN3cub18CUB_300001_SM_10006detail9transform16transform_kernelINS2_10policy_hubILb1EN4cuda3std3__45tupleIJN6thrust24THRUST_300001_SM_1000_NS6detail15normal_iteratorINSA_10device_ptrIiEEEESF_EEEE10policy1000Ei13saxpy_functorSF_JPiSK_EEEvT0_iT1_T2_DpNS2_10kernel_argIT3_EE_param_5];
	ld.param.u64 	%rd25, [_ZN3cub18CUB_300001_SM_10006detail9transform16transform_kernelINS2_10policy_hubILb1EN4cuda3std3__45tupleIJN6thrust24THRUST_300001_SM_1000_NS6detail15normal_iteratorINSA_10device_ptrIiEEEESF_EEEE10policy1000Ei13saxpy_functorSF_JPiSK_EEEvT0_iT1_T2_DpNS2_10kernel_argIT3_EE_param_4];
	ld.param.u64 	%rd29, [_ZN3cub18CUB_300001_SM_10006detail9transform16transform_kernelINS2_10policy_hubILb1EN4cuda3std3__45tupleIJN6thrust24THRUST_300001_SM_1000_NS6detail15normal_iteratorINSA_10device_ptrIiEEEESF_EEEE10policy1000Ei13saxpy_functorSF_JPiSK_EEEvT0_iT1_T2_DpNS2_10kernel_argIT3_EE_param_3];
	ld.param.u32 	%r44, [_ZN3cub18CUB_300001_SM_10006detail9transform16transform_kernelINS2_10policy_hubILb1EN4cuda3std3__45tupleIJN6thrust24THRUST_300001_SM_1000_NS6detail15normal_iteratorINSA_10device_ptrIiEEEESF_EEEE10policy1000Ei13saxpy_functorSF_JPiSK_EEEvT0_iT1_T2_DpNS2_10kernel_argIT3_EE_param_1];
	cvta.to.global.u64 	%rd1, %rd29;
	cvta.to.global.u64 	%rd2, %rd25;
	cvta.to.global.u64 	%rd3, %rd27;
	shl.b32 	%r1, %r44, 7;
	mov.u32 	%r46, %ctaid.x;
	mul.lo.s32 	%r2, %r1, %r46;
	sub.s32 	%r3, %r45, %r2;
	min.s32 	%r4, %r1, %r3;
	shl.b32 	%r5, %r4, 2;
	mov.u32 	%r6, %tid.x;
	shl.b32 	%r161, %r6, 7;
	setp.ge.s32 	%p1, %r161, %r5;
	@%p1 bra 	$L__BB1_5;
	mul.wide.u32 	%rd4, %r6, 128;
	add.s64 	%rd30, %rd2, %rd4;
	mul.wide.s32 	%rd5, %r2, 4;
	add.s64 	%rd94, %rd30, %rd5;
	mov.u32 	%r160, %r161;
$L__BB1_2:
	.pragma "nounroll";
	// begin inline asm
	prefetch.global.L2 [%rd94];
	// end inline asm
	add.s32 	%r160, %r160, 16384;
	add.s64 	%rd94, %rd94, 16384;
	setp.lt.s32 	%p2, %r160, %r5;
	@%p2 bra 	$L__BB1_2;
	add.s64 	%rd32, %rd3, %rd4;
	add.s64 	%rd95, %rd32, %rd5;
$L__BB1_4:
	.pragma "nounroll";
	// begin inline asm
	prefetch.global.L2 [%rd95];
	// end inline asm
	add.s32 	%r161, %r161, 16384;
	add.s64 	%rd95, %rd95, 16384;
	setp.lt.s32 	%p3, %r161, %r5;
	@%p3 bra 	$L__BB1_4;
$L__BB1_5:
	mul.wide.s32 	%rd96, %r2, 4;
	add.s64 	%rd12, %rd2, %rd96;
	add.s64 	%rd13, %rd3, %rd96;
	add.s64 	%rd14, %rd1, %rd96;
	setp.gt.s32 	%p4, %r1, %r3;
	@%p4 bra 	$L__BB1_18;
	setp.lt.s32 	%p5, %r44, 1;
	@%p5 bra 	$L__BB1_59;
	and.b32  	%r12, %r44, 7;
	setp.lt.u32 	%p6, %r44, 8;
	mov.b32 	%r169, 0;
	@%p6 bra 	$L__BB1_10;
	and.b32  	%r48, %r44, 2147483640;
	neg.s32 	%r163, %r48;
	mul.wide.u32 	%rd35, %r6, 4;
	add.s64 	%rd15, %rd1, %rd35;
	add.s64 	%rd36, %rd96, 1536;
	add.s64 	%rd17, %rd2, %rd36;
	add.s32 	%r162, %r6, 128;
	add.s64 	%rd18, %rd3, %rd36;
	add.s64 	%rd19, %rd1, %rd36;
$L__BB1_9:
	.pragma "nounroll";
	and.b32  	%r169, %r44, 2147483640;
	mul.wide.s32 	%rd37, %r162, 4;
	add.s64 	%rd38, %rd17, %rd37;
	add.s64 	%rd39, %rd18, %rd37;
	add.s64 	%rd40, %rd19, %rd37;
	cvta.to.global.u64 	%rd41, %rd25;
	mul.wide.u32 	%rd42, %r6, 4;
	add.s64 	%rd43, %rd41, %rd42;
	add.s64 	%rd44, %rd43, %rd96;
	ld.global.u32 	%r49, [%rd44];
	cvt.rn.f32.s32 	%f3, %r49;
	cvta.to.global.u64 	%rd45, %rd27;
	add.s64 	%rd46, %rd45, %rd42;
	add.s64 	%rd47, %rd46, %rd96;
	ld.global.u32 	%r50, [%rd47];
	cvt.rn.f32.s32 	%f4, %r50;
	fma.rn.f32 	%f5, %f2, %f3, %f4;
	cvt.rzi.s32.f32 	%r51, %f5;
	add.s64 	%rd48, %rd15, %rd96;
	st.global.u32 	[%rd48], %r51;
	ld.global.u32 	%r52, [%rd38+-1536];
	cvt.rn.f32.s32 	%f6, %r52;
	ld.global.u32 	%r53, [%rd39+-1536];
	cvt.rn.f32.s32 	%f7, %r53;
	fma.rn.f32 	%f8, %f2, %f6, %f7;
	cvt.rzi.s32.f32 	%r54, %f8;
	st.global.u32 	[%rd40+-1536], %r54;
	ld.global.u32 	%r55, [%rd38+-1024];
	cvt.rn.f32.s32 	%f9, %r55;
	ld.global.u32 	%r56, [%rd39+-1024];
	cvt.rn.f32.s32 	%f10, %r56;
	fma.rn.f32 	%f11, %f2, %f9, %f10;
	cvt.rzi.s32.f32 	%r57, %f11;
	st.global.u32 	[%rd40+-1024], %r57;
	ld.global.u32 	%r58, [%rd38+-512];
	cvt.rn.f32.s32 	%f12, %r58;
	ld.global.u32 	%r59, [%rd39+-512];
	cvt.rn.f32.s32 	%f13, %r59;
	fma.rn.f32 	%f14, %f2, %f12, %f13;
	cvt.rzi.s32.f32 	%r60, %f14;
	st.global.u32 	[%rd40+-512], %r60;
	ld.global.u32 	%r61, [%rd38];
	cvt.rn.f32.s32 	%f15, %r61;
	ld.global.u32 	%r62, [%rd39];
	cvt.rn.f32.s32 	%f16, %r62;
	fma.rn.f32 	%f17, %f2, %f15, %f16;
	cvt.rzi.s32.f32 	%r63, %f17;
	st.global.u32 	[%rd40], %r63;
	ld.global.u32 	%r64, [%rd38+512];
	cvt.rn.f32.s32 	%f18, %r64;
	ld.global.u32 	%r65, [%rd39+512];
	cvt.rn.f32.s32 	%f19, %r65;
	fma.rn.f32 	%f20, %f2, %f18, %f19;
	cvt.rzi.s32.f32 	%r66, %f20;
	st.global.u32 	[%rd40+512], %r66;
	ld.global.u32 	%r67, [%rd38+1024];
	cvt.rn.f32.s32 	%f21, %r67;
	ld.global.u32 	%r68, [%rd39+1024];
	cvt.rn.f32.s32 	%f22, %r68;
	fma.rn.f32 	%f23, %f2, %f21, %f22;
	cvt.rzi.s32.f32 	%r69, %f23;
	st.global.u32 	[%rd40+1024], %r69;
	ld.global.u32 	%r70, [%rd38+1536];
	cvt.rn.f32.s32 	%f24, %r70;
	ld.global.u32 	%r71, [%rd39+1536];
	cvt.rn.f32.s32 	%f25, %r71;
	fma.rn.f32 	%f26, %f2, %f24, %f25;
	cvt.rzi.s32.f32 	%r72, %f26;
	st.global.u32 	[%rd40+1536], %r72;
	add.s32 	%r163, %r163, 8;
	add.s64 	%rd96, %rd96, 4096;
	add.s32 	%r162, %r162, 1024;
	setp.eq.s32 	%p7, %r163, 0;
	@%p7 bra 	$L__BB1_10;
	bra.uni 	$L__BB1_9;
$L__BB1_10:
	setp.eq.s32 	%p8, %r12, 0;
	@%p8 bra 	$L__BB1_59;
	and.b32  	%r39, %r44, 3;
	setp.lt.u32 	%p9, %r12, 4;
	@%p9 bra 	$L__BB1_13;
	shl.b32 	%r73, %r169, 7;
	add.s32 	%r74, %r73, %r6;
	mul.wide.s32 	%rd49, %r74, 4;
	add.s64 	%rd50, %rd12, %rd49;
	ld.global.u32 	%r75, [%rd50];
	cvt.rn.f32.s32 	%f27, %r75;
	add.s64 	%rd51, %rd13, %rd49;
	ld.global.u32 	%r76, [%rd51];
	cvt.rn.f32.s32 	%f28, %r76;
	fma.rn.f32 	%f29, %f2, %f27, %f28;
	cvt.rzi.s32.f32 	%r77, %f29;
	add.s64 	%rd52, %rd14, %rd49;
	st.global.u32 	[%rd52], %r77;
	ld.global.u32 	%r78, [%rd50+512];
	cvt.rn.f32.s32 	%f30, %r78;
	ld.global.u32 	%r79, [%rd51+512];
	cvt.rn.f32.s32 	%f31, %r79;
	fma.rn.f32 	%f32, %f2, %f30, %f31;
	cvt.rzi.s32.f32 	%r80, %f32;
	st.global.u32 	[%rd52+512], %r80;
	ld.global.u32 	%r81, [%rd50+1024];
	cvt.rn.f32.s32 	%f33, %r81;
	ld.global.u32 	%r82, [%rd51+1024];
	cvt.rn.f32.s32 	%f34, %r82;
	fma.rn.f32 	%f35, %f2, %f33, %f34;
	cvt.rzi.s32.f32 	%r83, %f35;
	st.global.u32 	[%rd52+1024], %r83;
	ld.global.u32 	%r84, [%rd50+1536];
	cvt.rn.f32.s32 	%f36, %r84;
	ld.global.u32 	%r85, [%rd51+1536];
	cvt.rn.f32.s32 	%f37, %r85;
	fma.rn.f32 	%f38, %f2, %f36, %f37;
	cvt.rzi.s32.f32 	%r86, %f38;
	st.global.u32 	[%rd52+1536], %r86;
	add.s32 	%r169, %r169, 4;
$L__BB1_13:
	setp.eq.s32 	%p10, %r39, 0;
	@%p10 bra 	$L__BB1_59;
	setp.eq.s32 	%p11, %r39, 1;
	@%p11 bra 	$L__BB1_16;
	shl.b32 	%r87, %r169, 7;
	add.s32 	%r88, %r87, %r6;
	mul.wide.s32 	%rd53, %r88, 4;
	add.s64 	%rd54, %rd12, %rd53;
	ld.global.u32 	%r89, [%rd54];
	cvt.rn.f32.s32 	%f39, %r89;
	add.s64 	%rd55, %rd13, %rd53;
	ld.global.u32 	%r90, [%rd55];
	cvt.rn.f32.s32 	%f40, %r90;
	fma.rn.f32 	%f41, %f2, %f39, %f40;
	cvt.rzi.s32.f32 	%r91, %f41;
	add.s64 	%rd56, %rd14, %rd53;
	st.global.u32 	[%rd56], %r91;
	ld.global.u32 	%r92, [%rd54+512];
	cvt.rn.f32.s32 	%f42, %r92;
	ld.global.u32 	%r93, [%rd55+512];
	cvt.rn.f32.s32 	%f43, %r93;
	fma.rn.f32 	%f44, %f2, %f42, %f43;
	cvt.rzi.s32.f32 	%r94, %f44;
	st.global.u32 	[%rd56+512], %r94;
	add.s32 	%r169, %r169, 2;
$L__BB1_16:
	and.b32  	%r95, %r44, 1;
	setp.eq.b32 	%p12, %r95, 1;
	not.pred 	%p13, %p12;
	@%p13 bra 	$L__BB1_59;
	shl.b32 	%r96, %r169, 7;
	add.s32 	%r97, %r96, %r6;
	mul.wide.s32 	%rd57, %r97, 4;
	add.s64 	%rd58, %rd12, %rd57;
	ld.global.u32 	%r98, [%rd58];
	cvt.rn.f32.s32 	%f45, %r98;
	add.s64 	%rd59, %rd13, %rd57;
	ld.global.u32 	%r99, [%rd59];
	cvt.rn.f32.s32 	%f46, %r99;
	fma.rn.f32 	%f47, %f2, %f45, %f46;
	cvt.rzi.s32.f32 	%r100, %f47;
	add.s64 	%rd60, %rd14, %rd57;
	st.global.u32 	[%rd60], %r100;
	bra.uni 	$L__BB1_59;
$L__BB1_18:
	setp.lt.s32 	%p14, %r44, 1;
	@%p14 bra 	$L__BB1_59;
	and.b32  	%r15, %r44, 7;
	setp.lt.u32 	%p15, %r44, 8;
	mov.b32 	%r165, 0;
	@%p15 bra 	$L__BB1_38;
	and.b32  	%r165, %r44, 2147483640;
	mov.b32 	%r164, 0;
$L__BB1_21:
	.pragma "nounroll";
	shl.b32 	%r103, %r164, 7;
	add.s32 	%r23, %r103, %r6;
	setp.ge.s32 	%p16, %r23, %r4;
	@%p16 bra 	$L__BB1_23;
	mul.wide.u32 	%rd61, %r23, 4;
	add.s64 	%rd62, %rd12, %rd61;
	ld.global.u32 	%r104, [%rd62];
	cvt.rn.f32.s32 	%f48, %r104;
	add.s64 	%rd63, %rd13, %rd61;
	ld.global.u32 	%r105, [%rd63];
	cvt.rn.f32.s32 	%f49, %r105;
	fma.rn.f32 	%f50, %f2, %f48, %f49;
	cvt.rzi.s32.f32 	%r106, %f50;
	add.s64 	%rd64, %rd14, %rd61;
	st.global.u32 	[%rd64], %r106;
$L__BB1_23:
	add.s32 	%r107, %r23, 128;
	setp.ge.s32 	%p17, %r107, %r4;
	mul.wide.s32 	%rd65, %r107, 4;
	add.s64 	%rd22, %rd12, %rd65;
	add.s64 	%rd23, %rd13, %rd65;
	add.s64 	%rd24, %rd14, %rd65;
	@%p17 bra 	$L__BB1_25;
	ld.global.u32 	%r108, [%rd22];
	cvt.rn.f32.s32 	%f51, %r108;
	ld.global.u32 	%r109, [%rd23];
	cvt.rn.f32.s32 	%f52, %r109;
	fma.rn.f32 	%f53, %f2, %f51, %f52;
	cvt.rzi.s32.f32 	%r110, %f53;
	st.global.u32 	[%rd24], %r110;
$L__BB1_25:
	add.s32 	%r111, %r23, 256;
	setp.ge.s32 	%p18, %r111, %r4;
	@%p18 bra 	$L__BB1_27;
	ld.global.u32 	%r112, [%rd22+512];
	cvt.rn.f32.s32 	%f54, %r112;
	ld.global.u32 	%r113, [%rd23+512];
	cvt.rn.f32.s32 	%f55, %r113;
	fma.rn.f32 	%f56, %f2, %f54, %f55;
	cvt.rzi.s32.f32 	%r114, %f56;
	st.global.u32 	[%rd24+512], %r114;
$L__BB1_27:
	add.s32 	%r115, %r23, 384;
	setp.ge.s32 	%p19, %r115, %r4;
	@%p19 bra 	$L__BB1_29;
	ld.global.u32 	%r116, [%rd22+1024];
	cvt.rn.f32.s32 	%f57, %r116;
	ld.global.u32 	%r117, [%rd23+1024];
	cvt.rn.f32.s32 	%f58, %r117;
	fma.rn.f32 	%f59, %f2, %f57, %f58;
	cvt.rzi.s32.f32 	%r118, %f59;
	st.global.u32 	[%rd24+1024], %r118;
$L__BB1_29:
	add.s32 	%r119, %r23, 512;
	setp.ge.s32 	%p20, %r119, %r4;
	@%p20 bra 	$L__BB1_31;
	ld.global.u32 	%r120, [%rd22+1536];
	cvt.rn.f32.s32 	%f60, %r120;
	ld.global.u32 	%r121, [%rd23+1536];
	cvt.rn.f32.s32 	%f61, %r121;
	fma.rn.f32 	%f62, %f2, %f60, %f61;
	cvt.rzi.s32.f32 	%r122, %f62;
	st.global.u32 	[%rd24+1536], %r122;
$L__BB1_31:
	add.s32 	%r123, %r23, 640;
	setp.ge.s32 	%p21, %r123, %r4;
	@%p21 bra 	$L__BB1_33;
	ld.global.u32 	%r124, [%rd22+2048];
	cvt.rn.f32.s32 	%f63, %r124;
	ld.global.u32 	%r125, [%rd23+2048];
	cvt.rn.f32.s32 	%f64, %r125;
	fma.rn.f32 	%f65, %f2, %f63, %f64;
	cvt.rzi.s32.f32 	%r126, %f65;
	st.global.u32 	[%rd24+2048], %r126;
$L__BB1_33:
	add.s32 	%r127, %r23, 768;
	setp.ge.s32 	%p22, %r127, %r4;
	@%p22 bra 	$L__BB1_35;
	ld.global.u32 	%r128, [%rd22+2560];
	cvt.rn.f32.s32 	%f66, %r128;
	ld.global.u32 	%r129, [%rd23+2560];
	cvt.rn.f32.s32 	%f67, %r129;
	fma.rn.f32 	%f68, %f2, %f66, %f67;
	cvt.rzi.s32.f32 	%r130, %f68;
	st.global.u32 	[%rd24+2560], %r130;
$L__BB1_35:
	add.s32 	%r131, %r23, 896;
	setp.ge.s32 	%p23, %r131, %r4;
	@%p23 bra 	$L__BB1_37;
	ld.global.u32 	%r132, [%rd22+3072];
	cvt.rn.f32.s32 	%f69, %r132;
	ld.global.u32 	%r133, [%rd23+3072];
	cvt.rn.f32.s32 	%f70, %r133;
	fma.rn.f32 	%f71, %f2, %f69, %f70;
	cvt.rzi.s32.f32 	%r134, %f71;
	st.global.u32 	[%rd24+3072], %r134;
$L__BB1_37:
	add.s32 	%r164, %r164, 8;
	setp.ne.s32 	%p24, %r164, %r165;
	@%p24 bra 	$L__BB1_21;
$L__BB1_38:
	setp.eq.s32 	%p25, %r15, 0;
	@%p25 bra 	$L__BB1_59;
	and.b32  	%r26, %r44, 3;
	setp.lt.u32 	%p26, %r15, 4;
	@%p26 bra 	$L__BB1_49;
	shl.b32 	%r135, %r165, 7;
	add.s32 	%r27, %r135, %r6;
	setp.ge.s32 	%p27, %r27, %r4;
	@%p27 bra 	$L__BB1_42;
	mul.wide.s32 	%rd66, %r27, 4;
	add.s64 	%rd67, %rd12, %rd66;
	ld.global.u32 	%r136, [%rd67];
	cvt.rn.f32.s32 	%f72, %r136;
	add.s64 	%rd68, %rd13, %rd66;
	ld.global.u32 	%r137, [%rd68];
	cvt.rn.f32.s32 	%f73, %r137;
	fma.rn.f32 	%f74, %f2, %f72, %f73;
	cvt.rzi.s32.f32 	%r138, %f74;
	add.s64 	%rd69, %rd14, %rd66;
	st.global.u32 	[%rd69], %r138;
$L__BB1_42:
	add.s32 	%r28, %r27, 128;
	setp.ge.s32 	%p28, %r28, %r4;
	@%p28 bra 	$L__BB1_44;
	mul.wide.s32 	%rd70, %r28, 4;
	add.s64 	%rd71, %rd12, %rd70;
	ld.global.u32 	%r139, [%rd71];
	cvt.rn.f32.s32 	%f75, %r139;
	add.s64 	%rd72, %rd13, %rd70;
	ld.global.u32 	%r140, [%rd72];
	cvt.rn.f32.s32 	%f76, %r140;
	fma.rn.f32 	%f77, %f2, %f75, %f76;
	cvt.rzi.s32.f32 	%r141, %f77;
	add.s64 	%rd73, %rd14, %rd70;
	st.global.u32 	[%rd73], %r141;
$L__BB1_44:
	add.s32 	%r29, %r27, 256;
	setp.ge.s32 	%p29, %r29, %r4;
	@%p29 bra 	$L__BB1_46;
	mul.wide.s32 	%rd74, %r29, 4;
	add.s64 	%rd75, %rd12, %rd74;
	ld.global.u32 	%r142, [%rd75];
	cvt.rn.f32.s32 	%f78, %r142;
	add.s64 	%rd76, %rd13, %rd74;
	ld.global.u32 	%r143, [%rd76];
	cvt.rn.f32.s32 	%f79, %r143;
	fma.rn.f32 	%f80, %f2, %f78, %f79;
	cvt.rzi.s32.f32 	%r144, %f80;
	add.s64 	%rd77, %rd14, %rd74;
	st.global.u32 	[%rd77], %r144;
$L__BB1_46:
	add.s32 	%r30, %r27, 384;
	setp.ge.s32 	%p30, %r30, %r4;
	@%p30 bra 	$L__BB1_48;
	mul.wide.s32 	%rd78, %r30, 4;
	add.s64 	%rd79, %rd12, %rd78;
	ld.global.u32 	%r145, [%rd79];
	cvt.rn.f32.s32 	%f81, %r145;
	add.s64 	%rd80, %rd13, %rd78;
	ld.global.u32 	%r146, [%rd80];
	cvt.rn.f32.s32 	%f82, %r146;
	fma.rn.f32 	%f83, %f2, %f81, %f82;
	cvt.rzi.s32.f32 	%r147, %f83;
	add.s64 	%rd81, %rd14, %rd78;
	st.global.u32 	[%rd81], %r147;
$L__BB1_48:
	add.s32 	%r165, %r165, 4;
$L__BB1_49:
	setp.eq.s32 	%p31, %r26, 0;
	@%p31 bra 	$L__BB1_59;
	setp.eq.s32 	%p32, %r26, 1;
	@%p32 bra 	$L__BB1_56;
	shl.b32 	%r148, %r165, 7;
	add.s32 	%r33, %r148, %r6;
	setp.ge.s32 	%p33, %r33, %r4;
	@%p33 bra 	$L__BB1_53;
	mul.wide.s32 	%rd82, %r33, 4;
	add.s64 	%rd83, %rd12, %rd82;
	ld.global.u32 	%r149, [%rd83];
	cvt.rn.f32.s32 	%f84, %r149;
	add.s64 	%rd84, %rd13, %rd82;
	ld.global.u32 	%r150, [%rd84];
	cvt.rn.f32.s32 	%f85, %r150;
	fma.rn.f32 	%f86, %f2, %f84, %f85;
	cvt.rzi.s32.f32 	%r151, %f86;
	add.s64 	%rd85, %rd14, %rd82;
	st.global.u32 	[%rd85], %r151;
$L__BB1_53:
	add.s32 	%r34, %r33, 128;
	setp.ge.s32 	%p34, %r34, %r4;
	@%p34 bra 	$L__BB1_55;
	mul.wide.s32 	%rd86, %r34, 4;
	add.s64 	%rd87, %rd12, %rd86;
	ld.global.u32 	%r152, [%rd87];
	cvt.rn.f32.s32 	%f87, %r152;
	add.s64 	%rd88, %rd13, %rd86;
	ld.global.u32 	%r153, [%rd88];
	cvt.rn.f32.s32 	%f88, %r153;
	fma.rn.f32 	%f89, %f2, %f87, %f88;
	cvt.rzi.s32.f32 	%r154, %f89;
	add.s64 	%rd89, %rd14, %rd86;
	st.global.u32 	[%rd89], %r154;
$L__BB1_55:
	add.s32 	%r165, %r165, 2;
$L__BB1_56:
	and.b32  	%r155, %r44, 1;
	setp.eq.b32 	%p35, %r155, 1;
	not.pred 	%p36, %p35;
	@%p36 bra 	$L__BB1_59;
	shl.b32 	%r156, %r165, 7;
	add.s32 	%r37, %r156, %r6;
	setp.ge.s32 	%p37, %r37, %r4;
	@%p37 bra 	$L__BB1_59;
	mul.wide.s32 	%rd90, %r37, 4;
	add.s64 	%rd91, %rd12, %rd90;
	ld.global.u32 	%r157, [%rd91];
	cvt.rn.f32.s32 	%f90, %r157;
	add.s64 	%rd92, %rd13, %rd90;
	ld.global.u32 	%r158, [%rd92];
	cvt.rn.f32.s32 	%f91, %r158;
	fma.rn.f32 	%f92, %f2, %f90, %f91;
	cvt.rzi.s32.f32 	%r159, %f92;
	add.s64 	%rd93, %rd14, %rd90;
	st.global.u32 	[%rd93], %r159;
$L__BB1_59:
	ret;

}
	// .globl	_ZN3cub18CUB_300001_SM_10006detail9transform16transform_kernelINS2_10policy_hubILb1EN4cuda3std3__45tupleIJN6thrust24THRUST_300001_SM_1000_NS6detail15normal_iteratorINSA_10device_ptrIiEEEESF_EEEE10policy1000El13saxpy_functorSF_JPiSK_EEEvT0_iT1_T2_DpNS2_10kernel_argIT3_EE
.visible .entry _ZN3cub18CUB_300001_SM_10006detail9transform16transform_kernelINS2_10policy_hubILb1EN4cuda3std3__45tupleIJN6thrust24THRUST_300001_SM_1000_NS6detail15normal_iteratorINSA_10device_ptrIiEEEESF_EEEE10policy1000El13saxpy_functorSF_JPiSK_EEEvT0_iT1_T2_DpNS2_10kernel_argIT3_EE(
	.param .u64 _ZN3cub18CUB_300001_SM_10006detail9transform16transform_kernelINS2_10policy_hubILb1EN4cuda3std3__45tupleIJN6thrust24THRUST_300001_SM_1000_NS6detail15normal_iteratorINSA_10device_ptrIiEEEESF_EEEE10policy1000El13saxpy_functorSF_JPiSK_EEEvT0_iT1_T2_DpNS2_10kernel_argIT3_EE_param_0,
	.param .u32 _ZN3cub18CUB_300001_SM_10006detail9transform16transform_kernelINS2_10policy_hubILb1EN4cuda3std3__45tupleIJN6thrust24THRUST_300001_SM_1000_NS6detail15normal_iteratorINSA_10device_ptrIiEEEESF_EEEE10policy1000El13saxpy_functorSF_JPiSK_EEEvT0_iT1_T2_DpNS2_10kernel_argIT3_EE_param_1,
	.param .align 4 .b8 _ZN3cub18CUB_300001_SM_10006detail9transform16transform_kernelINS2_10policy_hubILb1EN4cuda3std3__45tupleIJN6thrust24THRUST_300001_SM_1000_NS6detail15normal_iteratorINSA_10device_ptrIiEEEESF_EEEE10policy1000El13saxpy_functorSF_JPiSK_EEEvT0_iT1_T2_DpNS2_10kernel_argIT3_EE_param_2[4],
	.param .align 8 .b8 _ZN3cub18CUB_300001_SM_10006detail9transform16transform_kernelINS2_10policy_hubILb1EN4cuda3std3__45tupleIJN6thrust24THRUST_300001_SM_1000_NS6detail15normal_iteratorINSA_10device_ptrIiEEEESF_EEEE10policy1000El13saxpy_functorSF_JPiSK_EEEvT0_iT1_T2_DpNS2_10kernel_argIT3_EE_param_3[8],
	.param .align 8 .b8 _ZN3cub18CUB_300001_SM_10006detail9transform16transform_kernelINS2_10policy_hubILb1EN4cuda3std3__45tupleIJN6thrust24THRUST_300001_SM_1000_NS6detail15normal_iteratorINSA_10device_ptrIiEEEESF_EEEE10policy1000El13saxpy_functorSF_JPiSK_EEEvT0_iT1_T2_DpNS2_10kernel_argIT3_EE_param_4[16],
	.param .align 8 .b8 _ZN3cub18CUB_300001_SM_10006detail9transform16transform_kernelINS2_10policy_hubILb1EN4cuda3std3__45tupleIJN6thrust24THRUST_300001_SM_1000_NS6detail15normal_iteratorINSA_10device_ptrIiEEEESF_EEEE10policy1000El13saxpy_functorSF_JPiSK_EEEvT0_iT1_T2_DpNS2_10kernel_argIT3_EE_param_5[16]
)
.maxntid 128
{
	.reg .pred 	%p<38>;
	.reg .b32 	%r<168>;
	.reg .b32 	%f<93>;
	.reg .b64 	%rd<103>;

	ld.param.f32 	%f2, [_ZN3cub18CUB_300001_SM_10006detail9transform16transform_kernelINS2_10policy_hubILb1EN4cuda3std3__45tupleIJN6thrust24THRUST_300001_SM_1000_NS6detail15normal_iteratorINSA_10device_ptrIiEEEESF_EEEE10policy1000El13saxpy_functorSF_JPiSK_EEEvT0_iT1_T2_DpNS2_10kernel_argIT3_EE_param_2];
	ld.param.u64 	%rd30, [_ZN3cub18CUB_300001_SM_10006detail9transform16transform_kernelINS2_10policy_hubILb1EN4cuda3std3__45tupleIJN6thrust24THRUST_300001_SM_1000_NS6detail15normal_iteratorINSA_10device_ptrIiEEEESF_EEEE10policy1000El13saxpy_functorSF_JPiSK_EEEvT0_iT1_T2_DpNS2_10kernel_argIT3_EE_param_0];
	ld.param.u64 	%rd28, [_ZN3cub18CUB_300001_SM_10006detail9transform16transform_kernelINS2_10policy_hubILb1EN4cuda3std3__45tupleIJN6thrust24THRUST_300001_SM_1000_NS6detail15normal_iteratorINSA_10device_ptrIiEEEESF_EEEE10policy1000El13saxpy_functorSF_JPiSK_EEEvT0_iT1_T2_DpNS2_10kernel_argIT3_EE_param_5];
	ld.param.u64 	%rd26, [_ZN3cub18CUB_300001_SM_10006detail9transform16transform_kernelINS2_10policy_hubILb1EN4cuda3std3__45tupleIJN6thrust24THRUST_300001_SM_1000_NS6detail15normal_iteratorINSA_10device_ptrIiEEEESF_EEEE10policy1000El13saxpy_functorSF_JPiSK_EEEvT0_iT1_T2_DpNS2_10kernel_argIT3_EE_param_4];
	ld.param.u64 	%rd31, [_ZN3cub18CUB_300001_SM_10006detail9transform16transform_kernelINS2_10policy_hubILb1EN4cuda3std3__45tupleIJN6thrust24THRUST_300001_SM_1000_NS6detail15normal_iteratorINSA_10device_ptrIiEEEESF_EEEE10policy1000El13saxpy_functorSF_JPiSK_EEEvT0_iT1_T2_DpNS2_10kernel_argIT3_EE_param_3];
	ld.param.u32 	%r42, [_ZN3cub18CUB_300001_SM_10006detail9transform16transform_kernelINS2_10policy_hubILb1EN4cuda3std3__45tupleIJN6thrust24THRUST_300001_SM_1000_NS6detail15normal_iteratorINSA_10device_ptrIiEEEESF_EEEE10policy1000El13saxpy_functorSF_JPiSK_EEEvT0_iT1_T2_DpNS2_10kernel_argIT3_EE_param_1];
	cvta.to.global.u64 	%rd1, %rd31;
	cvta.to.global.u64 	%rd2, %rd26;
	cvta.to.global.u64 	%rd3, %rd28;
	shl.b32 	%r1, %r42, 7;
	mov.u32 	%r43, %ctaid.x;
	cvt.u64.u32 	%rd32, %r43;
	cvt.s64.s32 	%rd33, %r1;
	mul.lo.s64 	%rd4, %rd33, %rd32;
	sub.s64 	%rd34, %rd30, %rd4;
	min.s64 	%rd35, %rd34, %rd33;
	cvt.u32.u64 	%r2, %rd35;
	shl.b32 	%r3, %r2, 2;
	mov.u32 	%r4, %tid.x;
	shl.b32 	%r158, %r4, 7;
	setp.ge.s32 	%p1, %r158, %r3;
	@%p1 bra 	$L__BB2_5;
	shl.b64 	%rd5, %rd4, 2;
	add.s64 	%rd36, %rd2, %rd5;
	mul.wide.u32 	%rd6, %r4, 128;
	add.s64 	%rd100, %rd36, %rd6;
	mov.u32 	%r157, %r158;
$L__BB2_2:
	.pragma "nounroll";
	// begin inline asm
	prefetch.global.L2 [%rd100];
	// end inline asm
	add.s32 	%r157, %r157, 16384;
	add.s64 	%rd100, %rd100, 16384;
	setp.lt.s32 	%p2, %r157, %r3;
	@%p2 bra 	$L__BB2_2;
	add.s64 	%rd38, %rd3, %rd5;
	add.s64 	%rd101, %rd38, %rd6;
$L__BB2_4:
	.pragma "nounroll";
	// begin inline asm
	prefetch.global.L2 [%rd101];
	// end inline asm
	add.s32 	%r158, %r158, 16384;
	add.s64 	%rd101, %rd101, 16384;
	setp.lt.s32 	%p3, %r158, %r3;
	@%p3 bra 	$L__BB2_4;
$L__BB2_5:
	shl.b64 	%rd102, %rd4, 2;
	add.s64 	%rd13, %rd2, %rd102;
	add.s64 	%rd14, %rd3, %rd102;
	add.s64 	%rd15, %rd1, %rd102;
	setp.eq.s32 	%p4, %r1, %r2;
	@%p4 bra 	$L__BB2_47;
	setp.lt.s32 	%p5, %r42, 1;
	@%p5 bra 	$L__BB2_59;
	and.b32  	%r10, %r42, 7;
	setp.lt.u32 	%p6, %r42, 8;
	mov.b32 	%r165, 0;
	@%p6 bra 	$L__BB2_26;
	and.b32  	%r165, %r42, 2147483640;
	mov.b32 	%r161, 0;
$L__BB2_9:
	.pragma "nounroll";
	shl.b32 	%r46, %r161, 7;
	add.s32 	%r21, %r46, %r4;
	setp.ge.s32 	%p7, %r21, %r2;
	@%p7 bra 	$L__BB2_11;
	mul.wide.u32 	%rd41, %r21, 4;
	add.s64 	%rd42, %rd13, %rd41;
	ld.global.u32 	%r47, [%rd42];
	cvt.rn.f32.s32 	%f3, %r47;
	add.s64 	%rd43, %rd14, %rd41;
	ld.global.u32 	%r48, [%rd43];
	cvt.rn.f32.s32 	%f4, %r48;
	fma.rn.f32 	%f5, %f2, %f3, %f4;
	cvt.rzi.s32.f32 	%r49, %f5;
	add.s64 	%rd44, %rd15, %rd41;
	st.global.u32 	[%rd44], %r49;
$L__BB2_11:
	add.s32 	%r50, %r21, 128;
	setp.ge.s32 	%p8, %r50, %r2;
	mul.wide.s32 	%rd45, %r50, 4;
	add.s64 	%rd23, %rd13, %rd45;
	add.s64 	%rd24, %rd14, %rd45;
	add.s64 	%rd25, %rd15, %rd45;
	@%p8 bra 	$L__BB2_13;
	ld.global.u32 	%r51, [%rd23];
	cvt.rn.f32.s32 	%f6, %r51;
	ld.global.u32 	%r52, [%rd24];
	cvt.rn.f32.s32 	%f7, %r52;
	fma.rn.f32 	%f8, %f2, %f6, %f7;
	cvt.rzi.s32.f32 	%r53, %f8;
	st.global.u32 	[%rd25], %r53;
$L__BB2_13:
	add.s32 	%r54, %r21, 256;
	setp.ge.s32 	%p9, %r54, %r2;
	@%p9 bra 	$L__BB2_15;
	ld.global.u32 	%r55, [%rd23+512];
	cvt.rn.f32.s32 	%f9, %r55;
	ld.global.u32 	%r56, [%rd24+512];
	cvt.rn.f32.s32 	%f10, %r56;
	fma.rn.f32 	%f11, %f2, %f9, %f10;
	cvt.rzi.s32.f32 	%r57, %f11;
	st.global.u32 	[%rd25+512], %r57;
$L__BB2_15:
	add.s32 	%r58, %r21, 384;
	setp.ge.s32 	%p10, %r58, %r2;
	@%p10 bra 	$L__BB2_17;
	ld.global.u32 	%r59, [%rd23+1024];
	cvt.rn.f32.s32 	%f12, %r59;
	ld.global.u32 	%r60, [%rd24+1024];
	cvt.rn.f32.s32 	%f13, %r60;
	fma.rn.f32 	%f14, %f2, %f12, %f13;
	cvt.rzi.s32.f32 	%r61, %f14;
	st.global.u32 	[%rd25+1024], %r61;
$L__BB2_17:
	add.s32 	%r62, %r21, 512;
	setp.ge.s32 	%p11, %r62, %r2;
	@%p11 bra 	$L__BB2_19;
	ld.global.u32 	%r63, [%rd23+1536];
	cvt.rn.f32.s32 	%f15, %r63;
	ld.global.u32 	%r64, [%rd24+1536];
	cvt.rn.f32.s32 	%f16, %r64;
	fma.rn.f32 	%f17, %f2, %f15, %f16;
	cvt.rzi.s32.f32 	%r65, %f17;
	st.global.u32 	[%rd25+1536], %r65;
$L__BB2_19:
	add.s32 	%r66, %r21, 640;
	setp.ge.s32 	%p12, %r66, %r2;
	@%p12 bra 	$L__BB2_21;
	ld.global.u32 	%r67, [%rd23+2048];
	cvt.rn.f32.s32 	%f18, %r67;
	ld.global.u32 	%r68, [%rd24+2048];
	cvt.rn.f32.s32 	%f19, %r68;
	fma.rn.f32 	%f20, %f2, %f18, %f19;
	cvt.rzi.s32.f32 	%r69, %f20;
	st.global.u32 	[%rd25+2048], %r69;
$L__BB2_21:
	add.s32 	%r70, %r21, 768;
	setp.ge.s32 	%p13, %r70, %r2;
	@%p13 bra 	$L__BB2_23;
	ld.global.u32 	%r71, [%rd23+2560];
	cvt.rn.f32.s32 	%f21, %r71;
	ld.global.u32 	%r72, [%rd24+2560];
	cvt.rn.f32.s32 	%f22, %r72;
	fma.rn.f32 	%f23, %f2, %f21, %f22;
	cvt.rzi.s32.f32 	%r73, %f23;
	st.global.u32 	[%rd25+2560], %r73;
$L__BB2_23:
	add.s32 	%r74, %r21, 896;
	setp.ge.s32 	%p14, %r74, %r2;
	@%p14 bra 	$L__BB2_25;
	ld.global.u32 	%r75, [%rd23+3072];
	cvt.rn.f32.s32 	%f24, %r75;
	ld.global.u32 	%r76, [%rd24+3072];
	cvt.rn.f32.s32 	%f25, %r76;
	fma.rn.f32 	%f26, %f2, %f24, %f25;
	cvt.rzi.s32.f32 	%r77, %f26;
	st.global.u32 	[%rd25+3072], %r77;
$L__BB2_25:
	add.s32 	%r161, %r161, 8;
	setp.eq.s32 	%p15, %r161, %r165;
	@%p15 bra 	$L__BB2_26;
	bra.uni 	$L__BB2_9;
$L__BB2_26:
	setp.eq.s32 	%p16, %r10, 0;
	@%p16 bra 	$L__BB2_59;
	and.b32  	%r30, %r42, 3;
	setp.lt.u32 	%p17, %r10, 4;
	@%p17 bra 	$L__BB2_37;
	shl.b32 	%r78, %r165, 7;
	add.s32 	%r31, %r78, %r4;
	setp.ge.s32 	%p18, %r31, %r2;
	@%p18 bra 	$L__BB2_30;
	mul.wide.s32 	%rd46, %r31, 4;
	add.s64 	%rd47, %rd13, %rd46;
	ld.global.u32 	%r79, [%rd47];
	cvt.rn.f32.s32 	%f27, %r79;
	add.s64 	%rd48, %rd14, %rd46;
	ld.global.u32 	%r80, [%rd48];
	cvt.rn.f32.s32 	%f28, %r80;
	fma.rn.f32 	%f29, %f2, %f27, %f28;
	cvt.rzi.s32.f32 	%r81, %f29;
	add.s64 	%rd49, %rd15, %rd46;
	st.global.u32 	[%rd49], %r81;
$L__BB2_30:
	add.s32 	%r32, %r31, 128;
	setp.ge.s32 	%p19, %r32, %r2;
	@%p19 bra 	$L__BB2_32;
	mul.wide.s32 	%rd50, %r32, 4;
	add.s64 	%rd51, %rd13, %rd50;
	ld.global.u32 	%r82, [%rd51];
	cvt.rn.f32.s32 	%f30, %r82;
	add.s64 	%rd52, %rd14, %rd50;
	ld.global.u32 	%r83, [%rd52];
	cvt.rn.f32.s32 	%f31, %r83;
	fma.rn.f32 	%f32, %f2, %f30, %f31;
	cvt.rzi.s32.f32 	%r84, %f32;
	add.s64 	%rd53, %rd15, %rd50;
	st.global.u32 	[%rd53], %r84;
$L__BB2_32:
	add.s32 	%r33, %r31, 256;
	setp.ge.s32 	%p20, %r33, %r2;
	@%p20 bra 	$L__BB2_34;
	mul.wide.s32 	%rd54, %r33, 4;
	add.s64 	%rd55, %rd13, %rd54;
	ld.global.u32 	%r85, [%rd55];
	cvt.rn.f32.s32 	%f33, %r85;
	add.s64 	%rd56, %rd14, %rd54;
	ld.global.u32 	%r86, [%rd56];
	cvt.rn.f32.s32 	%f34, %r86;
	fma.rn.f32 	%f35, %f2, %f33, %f34;
	cvt.rzi.s32.f32 	%r87, %f35;
	add.s64 	%rd57, %rd15, %rd54;
	st.global.u32 	[%rd57], %r87;
$L__BB2_34:
	add.s32 	%r34, %r31, 384;
	setp.ge.s32 	%p21, %r34, %r2;
	@%p21 bra 	$L__BB2_36;
	mul.wide.s32 	%rd58, %r34, 4;
	add.s64 	%rd59, %rd13, %rd58;
	ld.global.u32 	%r88, [%rd59];
	cvt.rn.f32.s32 	%f36, %r88;
	add.s64 	%rd60, %rd14, %rd58;
	ld.global.u32 	%r89, [%rd60];
	cvt.rn.f32.s32 	%f37, %r89;
	fma.rn.f32 	%f38, %f2, %f36, %f37;
	cvt.rzi.s32.f32 	%r90, %f38;
	add.s64 	%rd61, %rd15, %rd58;
	st.global.u32 	[%rd61], %r90;
$L__BB2_36:
	add.s32 	%r165, %r165, 4;
$L__BB2_37:
	setp.eq.s32 	%p22, %r30, 0;
	@%p22 bra 	$L__BB2_59;
	setp.eq.s32 	%p23, %r30, 1;
	@%p23 bra 	$L__BB2_44;
	shl.b32 	%r91, %r165, 7;
	add.s32 	%r37, %r91, %r4;
	setp.ge.s32 	%p24, %r37, %r2;
	@%p24 bra 	$L__BB2_41;
	mul.wide.s32 	%rd62, %r37, 4;
	add.s64 	%rd63, %rd13, %rd62;
	ld.global.u32 	%r92, [%rd63];
	cvt.rn.f32.s32 	%f39, %r92;
	add.s64 	%rd64, %rd14, %rd62;
	ld.global.u32 	%r93, [%rd64];
	cvt.rn.f32.s32 	%f40, %r93;
	fma.rn.f32 	%f41, %f2, %f39, %f40;
	cvt.rzi.s32.f32 	%r94, %f41;
	add.s64 	%rd65, %rd15, %rd62;
	st.global.u32 	[%rd65], %r94;
$L__BB2_41:
	add.s32 	%r38, %r37, 128;
	setp.ge.s32 	%p25, %r38, %r2;
	@%p25 bra 	$L__BB2_43;
	mul.wide.s32 	%rd66, %r38, 4;
	add.s64 	%rd67, %rd13, %rd66;
	ld.global.u32 	%r95, [%rd67];
	cvt.rn.f32.s32 	%f42, %r95;
	add.s64 	%rd68, %rd14, %rd66;
	ld.global.u32 	%r96, [%rd68];
	cvt.rn.f32.s32 	%f43, %r96;
	fma.rn.f32 	%f44, %f2, %f42, %f43;
	cvt.rzi.s32.f32 	%r97, %f44;
	add.s64 	%rd69, %rd15, %rd66;
	st.global.u32 	[%rd69], %r97;
$L__BB2_43:
	add.s32 	%r165, %r165, 2;
$L__BB2_44:
	and.b32  	%r98, %r42, 1;
	setp.eq.b32 	%p26, %r98, 1;
	not.pred 	%p27, %p26;
	@%p27 bra 	$L__BB2_59;
	shl.b32 	%r99, %r165, 7;
	add.s32 	%r41, %r99, %r4;
	setp.ge.s32 	%p28, %r41, %r2;
	@%p28 bra 	$L__BB2_59;
	mul.wide.s32 	%rd70, %r41, 4;
	add.s64 	%rd71, %rd13, %rd70;
	ld.global.u32 	%r100, [%rd71];
	cvt.rn.f32.s32 	%f45, %r100;
	add.s64 	%rd72, %rd14, %rd70;
	ld.global.u32 	%r101, [%rd72];
	cvt.rn.f32.s32 	%f46, %r101;
	fma.rn.f32 	%f47, %f2, %f45, %f46;
	cvt.rzi.s32.f32 	%r102, %f47;
	add.s64 	%rd73, %rd15, %rd70;
	st.global.u32 	[%rd73], %r102;
	bra.uni 	$L__BB2_59;
$L__BB2_47:
	setp.lt.s32 	%p29, %r42, 1;
	@%p29 bra 	$L__BB2_59;
	and.b32  	%r12, %r42, 7;
	setp.lt.u32 	%p30, %r42, 8;
	mov.b32 	%r163, 0;
	@%p30 bra 	$L__BB2_51;
	and.b32  	%r104, %r42, 2147483640;
	neg.s32 	%r160, %r104;
	mul.wide.u32 	%rd74, %r4, 4;
	add.s64 	%rd16, %rd1, %rd74;
	add.s64 	%rd75, %rd102, 1536;
	add.s64 	%rd18, %rd2, %rd75;
	add.s32 	%r159, %r4, 128;
	add.s64 	%rd19, %rd3, %rd75;
	add.s64 	%rd20, %rd1, %rd75;
$L__BB2_50:
	.pragma "nounroll";
	and.b32  	%r163, %r42, 2147483640;
	mul.wide.s32 	%rd76, %r159, 4;
	add.s64 	%rd77, %rd18, %rd76;
	add.s64 	%rd78, %rd19, %rd76;
	add.s64 	%rd79, %rd20, %rd76;
	cvta.to.global.u64 	%rd80, %rd26;
	mul.wide.u32 	%rd81, %r4, 4;
	add.s64 	%rd82, %rd80, %rd81;
	add.s64 	%rd83, %rd82, %rd102;
	ld.global.u32 	%r105, [%rd83];
	cvt.rn.f32.s32 	%f48, %r105;
	cvta.to.global.u64 	%rd84, %rd28;
	add.s64 	%rd85, %rd84, %rd81;
	add.s64 	%rd86, %rd85, %rd102;
	ld.global.u32 	%r106, [%rd86];
	cvt.rn.f32.s32 	%f49, %r106;
	fma.rn.f32 	%f50, %f2, %f48, %f49;
	cvt.rzi.s32.f32 	%r107, %f50;
	add.s64 	%rd87, %rd16, %rd102;
	st.global.u32 	[%rd87], %r107;
	ld.global.u32 	%r108, [%rd77+-1536];
	cvt.rn.f32.s32 	%f51, %r108;
	ld.global.u32 	%r109, [%rd78+-1536];
	cvt.rn.f32.s32 	%f52, %r109;
	fma.rn.f32 	%f53, %f2, %f51, %f52;
	cvt.rzi.s32.f32 	%r110, %f53;
	st.global.u32 	[%rd79+-1536], %r110;
	ld.global.u32 	%r111, [%rd77+-1024];
	cvt.rn.f32.s32 	%f54, %r111;
	ld.global.u32 	%r112, [%rd78+-1024];
	cvt.rn.f32.s32 	%f55, %r112;
	fma.rn.f32 	%f56, %f2, %f54, %f55;
	cvt.rzi.s32.f32 	%r113, %f56;
	st.global.u32 	[%rd79+-1024], %r113;
	ld.global.u32 	%r114, [%rd77+-512];
	cvt.rn.f32.s32 	%f57, %r114;
	ld.global.u32 	%r115, [%rd78+-512];
	cvt.rn.f32.s32 	%f58, %r115;
	fma.rn.f32 	%f59, %f2, %f57, %f58;
	cvt.rzi.s32.f32 	%r116, %f59;
	st.global.u32 	[%rd79+-512], %r116;
	ld.global.u32 	%r117, [%rd77];
	cvt.rn.f32.s32 	%f60, %r117;
	ld.global.u32 	%r118, [%rd78];
	cvt.rn.f32.s32 	%f61, %r118;
	fma.rn.f32 	%f62, %f2, %f60, %f61;
	cvt.rzi.s32.f32 	%r119, %f62;
	st.global.u32 	[%rd79], %r119;
	ld.global.u32 	%r120, [%rd77+512];
	cvt.rn.f32.s32 	%f63, %r120;
	ld.global.u32 	%r121, [%rd78+512];
	cvt.rn.f32.s32 	%f64, %r121;
	fma.rn.f32 	%f65, %f2, %f63, %f64;
	cvt.rzi.s32.f32 	%r122, %f65;
	st.global.u32 	[%rd79+512], %r122;
	ld.global.u32 	%r123, [%rd77+1024];
	cvt.rn.f32.s32 	%f66, %r123;
	ld.global.u32 	%r124, [%rd78+1024];
	cvt.rn.f32.s32 	%f67, %r124;
	fma.rn.f32 	%f68, %f2, %f66, %f67;
	cvt.rzi.s32.f32 	%r125, %f68;
	st.global.u32 	[%rd79+1024], %r125;
	ld.global.u32 	%r126, [%rd77+1536];
	cvt.rn.f32.s32 	%f69, %r126;
	ld.global.u32 	%r127, [%rd78+1536];
	cvt.rn.f32.s32 	%f70, %r127;
	fma.rn.f32 	%f71, %f2, %f69, %f70;
	cvt.rzi.s32.f32 	%r128, %f71;
	st.global.u32 	[%rd79+1536], %r128;
	add.s32 	%r160, %r160, 8;
	add.s64 	%rd102, %rd102, 4096;
	add.s32 	%r159, %r159, 1024;
	setp.eq.s32 	%p31, %r160, 0;
	@%p31 bra 	$L__BB2_51;
	bra.uni 	$L__BB2_50;
$L__BB2_51:
	setp.eq.s32 	%p32, %r12, 0;
	@%p32 bra 	$L__BB2_59;
	and.b32  	%r24, %r42, 3;
	setp.lt.u32 	%p33, %r12, 4;
	@%p33 bra 	$L__BB2_54;
	shl.b32 	%r129, %r163, 7;
	add.s32 	%r130, %r129, %r4;
	mul.wide.s32 	%rd88, %r130, 4;
	add.s64 	%rd89, %rd13, %rd88;
	ld.global.u32 	%r131, [%rd89];
	cvt.rn.f32.s32 	%f72, %r131;
	add.s64 	%rd90, %rd14, %rd88;
	ld.global.u32 	%r132, [%rd90];
	cvt.rn.f32.s32 	%f73, %r132;
	fma.rn.f32 	%f74, %f2, %f72, %f73;
	cvt.rzi.s32.f32 	%r133, %f74;
	add.s64 	%rd91, %rd15, %rd88;
	st.global.u32 	[%rd91], %r133;
	ld.global.u32 	%r134, [%rd89+512];
	cvt.rn.f32.s32 	%f75, %r134;
	ld.global.u32 	%r135, [%rd90+512];
	cvt.rn.f32.s32 	%f76, %r135;
	fma.rn.f32 	%f77, %f2, %f75, %f76;
	cvt.rzi.s32.f32 	%r136, %f77;
	st.global.u32 	[%rd91+512], %r136;
	ld.global.u32 	%r137, [%rd89+1024];
	cvt.rn.f32.s32 	%f78, %r137;
	ld.global.u32 	%r138, [%rd90+1024];
	cvt.rn.f32.s32 	%f79, %r138;
	fma.rn.f32 	%f80, %f2, %f78, %f79;
	cvt.rzi.s32.f32 	%r139, %f80;
	st.global.u32 	[%rd91+1024], %r139;
	ld.global.u32 	%r140, [%rd89+1536];
	cvt.rn.f32.s32 	%f81, %r140;
	ld.global.u32 	%r141, [%rd90+1536];
	cvt.rn.f32.s32 	%f82, %r141;
	fma.rn.f32 	%f83, %f2, %f81, %f82;
	cvt.rzi.s32.f32 	%r142, %f83;
	st.global.u32 	[%rd91+1536], %r142;
	add.s32 	%r163, %r163, 4;
$L__BB2_54:
	setp.eq.s32 	%p34, %r24, 0;
	@%p34 bra 	$L__BB2_59;
	setp.eq.s32 	%p35, %r24, 1;
	@%p35 bra 	$L__BB2_57;
	shl.b32 	%r143, %r163, 7;
	add.s32 	%r144, %r143, %r4;
	mul.wide.s32 	%rd92, %r144, 4;
	add.s64 	%rd93, %rd13, %rd92;
	ld.global.u32 	%r145, [%rd93];
	cvt.rn.f32.s32 	%f84, %r145;
	add.s64 	%rd94, %rd14, %rd92;
	ld.global.u32 	%r146, [%rd94];
	cvt.rn.f32.s32 	%f85, %r146;
	fma.rn.f32 	%f86, %f2, %f84, %f85;
	cvt.rzi.s32.f32 	%r147, %f86;
	add.s64 	%rd95, %rd15, %rd92;
	st.global.u32 	[%rd95], %r147;
	ld.global.u32 	%r148, [%rd93+512];
	cvt.rn.f32.s32 	%f87, %r148;
	ld.global.u32 	%r149, [%rd94+512];
	cvt.rn.f32.s32 	%f88, %r149;
	fma.rn.f32 	%f89, %f2, %f87, %f88;
	cvt.rzi.s32.f32 	%r150, %f89;
	st.global.u32 	[%rd95+512], %r150;
	add.s32 	%r163, %r163, 2;
$L__BB2_57:
	and.b32  	%r151, %r42, 1;
	setp.eq.b32 	%p36, %r151, 1;
	not.pred 	%p37, %p36;
	@%p37 bra 	$L__BB2_59;
	shl.b32 	%r152, %r163, 7;
	add.s32 	%r153, %r152, %r4;
	mul.wide.s32 	%rd96, %r153, 4;
	add.s64 	%rd97, %rd13, %rd96;
	ld.global.u32 	%r154, [%rd97];
	cvt.rn.f32.s32 	%f90, %r154;
	add.s64 	%rd98, %rd14, %rd96;
	ld.global.u32 	%r155, [%rd98];
	cvt.rn.f32.s32 	%f91, %r155;
	fma.rn.f32 	%f92, %f2, %f90, %f91;
	cvt.rzi.s32.f32 	%r156, %f92;
	add.s64 	%rd99, %rd15, %rd96;
	st.global.u32 	[%rd99], %r156;
$L__BB2_59:
	ret;

}
	// .globl	_ZN3cub18CUB_300001_SM_10006detail6reduce28DeviceReduceSingleTileKernelINS2_10policy_hubIijN4cuda3std3__44plusIiEEE10Policy1000EN6thrust24THRUST_300001_SM_1000_NS6detail15normal_iteratorINSD_10device_ptrIiEEEEPijS9_iiNS7_10__identityEEEvT0_T1_T2_T3_T4_T6_
.visible .entry _ZN3cub18CUB_300001_SM_10006detail6reduce28DeviceReduceSingleTileKernelINS2_10policy_hubIijN4cuda3std3__44plusIiEEE10Policy1000EN6thrust24THRUST_300001_SM_1000_NS6detail15normal_iteratorINSD_10device_ptrIiEEEEPijS9_iiNS7_10__identityEEEvT0_T1_T2_T3_T4_T6_(
	.param .align 8 .b8 _ZN3cub18CUB_300001_SM_10006detail6reduce28DeviceReduceSingleTileKernelINS2_10policy_hubIijN4cuda3std3__44plusIiEEE10Policy1000EN6thrust24THRUST_300001_SM_1000_NS6detail15normal_iteratorINSD_10device_ptrIiEEEEPijS9_iiNS7_10__identityEEEvT0_T1_T2_T3_T4_T6__param_0[8],
	.param .u64 .ptr .align 1 _ZN3cub18CUB_300001_SM_10006detail6reduce28DeviceReduceSingleTileKernelINS2_10policy_hubIijN4cuda3std3__44plusIiEEE10Policy1000EN6thrust24THRUST_300001_SM_1000_NS6detail15normal_iteratorINSD_10device_ptrIiEEEEPijS9_iiNS7_10__identityEEEvT0_T1_T2_T3_T4_T6__param_1,
	.param .u32 _ZN3cub18CUB_300001_SM_10006detail6reduce28DeviceReduceSingleTileKernelINS2_10policy_hubIijN4cuda3std3__44plusIiEEE10Policy1000EN6thrust24THRUST_300001_SM_1000_NS6detail15normal_iteratorINSD_10device_ptrIiEEEEPijS9_iiNS7_10__identityEEEvT0_T1_T2_T3_T4_T6__param_2,
	.param .align 1 .b8 _ZN3cub18CUB_300001_SM_10006detail6reduce28DeviceReduceSingleTileKernelINS2_10policy_hubIijN4cuda3std3__44plusIiEEE10Policy1000EN6thrust24THRUST_300001_SM_1000_NS6detail15normal_iteratorINSD_10device_ptrIiEEEEPijS9_iiNS7_10__identityEEEvT0_T1_T2_T3_T4_T6__param_3[1],
	.param .u32 _ZN3cub18CUB_300001_SM_10006detail6reduce28DeviceReduceSingleTileKernelINS2_10policy_hubIijN4cuda3std3__44plusIiEEE10Policy1000EN6thrust24THRUST_300001_SM_1000_NS6detail15normal_iteratorINSD_10device_ptrIiEEEEPijS9_iiNS7_10__identityEEEvT0_T1_T2_T3_T4_T6__param_4,
	.param .align 1 .b8 _ZN3cub18CUB_300001_SM_10006detail6reduce28DeviceReduceSingleTileKernelINS2_10policy_hubIijN4cuda3std3__44plusIiEEE10Policy1000EN6thrust24THRUST_300001_SM_1000_NS6detail15normal_iteratorINSD_10device_ptrIiEEEEPijS9_iiNS7_10__identityEEEvT0_T1_T2_T3_T4_T6__param_5[1]
)
.maxntid 256
.minnctapersm 1
{
	.reg .pred 	%p<59>;
	.reg .b32 	%r<511>;
	.reg .b64 	%rd<84>;
	// demoted variable
	.shared .align 4 .b8 _ZZN3cub18CUB_300001_SM_10006detail6reduce28DeviceReduceSingleTileKernelINS2_10policy_hubIijN4cuda3std3__44plusIiEEE10Policy1000EN6thrust24THRUST_300001_SM_1000_NS6detail15normal_iteratorINSD_10device_ptrIiEEEEPijS9_iiNS7_10__identityEEEvT0_T1_T2_T3_T4_T6_E12temp_storage[44];
	ld.param.u64 	%rd9, [_ZN3cub18CUB_300001_SM_10006detail6reduce28DeviceReduceSingleTileKernelINS2_10policy_hubIijN4cuda3std3__44plusIiEEE10Policy1000EN6thrust24THRUST_300001_SM_1000_NS6detail15normal_iteratorINSD_10device_ptrIiEEEEPijS9_iiNS7_10__identityEEEvT0_T1_T2_T3_T4_T6__param_0];
	ld.param.u64 	%rd10, [_ZN3cub18CUB_300001_SM_10006detail6reduce28DeviceReduceSingleTileKernelINS2_10policy_hubIijN4cuda3std3__44plusIiEEE10Policy1000EN6thrust24THRUST_300001_SM_1000_NS6detail15normal_iteratorINSD_10device_ptrIiEEEEPijS9_iiNS7_10__identityEEEvT0_T1_T2_T3_T4_T6__param_1];
	ld.param.u32 	%r90, [_ZN3cub18CUB_300001_SM_10006detail6reduce28DeviceReduceSingleTileKernelINS2_10policy_hubIijN4cuda3std3__44plusIiEEE10Policy1000EN6thrust24THRUST_300001_SM_1000_NS6detail15normal_iteratorINSD_10device_ptrIiEEEEPijS9_iiNS7_10__identityEEEvT0_T1_T2_T3_T4_T6__param_2];
	ld.param.u32 	%r91, [_ZN3cub18CUB_300001_SM_10006detail6reduce28DeviceReduceSingleTileKernelINS2_10policy_hubIijN4cuda3std3__44plusIiEEE10Policy1000EN6thrust24THRUST_300001_SM_1000_NS6detail15normal_iteratorINSD_10device_ptrIiEEEEPijS9_iiNS7_10__identityEEEvT0_T1_T2_T3_T4_T6__param_4];
	cvta.to.global.u64 	%rd1, %rd10;
	setp.ne.s32 	%p1, %r90, 0;
	@%p1 bra 	$L__BB3_3;
	mov.u32 	%r471, %tid.x;
	setp.ne.s32 	%p58, %r471, 0;
	@%p58 bra 	$L__BB3_52;
	st.global.u32 	[%rd1], %r91;
	bra.uni 	$L__BB3_52;
$L__BB3_3:
	cvta.to.global.u64 	%rd2, %rd9;
	setp.gt.u32 	%p2, %r90, 4095;
	@%p2 bra 	$L__BB3_28;
	mov.u32 	%r1, %tid.x;
	setp.ge.u32 	%p24, %r1, %r90;
	mov.b32 	%r488, 0;
	mov.u32 	%r478, %r1;
	@%p24 bra 	$L__BB3_6;
	mul.wide.u32 	%rd73, %r1, 4;
	add.s64 	%rd74, %rd2, %rd73;
	ld.global.u32 	%r488, [%rd74];
	add.s32 	%r478, %r1, 256;
$L__BB3_6:
	setp.ge.u32 	%p25, %r478, %r90;
	@%p25 bra 	$L__BB3_19;
	not.b32 	%r298, %r478;
	add.s32 	%r299, %r90, %r298;
	shr.u32 	%r300, %r299, 8;
	add.s32 	%r6, %r300, 1;
	and.b32  	%r7, %r6, 15;
	setp.lt.u32 	%p26, %r299, 3840;
	@%p26 bra 	$L__BB3_10;
	and.b32  	%r301, %r6, 33554416;
	neg.s32 	%r474, %r301;
	mul.wide.u32 	%rd75, %r478, 4;
	add.s64 	%rd76, %rd75, %rd2;
	add.s64 	%rd82, %rd76, 8192;
$L__BB3_9:
	.pragma "nounroll";
	ld.global.u32 	%r302, [%rd82+-8192];
	add.s32 	%r303, %r302, %r488;
	ld.global.u32 	%r304, [%rd82+-7168];
	add.s32 	%r305, %r304, %r303;
	ld.global.u32 	%r306, [%rd82+-6144];
	add.s32 	%r307, %r306, %r305;
	ld.global.u32 	%r308, [%rd82+-5120];
	add.s32 	%r309, %r308, %r307;
	ld.global.u32 	%r310, [%rd82+-4096];
	add.s32 	%r311, %r310, %r309;
	ld.global.u32 	%r312, [%rd82+-3072];
	add.s32 	%r313, %r312, %r311;
	ld.global.u32 	%r314, [%rd82+-2048];
	add.s32 	%r315, %r314, %r313;
	ld.global.u32 	%r316, [%rd82+-1024];
	add.s32 	%r317, %r316, %r315;
	ld.global.u32 	%r318, [%rd82];
	add.s32 	%r319, %r318, %r317;
	ld.global.u32 	%r320, [%rd82+1024];
	add.s32 	%r321, %r320, %r319;
	ld.global.u32 	%r322, [%rd82+2048];
	add.s32 	%r323, %r322, %r321;
	ld.global.u32 	%r324, [%rd82+3072];
	add.s32 	%r325, %r324, %r323;
	ld.global.u32 	%r326, [%rd82+4096];
	add.s32 	%r327, %r326, %r325;
	ld.global.u32 	%r328, [%rd82+5120];
	add.s32 	%r329, %r328, %r327;
	ld.global.u32 	%r330, [%rd82+6144];
	add.s32 	%r331, %r330, %r329;
	ld.global.u32 	%r332, [%rd82+7168];
	add.s32 	%r488, %r332, %r331;
	add.s32 	%r478, %r478, 4096;
	add.s32 	%r474, %r474, 16;
	add.s64 	%rd82, %rd82, 16384;
	setp.ne.s32 	%p27, %r474, 0;
	@%p27 bra 	$L__BB3_9;
$L__BB3_10:
	setp.eq.s32 	%p28, %r7, 0;
	@%p28 bra 	$L__BB3_19;
	and.b32  	%r18, %r6, 7;
	setp.lt.u32 	%p29, %r7, 8;
	@%p29 bra 	$L__BB3_13;
	mul.wide.u32 	%rd77, %r478, 4;
	add.s64 	%rd78, %rd2, %rd77;
	ld.global.u32 	%r334, [%rd78];
	add.s32 	%r335, %r334, %r488;
	ld.global.u32 	%r336, [%rd78+1024];
	add.s32 	%r337, %r336, %r335;
	ld.global.u32 	%r338, [%rd78+2048];
	add.s32 	%r339, %r338, %r337;
	ld.global.u32 	%r340, [%rd78+3072];
	add.s32 	%r341, %r340, %r339;
	ld.global.u32 	%r342, [%rd78+4096];
	add.s32 	%r343, %r342, %r341;
	ld.global.u32 	%r344, [%rd78+5120];
	add.s32 	%r345, %r344, %r343;
	ld.global.u32 	%r346, [%rd78+6144];
	add.s32 	%r347, %r346, %r345;
	ld.global.u32 	%r348, [%rd78+7168];
	add.s32 	%r488, %r348, %r347;
	add.s32 	%r478, %r478, 2048;
$L__BB3_13:
	setp.eq.s32 	%p30, %r18, 0;
	@%p30 bra 	$L__BB3_19;
	and.b32  	%r24, %r6, 3;
	setp.lt.u32 	%p31, %r18, 4;
	@%p31 bra 	$L__BB3_16;
	mul.wide.u32 	%rd79, %r478, 4;
	add.s64 	%rd80, %rd2, %rd79;
	ld.global.u32 	%r350, [%rd80];
	add.s32 	%r351, %r350, %r488;
	ld.global.u32 	%r352, [%rd80+1024];
	add.s32 	%r353, %r352, %r351;
	ld.global.u32 	%r354, [%rd80+2048];
	add.s32 	%r355, %r354, %r353;
	ld.global.u32 	%r356, [%rd80+3072];
	add.s32 	%r488, %r356, %r355;
	add.s32 	%r478, %r478, 1024;
$L__BB3_16:
	setp.eq.s32 	%p32, %r24, 0;
	@%p32 bra 	$L__BB3_19;
	mul.wide.u32 	%rd81, %r478, 4;
	add.s64 	%rd83, %rd2, %rd81;
	neg.s32 	%r486, %r24;
$L__BB3_18:
	.pragma "nounroll";
	ld.global.u32 	%r357, [%rd83];
	add.s32 	%r488, %r357, %r488;
	add.s64 	%rd83, %rd83, 1024;
	add.s32 	%r486, %r486, 1;
	setp.ne.s32 	%p33, %r486, 0;
	@%p33 bra 	$L__BB3_18;
$L__BB3_19:
	setp.lt.u32 	%p34, %r90, 256;
	@%p34 bra 	$L__BB3_24;
	// begin inline asm
	mov.u32 %r421, %laneid;
	// end inline asm
	mov.b32 	%r424, 1;
	mov.b32 	%r445, 31;
	mov.b32 	%r446, -1;
	// begin inline asm
	shfl.sync.down.b32 %r422, %r488, %r424, %r445, %r446;
	// end inline asm
	setp.gt.s32 	%p50, %r421, 30;
	selp.b32 	%r447, 0, %r422, %p50;
	add.s32 	%r428, %r447, %r488;
	mov.b32 	%r429, 2;
	// begin inline asm
	shfl.sync.down.b32 %r427, %r428, %r429, %r445, %r446;
	// end inline asm
	setp.gt.s32 	%p51, %r421, 29;
	selp.b32 	%r448, 0, %r427, %p51;
	add.s32 	%r433, %r428, %r448;
	mov.b32 	%r434, 4;
	// begin inline asm
	shfl.sync.down.b32 %r432, %r433, %r434, %r445, %r446;
	// end inline asm
	setp.gt.s32 	%p52, %r421, 27;
	selp.b32 	%r449, 0, %r432, %p52;
	add.s32 	%r438, %r433, %r449;
	mov.b32 	%r439, 8;
	// begin inline asm
	shfl.sync.down.b32 %r437, %r438, %r439, %r445, %r446;
	// end inline asm
	setp.gt.s32 	%p53, %r421, 23;
	selp.b32 	%r450, 0, %r437, %p53;
	add.s32 	%r443, %r438, %r450;
	mov.b32 	%r444, 16;
	// begin inline asm
	shfl.sync.down.b32 %r442, %r443, %r444, %r445, %r446;
	// end inline asm
	setp.gt.s32 	%p54, %r421, 15;
	selp.b32 	%r451, 0, %r442, %p54;
	add.s32 	%r510, %r443, %r451;
	setp.ne.s32 	%p55, %r421, 0;
	@%p55 bra 	$L__BB3_22;
	shr.u32 	%r452, %r1, 3;
	and.b32  	%r453, %r452, 124;
	mov.u32 	%r454, _ZZN3cub18CUB_300001_SM_10006detail6reduce28DeviceReduceSingleTileKernelINS2_10policy_hubIijN4cuda3std3__44plusIiEEE10Policy1000EN6thrust24THRUST_300001_SM_1000_NS6detail15normal_iteratorINSD_10device_ptrIiEEEEPijS9_iiNS7_10__identityEEEvT0_T1_T2_T3_T4_T6_E12temp_storage;
	add.s32 	%r455, %r454, %r453;
	st.shared.u32 	[%r455+8], %r510;
$L__BB3_22:
	bar.sync 	0;
	setp.ne.s32 	%p56, %r1, 0;
	@%p56 bra 	$L__BB3_50;
	ld.shared.u32 	%r456, [_ZZN3cub18CUB_300001_SM_10006detail6reduce28DeviceReduceSingleTileKernelINS2_10policy_hubIijN4cuda3std3__44plusIiEEE10Policy1000EN6thrust24THRUST_300001_SM_1000_NS6detail15normal_iteratorINSD_10device_ptrIiEEEEPijS9_iiNS7_10__identityEEEvT0_T1_T2_T3_T4_T6_E12temp_storage+12];
	add.s32 	%r457, %r456, %r510;
	ld.shared.u32 	%r458, [_ZZN3cub18CUB_300001_SM_10006detail6reduce28DeviceReduceSingleTileKernelINS2_10policy_hubIijN4cuda3std3__44plusIiEEE10Policy1000EN6thrust24THRUST_300001_SM_1000_NS6detail15normal_iteratorINSD_10device_ptrIiEEEEPijS9_iiNS7_10__identityEEEvT0_T1_T2_T3_T4_T6_E12temp_storage+16];
	add.s32 	%r459, %r457, %r458;
	ld.shared.u32 	%r460, [_ZZN3cub18CUB_300001_SM_10006detail6reduce28DeviceReduceSingleTileKernelINS2_10policy_hubIijN4cuda3std3__44plusIiEEE10Policy1000EN6thrust24THRUST_300001_SM_1000_NS6detail15normal_iteratorINSD_10device_ptrIiEEEEPijS9_iiNS7_10__identityEEEvT0_T1_T2_T3_T4_T6_E12temp_storage+20];
	add.s32 	%r461, %r459, %r460;
	ld.shared.u32 	%r462, [_ZZN3cub18CUB_300001_SM_10006detail6reduce28DeviceReduceSingleTileKernelINS2_10policy_hubIijN4cuda3std3__44plusIiEEE10Policy1000EN6thrust24THRUST_300001_SM_1000_NS6detail15normal_iteratorINSD_10device_ptrIiEEEEPijS9_iiNS7_10__identityEEEvT0_T1_T2_T3_T4_T6_E12temp_storage+24];
	add.s32 	%r463, %r461, %r462;
	ld.shared.u32 	%r464, [_ZZN3cub18CUB_300001_SM_10006detail6reduce28DeviceReduceSingleTileKernelINS2_10policy_hubIijN4cuda3std3__44plusIiEEE10Policy1000EN6thrust24THRUST_300001_SM_1000_NS6detail15normal_iteratorINSD_10device_ptrIiEEEEPijS9_iiNS7_10__identityEEEvT0_T1_T2_T3_T4_T6_E12temp_storage+28];
	add.s32 	%r465, %r463, %r464;
	ld.shared.u32 	%r466, [_ZZN3cub18CUB_300001_SM_10006detail6reduce28DeviceReduceSingleTileKernelINS2_10policy_hubIijN4cuda3std3__44plusIiEEE10Policy1000EN6thrust24THRUST_300001_SM_1000_NS6detail15normal_iteratorINSD_10device_ptrIiEEEEPijS9_iiNS7_10__identityEEEvT0_T1_T2_T3_T4_T6_E12temp_storage+32];
	add.s32 	%r467, %r465, %r466;
	ld.shared.u32 	%r468, [_ZZN3cub18CUB_300001_SM_10006detail6reduce28DeviceReduceSingleTileKernelINS2_10policy_hubIijN4cuda3std3__44plusIiEEE10Policy1000EN6thrust24THRUST_300001_SM_1000_NS6detail15normal_iteratorINSD_10device_ptrIiEEEEPijS9_iiNS7_10__identityEEEvT0_T1_T2_T3_T4_T6_E12temp_storage+36];
	add.s32 	%r510, %r467, %r468;
	bra.uni 	$L__BB3_50;
$L__BB3_24:
	// begin inline asm
	mov.u32 %r358, %laneid;
	// end inline asm
	and.b32  	%r384, %r1, 992;
	add.s32 	%r385, %r384, 32;
	setp.gt.u32 	%p35, %r385, %r90;
	not.b32 	%r386, %r384;
	add.s32 	%r387, %r90, %r386;
	selp.b32 	%r382, %r387, 31, %p35;
	mov.b32 	%r361, 1;
	mov.b32 	%r383, -1;
	// begin inline asm
	shfl.sync.down.b32 %r359, %r488, %r361, %r382, %r383;
	// end inline asm
	setp.lt.s32 	%p36, %r358, %r382;
	selp.b32 	%r388, %r359, 0, %p36;
	add.s32 	%r365, %r388, %r488;
	mov.b32 	%r366, 2;
	// begin inline asm
	shfl.sync.down.b32 %r364, %r365, %r366, %r382, %r383;
	// end inline asm
	add.s32 	%r389, %r358, 2;
	setp.gt.s32 	%p37, %r389, %r382;
	selp.b32 	%r390, 0, %r364, %p37;
	add.s32 	%r370, %r365, %r390;
	mov.b32 	%r371, 4;
	// begin inline asm
	shfl.sync.down.b32 %r369, %r370, %r371, %r382, %r383;
	// end inline asm
	add.s32 	%r391, %r358, 4;
	setp.gt.s32 	%p38, %r391, %r382;
	selp.b32 	%r392, 0, %r369, %p38;
	add.s32 	%r375, %r370, %r392;
	mov.b32 	%r376, 8;
	// begin inline asm
	shfl.sync.down.b32 %r374, %r375, %r376, %r382, %r383;
	// end inline asm
	add.s32 	%r393, %r358, 8;
	setp.gt.s32 	%p39, %r393, %r382;
	selp.b32 	%r394, 0, %r374, %p39;
	add.s32 	%r380, %r375, %r394;
	mov.b32 	%r381, 16;
	// begin inline asm
	shfl.sync.down.b32 %r379, %r380, %r381, %r382, %r383;
	// end inline asm
	add.s32 	%r395, %r358, 16;
	setp.gt.s32 	%p40, %r395, %r382;
	selp.b32 	%r396, 0, %r379, %p40;
	add.s32 	%r510, %r380, %r396;
	setp.ne.s32 	%p41, %r358, 0;
	@%p41 bra 	$L__BB3_26;
	shr.u32 	%r397, %r1, 3;
	and.b32  	%r398, %r397, 124;
	mov.u32 	%r399, _ZZN3cub18CUB_300001_SM_10006detail6reduce28DeviceReduceSingleTileKernelINS2_10policy_hubIijN4cuda3std3__44plusIiEEE10Policy1000EN6thrust24THRUST_300001_SM_1000_NS6detail15normal_iteratorINSD_10device_ptrIiEEEEPijS9_iiNS7_10__identityEEEvT0_T1_T2_T3_T4_T6_E12temp_storage;
	add.s32 	%r400, %r399, %r398;
	st.shared.u32 	[%r400+8], %r510;
$L__BB3_26:
	bar.sync 	0;
	setp.ne.s32 	%p42, %r1, 0;
	@%p42 bra 	$L__BB3_50;
	setp.gt.u32 	%p43, %r90, 32;
	ld.shared.u32 	%r401, [_ZZN3cub18CUB_300001_SM_10006detail6reduce28DeviceReduceSingleTileKernelINS2_10policy_hubIijN4cuda3std3__44plusIiEEE10Policy1000EN6thrust24THRUST_300001_SM_1000_NS6detail15normal_iteratorINSD_10device_ptrIiEEEEPijS9_iiNS7_10__identityEEEvT0_T1_T2_T3_T4_T6_E12temp_storage+12];
	selp.b32 	%r402, %r401, 0, %p43;
	add.s32 	%r403, %r402, %r510;
	setp.gt.u32 	%p44, %r90, 64;
	ld.shared.u32 	%r404, [_ZZN3cub18CUB_300001_SM_10006detail6reduce28DeviceReduceSingleTileKernelINS2_10policy_hubIijN4cuda3std3__44plusIiEEE10Policy1000EN6thrust24THRUST_300001_SM_1000_NS6detail15normal_iteratorINSD_10device_ptrIiEEEEPijS9_iiNS7_10__identityEEEvT0_T1_T2_T3_T4_T6_E12temp_storage+16];
	selp.b32 	%r405, %r404, 0, %p44;
	add.s32 	%r406, %r403, %r405;
	setp.gt.u32 	%p45, %r90, 96;
	ld.shared.u32 	%r407, [_ZZN3cub18CUB_300001_SM_10006detail6reduce28DeviceReduceSingleTileKernelINS2_10policy_hubIijN4cuda3std3__44plusIiEEE10Policy1000EN6thrust24THRUST_300001_SM_1000_NS6detail15normal_iteratorINSD_10device_ptrIiEEEEPijS9_iiNS7_10__identityEEEvT0_T1_T2_T3_T4_T6_E12temp_storage+20];
	selp.b32 	%r408, %r407, 0, %p45;
	add.s32 	%r409, %r406, %r408;
	setp.gt.u32 	%p46, %r90, 128;
	ld.shared.u32 	%r410, [_ZZN3cub18CUB_300001_SM_10006detail6reduce28DeviceReduceSingleTileKernelINS2_10policy_hubIijN4cuda3std3__44plusIiEEE10Policy1000EN6thrust24THRUST_300001_SM_1000_NS6detail15normal_iteratorINSD_10device_ptrIiEEEEPijS9_iiNS7_10__identityEEEvT0_T1_T2_T3_T4_T6_E12temp_storage+24];
	selp.b32 	%r411, %r410, 0, %p46;
	add.s32 	%r412, %r409, %r411;
	setp.gt.u32 	%p47, %r90, 160;
	ld.shared.u32 	%r413, [_ZZN3cub18CUB_300001_SM_10006detail6reduce28DeviceReduceSingleTileKernelINS2_10policy_hubIijN4cuda3std3__44plusIiEEE10Policy1000EN6thrust24THRUST_300001_SM_1000_NS6detail15normal_iteratorINSD_10device_ptrIiEEEEPijS9_iiNS7_10__identityEEEvT0_T1_T2_T3_T4_T6_E12temp_storage+28];
	selp.b32 	%r414, %r413, 0, %p47;
	add.s32 	%r415, %r412, %r414;
	setp.gt.u32 	%p48, %r90, 192;
	ld.shared.u32 	%r416, [_ZZN3cub18CUB_300001_SM_10006detail6reduce28DeviceReduceSingleTileKernelINS2_10policy_hubIijN4cuda3std3__44plusIiEEE10Policy1000EN6thrust24THRUST_300001_SM_1000_NS6detail15normal_iteratorINSD_10device_ptrIiEEEEPijS9_iiNS7_10__identityEEEvT0_T1_T2_T3_T4_T6_E12temp_storage+32];
	selp.b32 	%r417, %r416, 0, %p48;
	add.s32 	%r418, %r415, %r417;
	setp.gt.u32 	%p49, %r90, 224;
	ld.shared.u32 	%r419, [_ZZN3cub18CUB_300001_SM_10006detail6reduce28DeviceReduceSingleTileKernelINS2_10policy_hubIijN4cuda3std3__44plusIiEEE10Policy1000EN6thrust24THRUST_300001_SM_1000_NS6detail15normal_iteratorINSD_10device_ptrIiEEEEPijS9_iiNS7_10__identityEEEvT0_T1_T2_T3_T4_T6_E12temp_storage+36];
	selp.b32 	%r420, %r419, 0, %p49;
	add.s32 	%r510, %r418, %r420;
	bra.uni 	$L__BB3_50;
$L__BB3_28:
	mov.u32 	%r40, %tid.x;
	mul.wide.u32 	%rd11, %r40, 4;
	add.s64 	%rd12, %rd2, %rd11;
	ld.global.u32 	%r93, [%rd12];
	ld.global.u32 	%r94, [%rd12+1024];
	ld.global.u32 	%r95, [%rd12+2048];
	ld.global.u32 	%r96, [%rd12+3072];
	ld.global.u32 	%r97, [%rd12+4096];
	ld.global.u32 	%r98, [%rd12+5120];
	ld.global.u32 	%r99, [%rd12+6144];
	ld.global.u32 	%r100, [%rd12+7168];
	ld.global.u32 	%r101, [%rd12+8192];
	ld.global.u32 	%r102, [%rd12+9216];
	ld.global.u32 	%r103, [%rd12+10240];
	ld.global.u32 	%r104, [%rd12+11264];
	ld.global.u32 	%r105, [%rd12+12288];
	ld.global.u32 	%r106, [%rd12+13312];
	ld.global.u32 	%r107, [%rd12+14336];
	ld.global.u32 	%r108, [%rd12+15360];
	add.s32 	%r109, %r94, %r93;
	add.s32 	%r110, %r95, %r109;
	add.s32 	%r111, %r96, %r110;
	add.s32 	%r112, %r97, %r111;
	add.s32 	%r113, %r98, %r112;
	add.s32 	%r114, %r99, %r113;
	add.s32 	%r115, %r100, %r114;
	add.s32 	%r116, %r101, %r115;
	add.s32 	%r117, %r102, %r116;
	add.s32 	%r118, %r103, %r117;
	add.s32 	%r119, %r104, %r118;
	add.s32 	%r120, %r105, %r119;
	add.s32 	%r121, %r106, %r120;
	add.s32 	%r122, %r107, %r121;
	add.s32 	%r509, %r108, %r122;
	add.s32 	%r42, %r90, -4096;
	setp.lt.u32 	%p3, %r42, 4096;
	mov.b32 	%r492, 4096;
	@%p3 bra 	$L__BB3_32;
	mov.b32 	%r492, 4096;
$L__BB3_30:
	add.s32 	%r124, %r40, %r492;
	mul.wide.u32 	%rd13, %r124, 4;
	add.s64 	%rd14, %rd2, %rd13;
	ld.global.u32 	%r125, [%rd14];
	ld.global.u32 	%r126, [%rd14+1024];
	ld.global.u32 	%r127, [%rd14+2048];
	ld.global.u32 	%r128, [%rd14+3072];
	ld.global.u32 	%r129, [%rd14+4096];
	ld.global.u32 	%r130, [%rd14+5120];
	ld.global.u32 	%r131, [%rd14+6144];
	ld.global.u32 	%r132, [%rd14+7168];
	ld.global.u32 	%r133, [%rd14+8192];
	ld.global.u32 	%r134, [%rd14+9216];
	ld.global.u32 	%r135, [%rd14+10240];
	ld.global.u32 	%r136, [%rd14+11264];
	ld.global.u32 	%r137, [%rd14+12288];
	ld.global.u32 	%r138, [%rd14+13312];
	ld.global.u32 	%r139, [%rd14+14336];
	ld.global.u32 	%r140, [%rd14+15360];
	add.s32 	%r141, %r125, %r509;
	add.s32 	%r142, %r126, %r141;
	add.s32 	%r143, %r127, %r142;
	add.s32 	%r144, %r128, %r143;
	add.s32 	%r145, %r129, %r144;
	add.s32 	%r146, %r130, %r145;
	add.s32 	%r147, %r131, %r146;
	add.s32 	%r148, %r132, %r147;
	add.s32 	%r149, %r133, %r148;
	add.s32 	%r150, %r134, %r149;
	add.s32 	%r151, %r135, %r150;
	add.s32 	%r152, %r136, %r151;
	add.s32 	%r153, %r137, %r152;
	add.s32 	%r154, %r138, %r153;
	add.s32 	%r155, %r139, %r154;
	add.s32 	%r509, %r140, %r155;
	sub.s32 	%r156, %r90, %r492;
	setp.lt.u32 	%p4, %r156, 4096;
	@%p4 bra 	$L__BB3_46;
	add.s32 	%r492, %r492, 4096;
	setp.le.u32 	%p5, %r492, %r42;
	@%p5 bra 	$L__BB3_30;
$L__BB3_32:
	setp.le.u32 	%p6, %r90, %r492;
	sub.s32 	%r157, %r90, %r492;
	setp.ge.s32 	%p7, %r40, %r157;
	or.pred  	%p8, %p6, %p7;
	@%p8 bra 	$L__BB3_46;
	not.b32 	%r160, %r40;
	add.s32 	%r161, %r90, %r160;
	sub.s32 	%r162, %r161, %r492;
	shr.u32 	%r163, %r162, 8;
	add.s32 	%r49, %r163, 1;
	and.b32  	%r50, %r49, 15;
	setp.lt.u32 	%p9, %r162, 3840;
	mov.u32 	%r501, %r40;
	@%p9 bra 	$L__BB3_37;
	or.b32  	%r495, %r40, 2048;
	add.s32 	%r494, %r40, %r492;
	and.b32  	%r164, %r49, 33554416;
	neg.s32 	%r493, %r164;
$L__BB3_35:
	.pragma "nounroll";
	mul.wide.u32 	%rd15, %r494, 4;
	add.s64 	%rd16, %rd2, %rd15;
	ld.global.u32 	%r165, [%rd16];
	add.s32 	%r166, %r165, %r509;
	add.s32 	%r167, %r494, 256;
	mul.wide.u32 	%rd17, %r167, 4;
	add.s64 	%rd18, %rd2, %rd17;
	ld.global.u32 	%r168, [%rd18];
	add.s32 	%r169, %r168, %r166;
	add.s32 	%r170, %r494, 512;
	mul.wide.u32 	%rd19, %r170, 4;
	add.s64 	%rd20, %rd2, %rd19;
	ld.global.u32 	%r171, [%rd20];
	add.s32 	%r172, %r171, %r169;
	add.s32 	%r173, %r494, 768;
	mul.wide.u32 	%rd21, %r173, 4;
	add.s64 	%rd22, %rd2, %rd21;
	ld.global.u32 	%r174, [%rd22];
	add.s32 	%r175, %r174, %r172;
	add.s32 	%r176, %r494, 1024;
	mul.wide.u32 	%rd23, %r176, 4;
	add.s64 	%rd24, %rd2, %rd23;
	ld.global.u32 	%r177, [%rd24];
	add.s32 	%r178, %r177, %r175;
	add.s32 	%r179, %r494, 1280;
	mul.wide.u32 	%rd25, %r179, 4;
	add.s64 	%rd26, %rd2, %rd25;
	ld.global.u32 	%r180, [%rd26];
	add.s32 	%r181, %r180, %r178;
	add.s32 	%r182, %r494, 1536;
	mul.wide.u32 	%rd27, %r182, 4;
	add.s64 	%rd28, %rd2, %rd27;
	ld.global.u32 	%r183, [%rd28];
	add.s32 	%r184, %r183, %r181;
	add.s32 	%r185, %r494, 1792;
	mul.wide.u32 	%rd29, %r185, 4;
	add.s64 	%rd30, %rd2, %rd29;
	ld.global.u32 	%r186, [%rd30];
	add.s32 	%r187, %r186, %r184;
	add.s32 	%r188, %r494, 2048;
	mul.wide.u32 	%rd31, %r188, 4;
	add.s64 	%rd32, %rd2, %rd31;
	ld.global.u32 	%r189, [%rd32];
	add.s32 	%r190, %r189, %r187;
	add.s32 	%r191, %r494, 2304;
	mul.wide.u32 	%rd33, %r191, 4;
	add.s64 	%rd34, %rd2, %rd33;
	ld.global.u32 	%r192, [%rd34];
	add.s32 	%r193, %r192, %r190;
	add.s32 	%r194, %r494, 2560;
	mul.wide.u32 	%rd35, %r194, 4;
	add.s64 	%rd36, %rd2, %rd35;
	ld.global.u32 	%r195, [%rd36];
	add.s32 	%r196, %r195, %r193;
	add.s32 	%r197, %r494, 2816;
	mul.wide.u32 	%rd37, %r197, 4;
	add.s64 	%rd38, %rd2, %rd37;
	ld.global.u32 	%r198, [%rd38];
	add.s32 	%r199, %r198, %r196;
	add.s32 	%r200, %r494, 3072;
	mul.wide.u32 	%rd39, %r200, 4;
	add.s64 	%rd40, %rd2, %rd39;
	ld.global.u32 	%r201, [%rd40];
	add.s32 	%r202, %r201, %r199;
	add.s32 	%r203, %r494, 3328;
	mul.wide.u32 	%rd41, %r203, 4;
	add.s64 	%rd42, %rd2, %rd41;
	ld.global.u32 	%r204, [%rd42];
	add.s32 	%r205, %r204, %r202;
	add.s32 	%r206, %r494, 3584;
	mul.wide.u32 	%rd43, %r206, 4;
	add.s64 	%rd44, %rd2, %rd43;
	ld.global.u32 	%r207, [%rd44];
	add.s32 	%r208, %r207, %r205;
	add.s32 	%r209, %r494, 3840;
	mul.wide.u32 	%rd45, %r209, 4;
	add.s64 	%rd46, %rd2, %rd45;
	ld.global.u32 	%r210, [%rd46];
	add.s32 	%r509, %r210, %r208;
	add.s32 	%r495, %r495, 4096;
	add.s32 	%r494, %r494, 4096;
	add.s32 	%r493, %r493, 16;
	setp.ne.s32 	%p10, %r493, 0;
	@%p10 bra 	$L__BB3_35;
	add.s32 	%r501, %r495, -2048;
$L__BB3_37:
	setp.eq.s32 	%p11, %r50, 0;
	@%p11 bra 	$L__BB3_46;
	and.b32  	%r66, %r49, 7;
	setp.lt.u32 	%p12, %r50, 8;
	@%p12 bra 	$L__BB3_40;
	add.s32 	%r212, %r501, %r492;
	mul.wide.u32 	%rd47, %r212, 4;
	add.s64 	%rd48, %rd2, %rd47;
	ld.global.u32 	%r213, [%rd48];
	add.s32 	%r214, %r213, %r509;
	add.s32 	%r215, %r212, 256;
	mul.wide.u32 	%rd49, %r215, 4;
	add.s64 	%rd50, %rd2, %rd49;
	ld.global.u32 	%r216, [%rd50];
	add.s32 	%r217, %r216, %r214;
	add.s32 	%r218, %r212, 512;
	mul.wide.u32 	%rd51, %r218, 4;
	add.s64 	%rd52, %rd2, %rd51;
	ld.global.u32 	%r219, [%rd52];
	add.s32 	%r220, %r219, %r217;
	add.s32 	%r221, %r212, 768;
	mul.wide.u32 	%rd53, %r221, 4;
	add.s64 	%rd54, %rd2, %rd53;
	ld.global.u32 	%r222, [%rd54];
	add.s32 	%r223, %r222, %r220;
	add.s32 	%r224, %r212, 1024;
	mul.wide.u32 	%rd55, %r224, 4;
	add.s64 	%rd56, %rd2, %rd55;
	ld.global.u32 	%r225, [%rd56];
	add.s32 	%r226, %r225, %r223;
	add.s32 	%r227, %r212, 1280;
	mul.wide.u32 	%rd57, %r227, 4;
	add.s64 	%rd58, %rd2, %rd57;
	ld.global.u32 	%r228, [%rd58];
	add.s32 	%r229, %r228, %r226;
	add.s32 	%r230, %r212, 1536;
	mul.wide.u32 	%rd59, %r230, 4;
	add.s64 	%rd60, %rd2, %rd59;
	ld.global.u32 	%r231, [%rd60];
	add.s32 	%r232, %r231, %r229;
	add.s32 	%r233, %r212, 1792;
	mul.wide.u32 	%rd61, %r233, 4;
	add.s64 	%rd62, %rd2, %rd61;
	ld.global.u32 	%r234, [%rd62];
	add.s32 	%r509, %r234, %r232;
	add.s32 	%r501, %r501, 2048;
$L__BB3_40:
	setp.eq.s32 	%p13, %r66, 0;
	@%p13 bra 	$L__BB3_46;
	and.b32  	%r72, %r49, 3;
	setp.lt.u32 	%p14, %r66, 4;
	@%p14 bra 	$L__BB3_43;
	add.s32 	%r236, %r501, %r492;
	mul.wide.u32 	%rd63, %r236, 4;
	add.s64 	%rd64, %rd2, %rd63;
	ld.global.u32 	%r237, [%rd64];
	add.s32 	%r238, %r237, %r509;
	add.s32 	%r239, %r236, 256;
	mul.wide.u32 	%rd65, %r239, 4;
	add.s64 	%rd66, %rd2, %rd65;
	ld.global.u32 	%r240, [%rd66];
	add.s32 	%r241, %r240, %r238;
	add.s32 	%r242, %r236, 512;
	mul.wide.u32 	%rd67, %r242, 4;
	add.s64 	%rd68, %rd2, %rd67;
	ld.global.u32 	%r243, [%rd68];
	add.s32 	%r244, %r243, %r241;
	add.s32 	%r245, %r236, 768;
	mul.wide.u32 	%rd69, %r245, 4;
	add.s64 	%rd70, %rd2, %rd69;
	ld.global.u32 	%r246, [%rd70];
	add.s32 	%r509, %r246, %r244;
	add.s32 	%r501, %r501, 1024;
$L__BB3_43:
	setp.eq.s32 	%p15, %r72, 0;
	@%p15 bra 	$L__BB3_46;
	add.s32 	%r507, %r501, %r492;
	neg.s32 	%r506, %r72;
$L__BB3_45:
	.pragma "nounroll";
	mul.wide.u32 	%rd71, %r507, 4;
	add.s64 	%rd72, %rd2, %rd71;
	ld.global.u32 	%r247, [%rd72];
	add.s32 	%r509, %r247, %r509;
	add.s32 	%r507, %r507, 256;
	add.s32 	%r506, %r506, 1;
	setp.ne.s32 	%p16, %r506, 0;
	@%p16 bra 	$L__BB3_45;
$L__BB3_46:
	// begin inline asm
	mov.u32 %r248, %laneid;
	// end inline asm
	mov.b32 	%r251, 1;
	mov.b32 	%r272, 31;
	mov.b32 	%r273, -1;
	// begin inline asm
	shfl.sync.down.b32 %r249, %r509, %r251, %r272, %r273;
	// end inline asm
	setp.gt.s32 	%p17, %r248, 30;
	selp.b32 	%r274, 0, %r249, %p17;
	add.s32 	%r255, %r274, %r509;
	mov.b32 	%r256, 2;
	// begin inline asm
	shfl.sync.down.b32 %r254, %r255, %r256, %r272, %r273;
	// end inline asm
	setp.gt.s32 	%p18, %r248, 29;
	selp.b32 	%r275, 0, %r254, %p18;
	add.s32 	%r260, %r255, %r275;
	mov.b32 	%r261, 4;
	// begin inline asm
	shfl.sync.down.b32 %r259, %r260, %r261, %r272, %r273;
	// end inline asm
	setp.gt.s32 	%p19, %r248, 27;
	selp.b32 	%r276, 0, %r259, %p19;
	add.s32 	%r265, %r260, %r276;
	mov.b32 	%r266, 8;
	// begin inline asm
	shfl.sync.down.b32 %r264, %r265, %r266, %r272, %r273;
	// end inline asm
	setp.gt.s32 	%p20, %r248, 23;
	selp.b32 	%r277, 0, %r264, %p20;
	add.s32 	%r270, %r265, %r277;
	mov.b32 	%r271, 16;
	// begin inline asm
	shfl.sync.down.b32 %r269, %r270, %r271, %r272, %r273;
	// end inline asm
	setp.gt.s32 	%p21, %r248, 15;
	selp.b32 	%r278, 0, %r269, %p21;
	add.s32 	%r510, %r270, %r278;
	setp.ne.s32 	%p22, %r248, 0;
	@%p22 bra 	$L__BB3_48;
	shr.u32 	%r279, %r40, 3;
	and.b32  	%r280, %r279, 124;
	mov.u32 	%r281, _ZZN3cub18CUB_300001_SM_10006detail6reduce28DeviceReduceSingleTileKernelINS2_10policy_hubIijN4cuda3std3__44plusIiEEE10Policy1000EN6thrust24THRUST_300001_SM_1000_NS6detail15normal_iteratorINSD_10device_ptrIiEEEEPijS9_iiNS7_10__identityEEEvT0_T1_T2_T3_T4_T6_E12temp_storage;
	add.s32 	%r282, %r281, %r280;
	st.shared.u32 	[%r282+8], %r510;
$L__BB3_48:
	bar.sync 	0;
	setp.ne.s32 	%p23, %r40, 0;
	@%p23 bra 	$L__BB3_50;
	ld.shared.u32 	%r283, [_ZZN3cub18CUB_300001_SM_10006detail6reduce28DeviceReduceSingleTileKernelINS2_10policy_hubIijN4cuda3std3__44plusIiEEE10Policy1000EN6thrust24THRUST_300001_SM_1000_NS6detail15normal_iteratorINSD_10device_ptrIiEEEEPijS9_iiNS7_10__identityEEEvT0_T1_T2_T3_T4_T6_E12temp_storage+12];
	add.s32 	%r284, %r283, %r510;
	ld.shared.u32 	%r285, [_ZZN3cub18CUB_300001_SM_10006detail6reduce28DeviceReduceSingleTileKernelINS2_10policy_hubIijN4cuda3std3__44plusIiEEE10Policy1000EN6thrust24THRUST_300001_SM_1000_NS6detail15normal_iteratorINSD_10device_ptrIiEEEEPijS9_iiNS7_10__identityEEEvT0_T1_T2_T3_T4_T6_E12temp_storage+16];
	add.s32 	%r286, %r284, %r285;
	ld.shared.u32 	%r287, [_ZZN3cub18CUB_300001_SM_10006detail6reduce28DeviceReduceSingleTileKernelINS2_10policy_hubIijN4cuda3std3__44plusIiEEE10Policy1000EN6thrust24THRUST_300001_SM_1000_NS6detail15normal_iteratorINSD_10device_ptrIiEEEEPijS9_iiNS7_10__identityEEEvT0_T1_T2_T3_T4_T6_E12temp_storage+20];
	add.s32 	%r288, %r286, %r287;
	ld.shared.u32 	%r289, [_ZZN3cub18CUB_300001_SM_10006detail6reduce28DeviceReduceSingleTileKernelINS2_10policy_hubIijN4cuda3std3__44plusIiEEE10Policy1000EN6thrust24THRUST_300001_SM_1000_NS6detail15normal_iteratorINSD_10device_ptrIiEEEEPijS9_iiNS7_10__identityEEEvT0_T1_T2_T3_T4_T6_E12temp_storage+24];
	add.s32 	%r290, %r288, %r289;
	ld.shared.u32 	%r291, [_ZZN3cub18CUB_300001_SM_10006detail6reduce28DeviceReduceSingleTileKernelINS2_10policy_hubIijN4cuda3std3__44plusIiEEE10Policy1000EN6thrust24THRUST_300001_SM_1000_NS6detail15normal_iteratorINSD_10device_ptrIiEEEEPijS9_iiNS7_10__identityEEEvT0_T1_T2_T3_T4_T6_E12temp_storage+28];
	add.s32 	%r292, %r290, %r291;
	ld.shared.u32 	%r293, [_ZZN3cub18CUB_300001_SM_10006detail6reduce28DeviceReduceSingleTileKernelINS2_10policy_hubIijN4cuda3std3__44plusIiEEE10Policy1000EN6thrust24THRUST_300001_SM_1000_NS6detail15normal_iteratorINSD_10device_ptrIiEEEEPijS9_iiNS7_10__identityEEEvT0_T1_T2_T3_T4_T6_E12temp_storage+32];
	add.s32 	%r294, %r292, %r293;
	ld.shared.u32 	%r295, [_ZZN3cub18CUB_300001_SM_10006detail6reduce28DeviceReduceSingleTileKernelINS2_10policy_hubIijN4cuda3std3__44plusIiEEE10Policy1000EN6thrust24THRUST_300001_SM_1000_NS6detail15normal_iteratorINSD_10device_ptrIiEEEEPijS9_iiNS7_10__identityEEEvT0_T1_T2_T3_T4_T6_E12temp_storage+36];
	add.s32 	%r510, %r294, %r295;
$L__BB3_50:
	mov.u32 	%r469, %tid.x;
	setp.ne.s32 	%p57, %r469, 0;
	@%p57 bra 	$L__BB3_52;
	add.s32 	%r470, %r510, %r91;
	st.global.u32 	[%rd1], %r470;
$L__BB3_52:
	ret;

}
	// .globl	_ZN3cub18CUB_300001_SM_10006detail6reduce18DeviceReduceKernelINS2_10policy_hubIijN4cuda3std3__44plusIiEEE10Policy1000EN6thrust24THRUST_300001_SM_1000_NS6detail15normal_iteratorINSD_10device_ptrIiEEEEjS9_iNS7_10__identityEEEvT0_PT3_T1_NS0_13GridEvenShareISN_EET2_T4_
.visible .entry _ZN3cub18CUB_300001_SM_10006detail6reduce18DeviceReduceKernelINS2_10policy_hubIijN4cuda3std3__44plusIiEEE10Policy1000EN6thrust24THRUST_300001_SM_1000_NS6detail15normal_iteratorINSD_10device_ptrIiEEEEjS9_iNS7_10__identityEEEvT0_PT3_T1_NS0_13GridEvenShareISN_EET2_T4_(
	.param .align 8 .b8 _ZN3cub18CUB_300001_SM_10006detail6reduce18DeviceReduceKernelINS2_10policy_hubIijN4cuda3std3__44plusIiEEE10Policy1000EN6thrust24THRUST_300001_SM_1000_NS6detail15normal_iteratorINSD_10device_ptrIiEEEEjS9_iNS7_10__identityEEEvT0_PT3_T1_NS0_13GridEvenShareISN_EET2_T4__param_0[8],
	.param .u64 .ptr .align 1 _ZN3cub18CUB_300001_SM_10006detail6reduce18DeviceReduceKernelINS2_10policy_hubIijN4cuda3std3__44plusIiEEE10Policy1000EN6thrust24THRUST_300001_SM_1000_NS6detail15normal_iteratorINSD_10device_ptrIiEEEEjS9_iNS7_10__identityEEEvT0_PT3_T1_NS0_13GridEvenShareISN_EET2_T4__param_1,
	.param .u32 _ZN3cub18CUB_300001_SM_10006detail6reduce18DeviceReduceKernelINS2_10policy_hubIijN4cuda3std3__44plusIiEEE10Policy1000EN6thrust24THRUST_300001_SM_1000_NS6detail15normal_iteratorINSD_10device_ptrIiEEEEjS9_iNS7_10__identityEEEvT0_PT3_T1_NS0_13GridEvenShareISN_EET2_T4__param_2,
	.param .align 4 .b8 _ZN3cub18CUB_300001_SM_10006detail6reduce18DeviceReduceKernelINS2_10policy_hubIijN4cuda3std3__44plusIiEEE10Policy1000EN6thrust24THRUST_300001_SM_1000_NS6detail15normal_iteratorINSD_10device_ptrIiEEEEjS9_iNS7_10__identityEEEvT0_PT3_T1_NS0_13GridEvenShareISN_EET2_T4__param_3[40],
	.param .align 1 .b8 _ZN3cub18CUB_300001_SM_10006detail6reduce18DeviceReduceKernelINS2_10policy_hubIijN4cuda3std3__44plusIiEEE10Policy1000EN6thrust24THRUST_300001_SM_1000_NS6detail15normal_iteratorINSD_10device_ptrIiEEEEjS9_iNS7_10__identityEEEvT0_PT3_T1_NS0_13GridEvenShareISN_EET2_T4__param_4[1],
	.param .align 1 .b8 _ZN3cub18CUB_300001_SM_10006detail6reduce18DeviceReduceKernelINS2_10policy_hubIijN4cuda3std3__44plusIiEEE10Policy1000EN6thrust24THRUST_300001_SM_1000_NS6detail15normal_iteratorINSD_10device_ptrIiEEEEjS9_iNS7_10__identityEEEvT0_PT3_T1_NS0_13GridEvenShareISN_EET2_T4__param_5[1]
)
.maxntid 256
{
	.reg .pred 	%p<57>;
	.reg .b16 	%rs<4>;
	.reg .b32 	%r<575>;
	.reg .b64 	%rd<130>;
	// demoted variable
	.shared .align 4 .b8 _ZZN3cub18CUB_300001_SM_10006detail6reduce18DeviceReduceKernelINS2_10policy_hubIijN4cuda3std3__44plusIiEEE10Policy1000EN6thrust24THRUST_300001_SM_1000_NS6detail15normal_iteratorINSD_10device_ptrIiEEEEjS9_iNS7_10__identityEEEvT0_PT3_T1_NS0_13GridEvenShareISN_EET2_T4_E12temp_storage[44];
	ld.param.u32 	%r1, [_ZN3cub18CUB_300001_SM_10006detail6reduce18DeviceReduceKernelINS2_10policy_hubIijN4cuda3std3__44plusIiEEE10Policy1000EN6thrust24THRUST_300001_SM_1000_NS6detail15normal_iteratorINSD_10device_ptrIiEEEEjS9_iNS7_10__identityEEEvT0_PT3_T1_NS0_13GridEvenShareISN_EET2_T4__param_3+20];
	ld.param.u32 	%r2, [_ZN3cub18CUB_300001_SM_10006detail6reduce18DeviceReduceKernelINS2_10policy_hubIijN4cuda3std3__44plusIiEEE10Policy1000EN6thrust24THRUST_300001_SM_1000_NS6detail15normal_iteratorINSD_10device_ptrIiEEEEjS9_iNS7_10__identityEEEvT0_PT3_T1_NS0_13GridEvenShareISN_EET2_T4__param_3+24];
	ld.param.u64 	%rd3, [_ZN3cub18CUB_300001_SM_10006detail6reduce18DeviceReduceKernelINS2_10policy_hubIijN4cuda3std3__44plusIiEEE10Policy1000EN6thrust24THRUST_300001_SM_1000_NS6detail15normal_iteratorINSD_10device_ptrIiEEEEjS9_iNS7_10__identityEEEvT0_PT3_T1_NS0_13GridEvenShareISN_EET2_T4__param_0];
	cvta.to.global.u64 	%rd1, %rd3;
	mov.u32 	%r3, %ctaid.x;
	shl.b32 	%r4, %r2, 12;
	shl.b32 	%r556, %r3, 12;
	sub.s32 	%r6, %r1, %r556;
	setp.gt.u32 	%p1, %r6, 4095;
	@%p1 bra 	$L__BB4_26;
	mov.u32 	%r7, %tid.x;
	setp.ge.u32 	%p23, %r7, %r6;
	mov.b32 	%r550, 0;
	mov.u32 	%r539, %r7;
	@%p23 bra 	$L__BB4_3;
	add.s32 	%r330, %r556, %r7;
	mul.wide.u32 	%rd66, %r330, 4;
	add.s64 	%rd67, %rd1, %rd66;
	ld.global.u32 	%r550, [%rd67];
	add.s32 	%r539, %r7, 256;
$L__BB4_3:
	setp.ge.u32 	%p24, %r539, %r6;
	@%p24 bra 	$L__BB4_17;
	not.b32 	%r332, %r539;
	add.s32 	%r333, %r1, %r332;
	sub.s32 	%r334, %r333, %r556;
	shr.u32 	%r335, %r334, 8;
	add.s32 	%r12, %r335, 1;
	and.b32  	%r13, %r12, 15;
	setp.lt.u32 	%p25, %r334, 3840;
	@%p25 bra 	$L__BB4_8;
	or.b32  	%r536, %r539, 2048;
	add.s32 	%r535, %r539, %r556;
	and.b32  	%r336, %r12, 33554416;
	neg.s32 	%r534, %r336;
$L__BB4_6:
	.pragma "nounroll";
	mul.wide.u32 	%rd68, %r535, 4;
	add.s64 	%rd69, %rd1, %rd68;
	ld.global.u32 	%r337, [%rd69];
	add.s32 	%r338, %r337, %r550;
	add.s32 	%r339, %r535, 256;
	mul.wide.u32 	%rd70, %r339, 4;
	add.s64 	%rd71, %rd1, %rd70;
	ld.global.u32 	%r340, [%rd71];
	add.s32 	%r341, %r340, %r338;
	add.s32 	%r342, %r535, 512;
	mul.wide.u32 	%rd72, %r342, 4;
	add.s64 	%rd73, %rd1, %rd72;
	ld.global.u32 	%r343, [%rd73];
	add.s32 	%r344, %r343, %r341;
	add.s32 	%r345, %r535, 768;
	mul.wide.u32 	%rd74, %r345, 4;
	add.s64 	%rd75, %rd1, %rd74;
	ld.global.u32 	%r346, [%rd75];
	add.s32 	%r347, %r346, %r344;
	add.s32 	%r348, %r535, 1024;
	mul.wide.u32 	%rd76, %r348, 4;
	add.s64 	%rd77, %rd1, %rd76;
	ld.global.u32 	%r349, [%rd77];
	add.s32 	%r350, %r349, %r347;
	add.s32 	%r351, %r535, 1280;
	mul.wide.u32 	%rd78, %r351, 4;
	add.s64 	%rd79, %rd1, %rd78;
	ld.global.u32 	%r352, [%rd79];
	add.s32 	%r353, %r352, %r350;
	add.s32 	%r354, %r535, 1536;
	mul.wide.u32 	%rd80, %r354, 4;
	add.s64 	%rd81, %rd1, %rd80;
	ld.global.u32 	%r355, [%rd81];
	add.s32 	%r356, %r355, %r353;
	add.s32 	%r357, %r535, 1792;
	mul.wide.u32 	%rd82, %r357, 4;
	add.s64 	%rd83, %rd1, %rd82;
	ld.global.u32 	%r358, [%rd83];
	add.s32 	%r359, %r358, %r356;
	add.s32 	%r360, %r535, 2048;
	mul.wide.u32 	%rd84, %r360, 4;
	add.s64 	%rd85, %rd1, %rd84;
	ld.global.u32 	%r361, [%rd85];
	add.s32 	%r362, %r361, %r359;
	add.s32 	%r363, %r535, 2304;
	mul.wide.u32 	%rd86, %r363, 4;
	add.s64 	%rd87, %rd1, %rd86;
	ld.global.u32 	%r364, [%rd87];
	add.s32 	%r365, %r364, %r362;
	add.s32 	%r366, %r535, 2560;
	mul.wide.u32 	%rd88, %r366, 4;
	add.s64 	%rd89, %rd1, %rd88;
	ld.global.u32 	%r367, [%rd89];
	add.s32 	%r368, %r367, %r365;
	add.s32 	%r369, %r535, 2816;
	mul.wide.u32 	%rd90, %r369, 4;
	add.s64 	%rd91, %rd1, %rd90;
	ld.global.u32 	%r370, [%rd91];
	add.s32 	%r371, %r370, %r368;
	add.s32 	%r372, %r535, 3072;
	mul.wide.u32 	%rd92, %r372, 4;
	add.s64 	%rd93, %rd1, %rd92;
	ld.global.u32 	%r373, [%rd93];
	add.s32 	%r374, %r373, %r371;
	add.s32 	%r375, %r535, 3328;
	mul.wide.u32 	%rd94, %r375, 4;
	add.s64 	%rd95, %rd1, %rd94;
	ld.global.u32 	%r376, [%rd95];
	add.s32 	%r377, %r376, %r374;
	add.s32 	%r378, %r535, 3584;
	mul.wide.u32 	%rd96, %r378, 4;
	add.s64 	%rd97, %rd1, %rd96;
	ld.global.u32 	%r379, [%rd97];
	add.s32 	%r380, %r379, %r377;
	add.s32 	%r381, %r535, 3840;
	mul.wide.u32 	%rd98, %r381, 4;
	add.s64 	%rd99, %rd1, %rd98;
	ld.global.u32 	%r382, [%rd99];
	add.s32 	%r550, %r382, %r380;
	add.s32 	%r536, %r536, 4096;
	add.s32 	%r535, %r535, 4096;
	add.s32 	%r534, %r534, 16;
	setp.ne.s32 	%p26, %r534, 0;
	@%p26 bra 	$L__BB4_6;
	add.s32 	%r539, %r536, -2048;
$L__BB4_8:
	setp.eq.s32 	%p27, %r13, 0;
	@%p27 bra 	$L__BB4_17;
	and.b32  	%r29, %r12, 7;
	setp.lt.u32 	%p28, %r13, 8;
	@%p28 bra 	$L__BB4_11;
	add.s32 	%r384, %r556, %r539;
	mul.wide.u32 	%rd100, %r384, 4;
	add.s64 	%rd101, %rd1, %rd100;
	ld.global.u32 	%r385, [%rd101];
	add.s32 	%r386, %r385, %r550;
	add.s32 	%r387, %r384, 256;
	mul.wide.u32 	%rd102, %r387, 4;
	add.s64 	%rd103, %rd1, %rd102;
	ld.global.u32 	%r388, [%rd103];
	add.s32 	%r389, %r388, %r386;
	add.s32 	%r390, %r384, 512;
	mul.wide.u32 	%rd104, %r390, 4;
	add.s64 	%rd105, %rd1, %rd104;
	ld.global.u32 	%r391, [%rd105];
	add.s32 	%r392, %r391, %r389;
	add.s32 	%r393, %r384, 768;
	mul.wide.u32 	%rd106, %r393, 4;
	add.s64 	%rd107, %rd1, %rd106;
	ld.global.u32 	%r394, [%rd107];
	add.s32 	%r395, %r394, %r392;
	add.s32 	%r396, %r384, 1024;
	mul.wide.u32 	%rd108, %r396, 4;
	add.s64 	%rd109, %rd1, %rd108;
	ld.global.u32 	%r397, [%rd109];
	add.s32 	%r398, %r397, %r395;
	add.s32 	%r399, %r384, 1280;
	mul.wide.u32 	%rd110, %r399, 4;
	add.s64 	%rd111, %rd1, %rd110;
	ld.global.u32 	%r400, [%rd111];
	add.s32 	%r401, %r400, %r398;
	add.s32 	%r402, %r384, 1536;
	mul.wide.u32 	%rd112, %r402, 4;
	add.s64 	%rd113, %rd1, %rd112;
	ld.global.u32 	%r403, [%rd113];
	add.s32 	%r404, %r403, %r401;
	add.s32 	%r405, %r384, 1792;
	mul.wide.u32 	%rd114, %r405, 4;
	add.s64 	%rd115, %rd1, %rd114;
	ld.global.u32 	%r406, [%rd115];
	add.s32 	%r550, %r406, %r404;
	add.s32 	%r539, %r539, 2048;
$L__BB4_11:
	setp.eq.s32 	%p29, %r29, 0;
	@%p29 bra 	$L__BB4_17;
	and.b32  	%r35, %r12, 3;
	setp.lt.u32 	%p30, %r29, 4;
	@%p30 bra 	$L__BB4_14;
	add.s32 	%r408, %r556, %r539;
	mul.wide.u32 	%rd116, %r408, 4;
	add.s64 	%rd117, %rd1, %rd116;
	ld.global.u32 	%r409, [%rd117];
	add.s32 	%r410, %r409, %r550;
	add.s32 	%r411, %r408, 256;
	mul.wide.u32 	%rd118, %r411, 4;
	add.s64 	%rd119, %rd1, %rd118;
	ld.global.u32 	%r412, [%rd119];
	add.s32 	%r413, %r412, %r410;
	add.s32 	%r414, %r408, 512;
	mul.wide.u32 	%rd120, %r414, 4;
	add.s64 	%rd121, %rd1, %rd120;
	ld.global.u32 	%r415, [%rd121];
	add.s32 	%r416, %r415, %r413;
	add.s32 	%r417, %r408, 768;
	mul.wide.u32 	%rd122, %r417, 4;
	add.s64 	%rd123, %rd1, %rd122;
	ld.global.u32 	%r418, [%rd123];
	add.s32 	%r550, %r418, %r416;
	add.s32 	%r539, %r539, 1024;
$L__BB4_14:
	setp.eq.s32 	%p31, %r35, 0;
	@%p31 bra 	$L__BB4_17;
	add.s32 	%r548, %r539, %r556;
	neg.s32 	%r547, %r35;
$L__BB4_16:
	.pragma "nounroll";
	mul.wide.u32 	%rd124, %r548, 4;
	add.s64 	%rd125, %rd1, %rd124;
	ld.global.u32 	%r419, [%rd125];
	add.s32 	%r550, %r419, %r550;
	add.s32 	%r548, %r548, 256;
	add.s32 	%r547, %r547, 1;
	setp.ne.s32 	%p32, %r547, 0;
	@%p32 bra 	$L__BB4_16;
$L__BB4_17:
	setp.lt.u32 	%p33, %r6, 256;
	@%p33 bra 	$L__BB4_22;
	// begin inline asm
	mov.u32 %r483, %laneid;
	// end inline asm
	mov.b32 	%r486, 1;
	mov.b32 	%r507, 31;
	mov.b32 	%r508, -1;
	// begin inline asm
	shfl.sync.down.b32 %r484, %r550, %r486, %r507, %r508;
	// end inline asm
	setp.gt.s32 	%p49, %r483, 30;
	selp.b32 	%r509, 0, %r484, %p49;
	add.s32 	%r490, %r509, %r550;
	mov.b32 	%r491, 2;
	// begin inline asm
	shfl.sync.down.b32 %r489, %r490, %r491, %r507, %r508;
	// end inline asm
	setp.gt.s32 	%p50, %r483, 29;
	selp.b32 	%r510, 0, %r489, %p50;
	add.s32 	%r495, %r490, %r510;
	mov.b32 	%r496, 4;
	// begin inline asm
	shfl.sync.down.b32 %r494, %r495, %r496, %r507, %r508;
	// end inline asm
	setp.gt.s32 	%p51, %r483, 27;
	selp.b32 	%r511, 0, %r494, %p51;
	add.s32 	%r500, %r495, %r511;
	mov.b32 	%r501, 8;
	// begin inline asm
	shfl.sync.down.b32 %r499, %r500, %r501, %r507, %r508;
	// end inline asm
	setp.gt.s32 	%p52, %r483, 23;
	selp.b32 	%r512, 0, %r499, %p52;
	add.s32 	%r505, %r500, %r512;
	mov.b32 	%r506, 16;
	// begin inline asm
	shfl.sync.down.b32 %r504, %r505, %r506, %r507, %r508;
	// end inline asm
	setp.gt.s32 	%p53, %r483, 15;
	selp.b32 	%r513, 0, %r504, %p53;
	add.s32 	%r574, %r505, %r513;
	setp.ne.s32 	%p54, %r483, 0;
	@%p54 bra 	$L__BB4_20;
	shr.u32 	%r514, %r7, 3;
	and.b32  	%r515, %r514, 124;
	mov.u32 	%r516, _ZZN3cub18CUB_300001_SM_10006detail6reduce18DeviceReduceKernelINS2_10policy_hubIijN4cuda3std3__44plusIiEEE10Policy1000EN6thrust24THRUST_300001_SM_1000_NS6detail15normal_iteratorINSD_10device_ptrIiEEEEjS9_iNS7_10__identityEEEvT0_PT3_T1_NS0_13GridEvenShareISN_EET2_T4_E12temp_storage;
	add.s32 	%r517, %r516, %r515;
	st.shared.u32 	[%r517+8], %r574;
$L__BB4_20:
	bar.sync 	0;
	setp.ne.s32 	%p55, %r7, 0;
	@%p55 bra 	$L__BB4_48;
	ld.shared.u32 	%r518, [_ZZN3cub18CUB_300001_SM_10006detail6reduce18DeviceReduceKernelINS2_10policy_hubIijN4cuda3std3__44plusIiEEE10Policy1000EN6thrust24THRUST_300001_SM_1000_NS6detail15normal_iteratorINSD_10device_ptrIiEEEEjS9_iNS7_10__identityEEEvT0_PT3_T1_NS0_13GridEvenShareISN_EET2_T4_E12temp_storage+12];
	add.s32 	%r519, %r518, %r574;
	ld.shared.u32 	%r520, [_ZZN3cub18CUB_300001_SM_10006detail6reduce18DeviceReduceKernelINS2_10policy_hubIijN4cuda3std3__44plusIiEEE10Policy1000EN6thrust24THRUST_300001_SM_1000_NS6detail15normal_iteratorINSD_10device_ptrIiEEEEjS9_iNS7_10__identityEEEvT0_PT3_T1_NS0_13GridEvenShareISN_EET2_T4_E12temp_storage+16];
	add.s32 	%r521, %r519, %r520;
	ld.shared.u32 	%r522, [_ZZN3cub18CUB_300001_SM_10006detail6reduce18DeviceReduceKernelINS2_10policy_hubIijN4cuda3std3__44plusIiEEE10Policy1000EN6thrust24THRUST_300001_SM_1000_NS6detail15normal_iteratorINSD_10device_ptrIiEEEEjS9_iNS7_10__identityEEEvT0_PT3_T1_NS0_13GridEvenShareISN_EET2_T4_E12temp_storage+20];
	add.s32 	%r523, %r521, %r522;
	ld.shared.u32 	%r524, [_ZZN3cub18CUB_300001_SM_10006detail6reduce18DeviceReduceKernelINS2_10policy_hubIijN4cuda3std3__44plusIiEEE10Policy1000EN6thrust24THRUST_300001_SM_1000_NS6detail15normal_iteratorINSD_10device_ptrIiEEEEjS9_iNS7_10__identityEEEvT0_PT3_T1_NS0_13GridEvenShareISN_EET2_T4_E12temp_storage+24];
	add.s32 	%r525, %r523, %r524;
	ld.shared.u32 	%r526, [_ZZN3cub18CUB_300001_SM_10006detail6reduce18DeviceReduceKernelINS2_10policy_hubIijN4cuda3std3__44plusIiEEE10Policy1000EN6thrust24THRUST_300001_SM_1000_NS6detail15normal_iteratorINSD_10device_ptrIiEEEEjS9_iNS7_10__identityEEEvT0_PT3_T1_NS0_13GridEvenShareISN_EET2_T4_E12temp_storage+28];
	add.s32 	%r527, %r525, %r526;
	ld.shared.u32 	%r528, [_ZZN3cub18CUB_300001_SM_10006detail6reduce18DeviceReduceKernelINS2_10policy_hubIijN4cuda3std3__44plusIiEEE10Policy1000EN6thrust24THRUST_300001_SM_1000_NS6detail15normal_iteratorINSD_10device_ptrIiEEEEjS9_iNS7_10__identityEEEvT0_PT3_T1_NS0_13GridEvenShareISN_EET2_T4_E12temp_storage+32];
	add.s32 	%r529, %r527, %r528;
	ld.shared.u32 	%r530, [_ZZN3cub18CUB_300001_SM_10006detail6reduce18DeviceReduceKernelINS2_10policy_hubIijN4cuda3std3__44plusIiEEE10Policy1000EN6thrust24THRUST_300001_SM_1000_NS6detail15normal_iteratorINSD_10device_ptrIiEEEEjS9_iNS7_10__identityEEEvT0_PT3_T1_NS0_13GridEvenShareISN_EET2_T4_E12temp_storage+36];
	add.s32 	%r574, %r529, %r530;
	bra.uni 	$L__BB4_48;
$L__BB4_22:
	// begin inline asm
	mov.u32 %r420, %laneid;
	// end inline asm
	and.b32  	%r446, %r7, 992;
	add.s32 	%r447, %r446, 32;
	setp.gt.u32 	%p34, %r447, %r6;
	not.b32 	%r448, %r446;
	add.s32 	%r449, %r6, %r448;
	selp.b32 	%r444, %r449, 31, %p34;
	mov.b32 	%r423, 1;
	mov.b32 	%r445, -1;
	// begin inline asm
	shfl.sync.down.b32 %r421, %r550, %r423, %r444, %r445;
	// end inline asm
	setp.lt.s32 	%p35, %r420, %r444;
	selp.b32 	%r450, %r421, 0, %p35;
	add.s32 	%r427, %r450, %r550;
	mov.b32 	%r428, 2;
	// begin inline asm
	shfl.sync.down.b32 %r426, %r427, %r428, %r444, %r445;
	// end inline asm
	add.s32 	%r451, %r420, 2;
	setp.gt.s32 	%p36, %r451, %r444;
	selp.b32 	%r452, 0, %r426, %p36;
	add.s32 	%r432, %r427, %r452;
	mov.b32 	%r433, 4;
	// begin inline asm
	shfl.sync.down.b32 %r431, %r432, %r433, %r444, %r445;
	// end inline asm
	add.s32 	%r453, %r420, 4;
	setp.gt.s32 	%p37, %r453, %r444;
	selp.b32 	%r454, 0, %r431, %p37;
	add.s32 	%r437, %r432, %r454;
	mov.b32 	%r438, 8;
	// begin inline asm
	shfl.sync.down.b32 %r436, %r437, %r438, %r444, %r445;
	// end inline asm
	add.s32 	%r455, %r420, 8;
	setp.gt.s32 	%p38, %r455, %r444;
	selp.b32 	%r456, 0, %r436, %p38;
	add.s32 	%r442, %r437, %r456;
	mov.b32 	%r443, 16;
	// begin inline asm
	shfl.sync.down.b32 %r441, %r442, %r443, %r444, %r445;
	// end inline asm
	add.s32 	%r457, %r420, 16;
	setp.gt.s32 	%p39, %r457, %r444;
	selp.b32 	%r458, 0, %r441, %p39;
	add.s32 	%r574, %r442, %r458;
	setp.ne.s32 	%p40, %r420, 0;
	@%p40 bra 	$L__BB4_24;
	shr.u32 	%r459, %r7, 3;
	and.b32  	%r460, %r459, 124;
	mov.u32 	%r461, _ZZN3cub18CUB_300001_SM_10006detail6reduce18DeviceReduceKernelINS2_10policy_hubIijN4cuda3std3__44plusIiEEE10Policy1000EN6thrust24THRUST_300001_SM_1000_NS6detail15normal_iteratorINSD_10device_ptrIiEEEEjS9_iNS7_10__identityEEEvT0_PT3_T1_NS0_13GridEvenShareISN_EET2_T4_E12temp_storage;
	add.s32 	%r462, %r461, %r460;
	st.shared.u32 	[%r462+8], %r574;
$L__BB4_24:
	bar.sync 	0;
	setp.ne.s32 	%p41, %r7, 0;
	@%p41 bra 	$L__BB4_48;
	setp.gt.u32 	%p42, %r6, 32;
	ld.shared.u32 	%r463, [_ZZN3cub18CUB_300001_SM_10006detail6reduce18DeviceReduceKernelINS2_10policy_hubIijN4cuda3std3__44plusIiEEE10Policy1000EN6thrust24THRUST_300001_SM_1000_NS6detail15normal_iteratorINSD_10device_ptrIiEEEEjS9_iNS7_10__identityEEEvT0_PT3_T1_NS0_13GridEvenShareISN_EET2_T4_E12temp_storage+12];
	selp.b32 	%r464, %r463, 0, %p42;
	add.s32 	%r465, %r464, %r574;
	setp.gt.u32 	%p43, %r6, 64;
	ld.shared.u32 	%r466, [_ZZN3cub18CUB_300001_SM_10006detail6reduce18DeviceReduceKernelINS2_10policy_hubIijN4cuda3std3__44plusIiEEE10Policy1000EN6thrust24THRUST_300001_SM_1000_NS6detail15normal_iteratorINSD_10device_ptrIiEEEEjS9_iNS7_10__identityEEEvT0_PT3_T1_NS0_13GridEvenShareISN_EET2_T4_E12temp_storage+16];
	selp.b32 	%r467, %r466, 0, %p43;
	add.s32 	%r468, %r465, %r467;
	setp.gt.u32 	%p44, %r6, 96;
	ld.shared.u32 	%r469, [_ZZN3cub18CUB_300001_SM_10006detail6reduce18DeviceReduceKernelINS2_10policy_hubIijN4cuda3std3__44plusIiEEE10Policy1000EN6thrust24THRUST_300001_SM_1000_NS6detail15normal_iteratorINSD_10device_ptrIiEEEEjS9_iNS7_10__identityEEEvT0_PT3_T1_NS0_13GridEvenShareISN_EET2_T4_E12temp_storage+20];
	selp.b32 	%r470, %r469, 0, %p44;
	add.s32 	%r471, %r468, %r470;
	setp.gt.u32 	%p45, %r6, 128;
	ld.shared.u32 	%r472, [_ZZN3cub18CUB_300001_SM_10006detail6reduce18DeviceReduceKernelINS2_10policy_hubIijN4cuda3std3__44plusIiEEE10Policy1000EN6thrust24THRUST_300001_SM_1000_NS6detail15normal_iteratorINSD_10device_ptrIiEEEEjS9_iNS7_10__identityEEEvT0_PT3_T1_NS0_13GridEvenShareISN_EET2_T4_E12temp_storage+24];
	selp.b32 	%r473, %r472, 0, %p45;
	add.s32 	%r474, %r471, %r473;
	setp.gt.u32 	%p46, %r6, 160;
	ld.shared.u32 	%r475, [_ZZN3cub18CUB_300001_SM_10006detail6reduce18DeviceReduceKernelINS2_10policy_hubIijN4cuda3std3__44plusIiEEE10Policy1000EN6thrust24THRUST_300001_SM_1000_NS6detail15normal_iteratorINSD_10device_ptrIiEEEEjS9_iNS7_10__identityEEEvT0_PT3_T1_NS0_13GridEvenShareISN_EET2_T4_E12temp_storage+28];
	selp.b32 	%r476, %r475, 0, %p46;
	add.s32 	%r477, %r474, %r476;
	setp.gt.u32 	%p47, %r6, 192;
	ld.shared.u32 	%r478, [_ZZN3cub18CUB_300001_SM_10006detail6reduce18DeviceReduceKernelINS2_10policy_hubIijN4cuda3std3__44plusIiEEE10Policy1000EN6thrust24THRUST_300001_SM_1000_NS6detail15normal_iteratorINSD_10device_ptrIiEEEEjS9_iNS7_10__identityEEEvT0_PT3_T1_NS0_13GridEvenShareISN_EET2_T4_E12temp_storage+32];
	selp.b32 	%r479, %r478, 0, %p47;
	add.s32 	%r480, %r477, %r479;
	setp.gt.u32 	%p48, %r6, 224;
	ld.shared.u32 	%r481, [_ZZN3cub18CUB_300001_SM_10006detail6reduce18DeviceReduceKernelINS2_10policy_hubIijN4cuda3std3__44plusIiEEE10Policy1000EN6thrust24THRUST_300001_SM_1000_NS6detail15normal_iteratorINSD_10device_ptrIiEEEEjS9_iNS7_10__identityEEEvT0_PT3_T1_NS0_13GridEvenShareISN_EET2_T4_E12temp_storage+36];
	selp.b32 	%r482, %r481, 0, %p48;
	add.s32 	%r574, %r480, %r482;
	bra.uni 	$L__BB4_48;
$L__BB4_26:
	mov.u32 	%r54, %tid.x;
	add.s32 	%r110, %r54, %r556;
	mul.wide.u32 	%rd4, %r110, 4;
	add.s64 	%rd5, %rd1, %rd4;
	ld.global.u32 	%r111, [%rd5];
	ld.global.u32 	%r112, [%rd5+1024];
	ld.global.u32 	%r113, [%rd5+2048];
	ld.global.u32 	%r114, [%rd5+3072];
	ld.global.u32 	%r115, [%rd5+4096];
	ld.global.u32 	%r116, [%rd5+5120];
	ld.global.u32 	%r117, [%rd5+6144];
	ld.global.u32 	%r118, [%rd5+7168];
	ld.global.u32 	%r119, [%rd5+8192];
	ld.global.u32 	%r120, [%rd5+9216];
	ld.global.u32 	%r121, [%rd5+10240];
	ld.global.u32 	%r122, [%rd5+11264];
	ld.global.u32 	%r123, [%rd5+12288];
	ld.global.u32 	%r124, [%rd5+13312];
	ld.global.u32 	%r125, [%rd5+14336];
	ld.global.u32 	%r126, [%rd5+15360];
	add.s32 	%r127, %r112, %r111;
	add.s32 	%r128, %r113, %r127;
	add.s32 	%r129, %r114, %r128;
	add.s32 	%r130, %r115, %r129;
	add.s32 	%r131, %r116, %r130;
	add.s32 	%r132, %r117, %r131;
	add.s32 	%r133, %r118, %r132;
	add.s32 	%r134, %r119, %r133;
	add.s32 	%r135, %r120, %r134;
	add.s32 	%r136, %r121, %r135;
	add.s32 	%r137, %r122, %r136;
	add.s32 	%r138, %r123, %r137;
	add.s32 	%r139, %r124, %r138;
	add.s32 	%r140, %r125, %r139;
	add.s32 	%r573, %r126, %r140;
	setp.lt.u32 	%p2, %r6, %r4;
	@%p2 bra 	$L__BB4_44;
	add.s32 	%r56, %r4, %r556;
	not.b32 	%r142, %r54;
	add.s32 	%r143, %r142, %r1;
	sub.s32 	%r144, %r143, %r4;
	sub.s32 	%r552, %r144, %r556;
	add.s32 	%r145, %r56, %r54;
	add.s32 	%r551, %r145, 2048;
	mov.b32 	%r554, 0;
	mov.u32 	%r553, %r56;
$L__BB4_28:
	add.s32 	%r556, %r556, %r4;
	add.s32 	%r147, %r1, -4096;
	setp.gt.u32 	%p3, %r556, %r147;
	@%p3 bra 	$L__BB4_30;
	add.s32 	%r148, %r54, %r556;
	mul.wide.u32 	%rd6, %r148, 4;
	add.s64 	%rd7, %rd1, %rd6;
	ld.global.u32 	%r149, [%rd7];
	ld.global.u32 	%r150, [%rd7+1024];
	ld.global.u32 	%r151, [%rd7+2048];
	ld.global.u32 	%r152, [%rd7+3072];
	ld.global.u32 	%r153, [%rd7+4096];
	ld.global.u32 	%r154, [%rd7+5120];
	ld.global.u32 	%r155, [%rd7+6144];
	ld.global.u32 	%r156, [%rd7+7168];
	ld.global.u32 	%r157, [%rd7+8192];
	ld.global.u32 	%r158, [%rd7+9216];
	ld.global.u32 	%r159, [%rd7+10240];
	ld.global.u32 	%r160, [%rd7+11264];
	ld.global.u32 	%r161, [%rd7+12288];
	ld.global.u32 	%r162, [%rd7+13312];
	ld.global.u32 	%r163, [%rd7+14336];
	ld.global.u32 	%r164, [%rd7+15360];
	add.s32 	%r165, %r149, %r573;
	add.s32 	%r166, %r150, %r165;
	add.s32 	%r167, %r151, %r166;
	add.s32 	%r168, %r152, %r167;
	add.s32 	%r169, %r153, %r168;
	add.s32 	%r170, %r154, %r169;
	add.s32 	%r171, %r155, %r170;
	add.s32 	%r172, %r156, %r171;
	add.s32 	%r173, %r157, %r172;
	add.s32 	%r174, %r158, %r173;
	add.s32 	%r175, %r159, %r174;
	add.s32 	%r176, %r160, %r175;
	add.s32 	%r177, %r161, %r176;
	add.s32 	%r178, %r162, %r177;
	add.s32 	%r179, %r163, %r178;
	add.s32 	%r573, %r164, %r179;
	sub.s32 	%r180, %r1, %r556;
	setp.lt.u32 	%p4, %r180, %r4;
	add.s32 	%r554, %r554, 1;
	add.s32 	%r553, %r553, %r4;
	sub.s32 	%r552, %r552, %r4;
	add.s32 	%r551, %r551, %r4;
	@%p4 bra 	$L__BB4_44;
	bra.uni 	$L__BB4_28;
$L__BB4_30:
	setp.le.u32 	%p5, %r1, %r556;
	sub.s32 	%r182, %r1, %r556;
	setp.ge.s32 	%p6, %r54, %r182;
	or.pred  	%p7, %p5, %p6;
	@%p7 bra 	$L__BB4_44;
	not.b32 	%r185, %r54;
	add.s32 	%r186, %r1, %r185;
	sub.s32 	%r187, %r186, %r56;
	mul.lo.s32 	%r188, %r2, %r554;
	shl.b32 	%r189, %r188, 12;
	sub.s32 	%r190, %r187, %r189;
	shr.u32 	%r191, %r190, 8;
	add.s32 	%r71, %r191, 1;
	and.b32  	%r72, %r71, 15;
	setp.lt.u32 	%p8, %r190, 3840;
	mov.u32 	%r565, %r54;
	@%p8 bra 	$L__BB4_35;
	or.b32  	%r559, %r54, 2048;
	shr.u32 	%r192, %r552, 8;
	add.s32 	%r193, %r192, 1;
	and.b32  	%r194, %r193, 33554416;
	neg.s32 	%r557, %r194;
$L__BB4_33:
	.pragma "nounroll";
	add.s32 	%r195, %r551, -2048;
	mul.wide.u32 	%rd8, %r195, 4;
	add.s64 	%rd9, %rd1, %rd8;
	ld.global.u32 	%r196, [%rd9];
	add.s32 	%r197, %r196, %r573;
	add.s32 	%r198, %r551, -1792;
	mul.wide.u32 	%rd10, %r198, 4;
	add.s64 	%rd11, %rd1, %rd10;
	ld.global.u32 	%r199, [%rd11];
	add.s32 	%r200, %r199, %r197;
	add.s32 	%r201, %r551, -1536;
	mul.wide.u32 	%rd12, %r201, 4;
	add.s64 	%rd13, %rd1, %rd12;
	ld.global.u32 	%r202, [%rd13];
	add.s32 	%r203, %r202, %r200;
	add.s32 	%r204, %r551, -1280;
	mul.wide.u32 	%rd14, %r204, 4;
	add.s64 	%rd15, %rd1, %rd14;
	ld.global.u32 	%r205, [%rd15];
	add.s32 	%r206, %r205, %r203;
	add.s32 	%r207, %r551, -1024;
	mul.wide.u32 	%rd16, %r207, 4;
	add.s64 	%rd17, %rd1, %rd16;
	ld.global.u32 	%r208, [%rd17];
	add.s32 	%r209, %r208, %r206;
	add.s32 	%r210, %r551, -768;
	mul.wide.u32 	%rd18, %r210, 4;
	add.s64 	%rd19, %rd1, %rd18;
	ld.global.u32 	%r211, [%rd19];
	add.s32 	%r212, %r211, %r209;
	add.s32 	%r213, %r551, -512;
	mul.wide.u32 	%rd20, %r213, 4;
	add.s64 	%rd21, %rd1, %rd20;
	ld.global.u32 	%r214, [%rd21];
	add.s32 	%r215, %r214, %r212;
	add.s32 	%r216, %r551, 1792;
	add.s32 	%r217, %r551, -256;
	mul.wide.u32 	%rd22, %r217, 4;
	add.s64 	%rd23, %rd1, %rd22;
	ld.global.u32 	%r218, [%rd23];
	add.s32 	%r219, %r218, %r215;
	mul.wide.u32 	%rd24, %r551, 4;
	add.s64 	%rd25, %rd1, %rd24;
	ld.global.u32 	%r220, [%rd25];
	add.s32 	%r221, %r220, %r219;
	add.s32 	%r222, %r551, 256;
	mul.wide.u32 	%rd26, %r222, 4;
	add.s64 	%rd27, %rd1, %rd26;
	ld.global.u32 	%r223, [%rd27];
	add.s32 	%r224, %r223, %r221;
	add.s32 	%r225, %r551, 512;
	mul.wide.u32 	%rd28, %r225, 4;
	add.s64 	%rd29, %rd1, %rd28;
	ld.global.u32 	%r226, [%rd29];
	add.s32 	%r227, %r226, %r224;
	add.s32 	%r228, %r551, 768;
	mul.wide.u32 	%rd30, %r228, 4;
	add.s64 	%rd31, %rd1, %rd30;
	ld.global.u32 	%r229, [%rd31];
	add.s32 	%r230, %r229, %r227;
	add.s32 	%r231, %r551, 1024;
	mul.wide.u32 	%rd32, %r231, 4;
	add.s64 	%rd33, %rd1, %rd32;
	ld.global.u32 	%r232, [%rd33];
	add.s32 	%r233, %r232, %r230;
	add.s32 	%r234, %r551, 1280;
	mul.wide.u32 	%rd34, %r234, 4;
	add.s64 	%rd35, %rd1, %rd34;
	ld.global.u32 	%r235, [%rd35];
	add.s32 	%r236, %r235, %r233;
	add.s32 	%r237, %r551, 1536;
	mul.wide.u32 	%rd36, %r237, 4;
	add.s64 	%rd37, %rd1, %rd36;
	ld.global.u32 	%r238, [%rd37];
	add.s32 	%r239, %r238, %r236;
	mul.wide.u32 	%rd38, %r216, 4;
	add.s64 	%rd39, %rd1, %rd38;
	ld.global.u32 	%r240, [%rd39];
	add.s32 	%r573, %r240, %r239;
	add.s32 	%r559, %r559, 4096;
	add.s32 	%r551, %r551, 4096;
	add.s32 	%r557, %r557, 16;
	setp.ne.s32 	%p9, %r557, 0;
	@%p9 bra 	$L__BB4_33;
	add.s32 	%r565, %r559, -2048;
$L__BB4_35:
	setp.eq.s32 	%p10, %r72, 0;
	@%p10 bra 	$L__BB4_44;
	and.b32  	%r87, %r71, 7;
	setp.lt.u32 	%p11, %r72, 8;
	@%p11 bra 	$L__BB4_38;
	add.s32 	%r242, %r565, %r556;
	mul.wide.u32 	%rd40, %r242, 4;
	add.s64 	%rd41, %rd1, %rd40;
	ld.global.u32 	%r243, [%rd41];
	add.s32 	%r244, %r243, %r573;
	add.s32 	%r245, %r242, 256;
	mul.wide.u32 	%rd42, %r245, 4;
	add.s64 	%rd43, %rd1, %rd42;
	ld.global.u32 	%r246, [%rd43];
	add.s32 	%r247, %r246, %r244;
	add.s32 	%r248, %r242, 512;
	mul.wide.u32 	%rd44, %r248, 4;
	add.s64 	%rd45, %rd1, %rd44;
	ld.global.u32 	%r249, [%rd45];
	add.s32 	%r250, %r249, %r247;
	add.s32 	%r251, %r242, 768;
	mul.wide.u32 	%rd46, %r251, 4;
	add.s64 	%rd47, %rd1, %rd46;
	ld.global.u32 	%r252, [%rd47];
	add.s32 	%r253, %r252, %r250;
	add.s32 	%r254, %r242, 1024;
	mul.wide.u32 	%rd48, %r254, 4;
	add.s64 	%rd49, %rd1, %rd48;
	ld.global.u32 	%r255, [%rd49];
	add.s32 	%r256, %r255, %r253;
	add.s32 	%r257, %r242, 1280;
	mul.wide.u32 	%rd50, %r257, 4;
	add.s64 	%rd51, %rd1, %rd50;
	ld.global.u32 	%r258, [%rd51];
	add.s32 	%r259, %r258, %r256;
	add.s32 	%r260, %r242, 1536;
	mul.wide.u32 	%rd52, %r260, 4;
	add.s64 	%rd53, %rd1, %rd52;
	ld.global.u32 	%r261, [%rd53];
	add.s32 	%r262, %r261, %r259;
	add.s32 	%r263, %r242, 1792;
	mul.wide.u32 	%rd54, %r263, 4;
	add.s64 	%rd55, %rd1, %rd54;
	ld.global.u32 	%r264, [%rd55];
	add.s32 	%r573, %r264, %r262;
	add.s32 	%r565, %r565, 2048;
$L__BB4_38:
	setp.eq.s32 	%p12, %r87, 0;
	@%p12 bra 	$L__BB4_44;
	setp.lt.u32 	%p13, %r87, 4;
	@%p13 bra 	$L__BB4_41;
	add.s32 	%r266, %r565, %r556;
	mul.wide.u32 	%rd56, %r266, 4;
	add.s64 	%rd57, %rd1, %rd56;
	ld.global.u32 	%r267, [%rd57];
	add.s32 	%r268, %r267, %r573;
	add.s32 	%r269, %r266, 256;
	mul.wide.u32 	%rd58, %r269, 4;
	add.s64 	%rd59, %rd1, %rd58;
	ld.global.u32 	%r270, [%rd59];
	add.s32 	%r271, %r270, %r268;
	add.s32 	%r272, %r266, 512;
	mul.wide.u32 	%rd60, %r272, 4;
	add.s64 	%rd61, %rd1, %rd60;
	ld.global.u32 	%r273, [%rd61];
	add.s32 	%r274, %r273, %r271;
	add.s32 	%r275, %r266, 768;
	mul.wide.u32 	%rd62, %r275, 4;
	add.s64 	%rd63, %rd1, %rd62;
	ld.global.u32 	%r276, [%rd63];
	add.s32 	%r573, %r276, %r274;
	add.s32 	%r565, %r565, 1024;
$L__BB4_41:
	and.b32  	%r277, %r71, 3;
	setp.eq.s32 	%p14, %r277, 0;
	@%p14 bra 	$L__BB4_44;
	add.s32 	%r571, %r565, %r553;
	cvt.u16.u32 	%rs1, %r552;
	shr.u16 	%rs2, %rs1, 8;
	add.s16 	%rs3, %rs2, 1;
	cvt.u32.u16 	%r278, %rs3;
	and.b32  	%r279, %r278, 3;
	neg.s32 	%r570, %r279;
$L__BB4_43:
	.pragma "nounroll";
	mul.wide.u32 	%rd64, %r571, 4;
	add.s64 	%rd65, %rd1, %rd64;
	ld.global.u32 	%r280, [%rd65];
	add.s32 	%r573, %r280, %r573;
	add.s32 	%r571, %r571, 256;
	add.s32 	%r570, %r570, 1;
	setp.ne.s32 	%p15, %r570, 0;
	@%p15 bra 	$L__BB4_43;
$L__BB4_44:
	// begin inline asm
	mov.u32 %r281, %laneid;
	// end inline asm
	mov.b32 	%r284, 1;
	mov.b32 	%r305, 31;
	mov.b32 	%r306, -1;
	// begin inline asm
	shfl.sync.down.b32 %r282, %r573, %r284, %r305, %r306;
	// end inline asm
	setp.gt.s32 	%p16, %r281, 30;
	selp.b32 	%r307, 0, %r282, %p16;
	add.s32 	%r288, %r307, %r573;
	mov.b32 	%r289, 2;
	// begin inline asm
	shfl.sync.down.b32 %r287, %r288, %r289, %r305, %r306;
	// end inline asm
	setp.gt.s32 	%p17, %r281, 29;
	selp.b32 	%r308, 0, %r287, %p17;
	add.s32 	%r293, %r288, %r308;
	mov.b32 	%r294, 4;
	// begin inline asm
	shfl.sync.down.b32 %r292, %r293, %r294, %r305, %r306;
	// end inline asm
	setp.gt.s32 	%p18, %r281, 27;
	selp.b32 	%r309, 0, %r292, %p18;
	add.s32 	%r298, %r293, %r309;
	mov.b32 	%r299, 8;
	// begin inline asm
	shfl.sync.down.b32 %r297, %r298, %r299, %r305, %r306;
	// end inline asm
	setp.gt.s32 	%p19, %r281, 23;
	selp.b32 	%r310, 0, %r297, %p19;
	add.s32 	%r303, %r298, %r310;
	mov.b32 	%r304, 16;
	// begin inline asm
	shfl.sync.down.b32 %r302, %r303, %r304, %r305, %r306;
	// end inline asm
	setp.gt.s32 	%p20, %r281, 15;
	selp.b32 	%r311, 0, %r302, %p20;
	add.s32 	%r574, %r303, %r311;
	setp.ne.s32 	%p21, %r281, 0;
	@%p21 bra 	$L__BB4_46;
	shr.u32 	%r312, %r54, 3;
	and.b32  	%r313, %r312, 124;
	mov.u32 	%r314, _ZZN3cub18CUB_300001_SM_10006detail6reduce18DeviceReduceKernelINS2_10policy_hubIijN4cuda3std3__44plusIiEEE10Policy1000EN6thrust24THRUST_300001_SM_1000_NS6detail15normal_iteratorINSD_10device_ptrIiEEEEjS9_iNS7_10__identityEEEvT0_PT3_T1_NS0_13GridEvenShareISN_EET2_T4_E12temp_storage;
	add.s32 	%r315, %r314, %r313;
	st.shared.u32 	[%r315+8], %r574;
$L__BB4_46:
	bar.sync 	0;
	setp.ne.s32 	%p22, %r54, 0;
	@%p22 bra 	$L__BB4_48;
	ld.shared.u32 	%r316, [_ZZN3cub18CUB_300001_SM_10006detail6reduce18DeviceReduceKernelINS2_10policy_hubIijN4cuda3std3__44plusIiEEE10Policy1000EN6thrust24THRUST_300001_SM_1000_NS6detail15normal_iteratorINSD_10device_ptrIiEEEEjS9_iNS7_10__identityEEEvT0_PT3_T1_NS0_13GridEvenShareISN_EET2_T4_E12temp_storage+12];
	add.s32 	%r317, %r316, %r574;
	ld.shared.u32 	%r318, [_ZZN3cub18CUB_300001_SM_10006detail6reduce18DeviceReduceKernelINS2_10policy_hubIijN4cuda3std3__44plusIiEEE10Policy1000EN6thrust24THRUST_300001_SM_1000_NS6detail15normal_iteratorINSD_10device_ptrIiEEEEjS9_iNS7_10__identityEEEvT0_PT3_T1_NS0_13GridEvenShareISN_EET2_T4_E12temp_storage+16];
	add.s32 	%r319, %r317, %r318;
	ld.shared.u32 	%r320, [_ZZN3cub18CUB_300001_SM_10006detail6reduce18DeviceReduceKernelINS2_10policy_hubIijN4cuda3std3__44plusIiEEE10Policy1000EN6thrust24THRUST_300001_SM_1000_NS6detail15normal_iteratorINSD_10device_ptrIiEEEEjS9_iNS7_10__identityEEEvT0_PT3_T1_NS0_13GridEvenShareISN_EET2_T4_E12temp_storage+20];
	add.s32 	%r321, %r319, %r320;
	ld.shared.u32 	%r322, [_ZZN3cub18CUB_300001_SM_10006detail6reduce18DeviceReduceKernelINS2_10policy_hubIijN4cuda3std3__44plusIiEEE10Policy1000EN6thrust24THRUST_300001_SM_1000_NS6detail15normal_iteratorINSD_10device_ptrIiEEEEjS9_iNS7_10__identityEEEvT0_PT3_T1_NS0_13GridEvenShareISN_EET2_T4_E12temp_storage+24];
	add.s32 	%r323, %r321, %r322;
	ld.shared.u32 	%r324, [_ZZN3cub18CUB_300001_SM_10006detail6reduce18DeviceReduceKernelINS2_10policy_hubIijN4cuda3std3__44plusIiEEE10Policy1000EN6thrust24THRUST_300001_SM_1000_NS6detail15normal_iteratorINSD_10device_ptrIiEEEEjS9_iNS7_10__identityEEEvT0_PT3_T1_NS0_13GridEvenShareISN_EET2_T4_E12temp_storage+28];
	add.s32 	%r325, %r323, %r324;
	ld.shared.u32 	%r326, [_ZZN3cub18CUB_300001_SM_10006detail6reduce18DeviceReduceKernelINS2_10policy_hubIijN4cuda3std3__44plusIiEEE10Policy1000EN6thrust24THRUST_300001_SM_1000_NS6detail15normal_iteratorINSD_10device_ptrIiEEEEjS9_iNS7_10__identityEEEvT0_PT3_T1_NS0_13GridEvenShareISN_EET2_T4_E12temp_storage+32];
	add.s32 	%r327, %r325, %r326;
	ld.shared.u32 	%r328, [_ZZN3cub18CUB_300001_SM_10006detail6reduce18DeviceReduceKernelINS2_10policy_hubIijN4cuda3std3__44plusIiEEE10Policy1000EN6thrust24THRUST_300001_SM_1000_NS6detail15normal_iteratorINSD_10device_ptrIiEEEEjS9_iNS7_10__identityEEEvT0_PT3_T1_NS0_13GridEvenShareISN_EET2_T4_E12temp_storage+36];
	add.s32 	%r574, %r327, %r328;
$L__BB4_48:
	mov.u32 	%r531, %tid.x;
	setp.ne.s32 	%p56, %r531, 0;
	@%p56 bra 	$L__BB4_50;
	ld.param.u64 	%rd129, [_ZN3cub18CUB_300001_SM_10006detail6reduce18DeviceReduceKernelINS2_10policy_hubIijN4cuda3std3__44plusIiEEE10Policy1000EN6thrust24THRUST_300001_SM_1000_NS6detail15normal_iteratorINSD_10device_ptrIiEEEEjS9_iNS7_10__identityEEEvT0_PT3_T1_NS0_13GridEvenShareISN_EET2_T4__param_1];
	cvta.to.global.u64 	%rd126, %rd129;
	mul.wide.u32 	%rd127, %r3, 4;
	add.s64 	%rd128, %rd126, %rd127;
	st.global.u32 	[%rd128], %r574;
$L__BB4_50:
	ret;

}
	// .globl	_ZN3cub18CUB_300001_SM_10006detail6reduce28DeviceReduceSingleTileKernelINS2_10policy_hubIijN4cuda3std3__44plusIiEEE10Policy1000EPiSC_iS9_iiNS7_10__identityEEEvT0_T1_T2_T3_T4_T6_
.visible .entry _ZN3cub18CUB_300001_SM_10006detail6reduce28DeviceReduceSingleTileKernelINS2_10policy_hubIijN4cuda3std3__44plusIiEEE10Policy1000EPiSC_iS9_iiNS7_10__identityEEEvT0_T1_T2_T3_T4_T6_(
	.param .u64 .ptr .align 1 _ZN3cub18CUB_300001_SM_10006detail6reduce28DeviceReduceSingleTileKernelINS2_10policy_hubIijN4cuda3std3__44plusIiEEE10Policy1000EPiSC_iS9_iiNS7_10__identityEEEvT0_T1_T2_T3_T4_T6__param_0,
	.param .u64 .ptr .align 1 _ZN3cub18CUB_300001_SM_10006detail6reduce28DeviceReduceSingleTileKernelINS2_10policy_hubIijN4cuda3std3__44plusIiEEE10Policy1000EPiSC_iS9_iiNS7_10__identityEEEvT0_T1_T2_T3_T4_T6__param_1,
	.param .u32 _ZN3cub18CUB_300001_SM_10006detail6reduce28DeviceReduceSingleTileKernelINS2_10policy_hubIijN4cuda3std3__44plusIiEEE10Policy1000EPiSC_iS9_iiNS7_10__identityEEEvT0_T1_T2_T3_T4_T6__param_2,
	.param .align 1 .b8 _ZN3cub18CUB_300001_SM_10006detail6reduce28DeviceReduceSingleTileKernelINS2_10policy_hubIijN4cuda3std3__44plusIiEEE10Policy1000EPiSC_iS9_iiNS7_10__identityEEEvT0_T1_T2_T3_T4_T6__param_3[1],
	.param .u32 _ZN3cub18CUB_300001_SM_10006detail6reduce28DeviceReduceSingleTileKernelINS2_10policy_hubIijN4cuda3std3__44plusIiEEE10Policy1000EPiSC_iS9_iiNS7_10__identityEEEvT0_T1_T2_T3_T4_T6__param_4,
	.param .align 1 .b8 _ZN3cub18CUB_300001_SM_10006detail6reduce28DeviceReduceSingleTileKernelINS2_10policy_hubIijN4cuda3std3__44plusIiEEE10Policy1000EPiSC_iS9_iiNS7_10__identityEEEvT0_T1_T2_T3_T4_T6__param_5[1]
)
.maxntid 256
.minnctapersm 1
{
	.reg .pred 	%p<97>;
	.reg .b32 	%r<687>;
	.reg .b64 	%rd<125>;
	// demoted variable
	.shared .align 4 .b8 _ZZN3cub18CUB_300001_SM_10006detail6reduce28DeviceReduceSingleTileKernelINS2_10policy_hubIijN4cuda3std3__44plusIiEEE10Policy1000EPiSC_iS9_iiNS7_10__identityEEEvT0_T1_T2_T3_T4_T6_E12temp_storage[44];
	ld.param.u64 	%rd16, [_ZN3cub18CUB_300001_SM_10006detail6reduce28DeviceReduceSingleTileKernelINS2_10policy_hubIijN4cuda3std3__44plusIiEEE10Policy1000EPiSC_iS9_iiNS7_10__identityEEEvT0_T1_T2_T3_T4_T6__param_0];
	ld.param.u64 	%rd17, [_ZN3cub18CUB_300001_SM_10006detail6reduce28DeviceReduceSingleTileKernelINS2_10policy_hubIijN4cuda3std3__44plusIiEEE10Policy1000EPiSC_iS9_iiNS7_10__identityEEEvT0_T1_T2_T3_T4_T6__param_1];
	ld.param.u32 	%r120, [_ZN3cub18CUB_300001_SM_10006detail6reduce28DeviceReduceSingleTileKernelINS2_10policy_hubIijN4cuda3std3__44plusIiEEE10Policy1000EPiSC_iS9_iiNS7_10__identityEEEvT0_T1_T2_T3_T4_T6__param_2];
	ld.param.u32 	%r121, [_ZN3cub18CUB_300001_SM_10006detail6reduce28DeviceReduceSingleTileKernelINS2_10policy_hubIijN4cuda3std3__44plusIiEEE10Policy1000EPiSC_iS9_iiNS7_10__identityEEEvT0_T1_T2_T3_T4_T6__param_4];
	cvta.to.global.u64 	%rd1, %rd17;
	setp.ne.s32 	%p1, %r120, 0;
	@%p1 bra 	$L__BB5_3;
	mov.u32 	%r633, %tid.x;
	setp.ne.s32 	%p96, %r633, 0;
	@%p96 bra 	$L__BB5_74;
	st.global.u32 	[%rd1], %r121;
	bra.uni 	$L__BB5_74;
$L__BB5_3:
	and.b64  	%rd18, %rd16, 15;
	setp.ne.s64 	%p2, %rd18, 0;
	@%p2 bra 	$L__BB5_38;
	setp.gt.s32 	%p49, %r120, 4095;
	@%p49 bra 	$L__BB5_22;
	mov.u32 	%r1, %tid.x;
	setp.ge.s32 	%p66, %r1, %r120;
	mov.b32 	%r644, 0;
	mov.u32 	%r639, %r1;
	@%p66 bra 	$L__BB5_7;
	mul.wide.u32 	%rd113, %r1, 4;
	add.s64 	%rd112, %rd16, %rd113;
	// begin inline asm
	ld.global.nc.u32 %r644, [%rd112];
	// end inline asm
	add.s32 	%r639, %r1, 256;
$L__BB5_7:
	setp.ge.s32 	%p67, %r639, %r120;
	@%p67 bra 	$L__BB5_13;
	not.b32 	%r507, %r639;
	add.s32 	%r6, %r120, %r507;
	and.b32  	%r508, %r6, 768;
	setp.eq.s32 	%p68, %r508, 768;
	@%p68 bra 	$L__BB5_11;
	mul.wide.u32 	%rd114, %r639, 4;
	add.s64 	%rd121, %rd16, %rd114;
	shr.u32 	%r509, %r6, 8;
	add.s32 	%r510, %r509, 1;
	and.b32  	%r511, %r510, 3;
	neg.s32 	%r636, %r511;
$L__BB5_10:
	.pragma "nounroll";
	// begin inline asm
	ld.global.nc.u32 %r512, [%rd121];
	// end inline asm
	add.s32 	%r644, %r512, %r644;
	add.s32 	%r639, %r639, 256;
	add.s64 	%rd121, %rd121, 1024;
	add.s32 	%r636, %r636, 1;
	setp.ne.s32 	%p69, %r636, 0;
	@%p69 bra 	$L__BB5_10;
$L__BB5_11:
	setp.lt.u32 	%p70, %r6, 768;
	@%p70 bra 	$L__BB5_13;
$L__BB5_12:
	mul.wide.s32 	%rd120, %r639, 4;
	add.s64 	%rd116, %rd16, %rd120;
	// begin inline asm
	ld.global.nc.u32 %r513, [%rd116];
	// end inline asm
	add.s32 	%r517, %r513, %r644;
	add.s64 	%rd117, %rd116, 1024;
	// begin inline asm
	ld.global.nc.u32 %r514, [%rd117];
	// end inline asm
	add.s32 	%r518, %r514, %r517;
	add.s64 	%rd118, %rd116, 2048;
	// begin inline asm
	ld.global.nc.u32 %r515, [%rd118];
	// end inline asm
	add.s32 	%r519, %r515, %r518;
	add.s64 	%rd119, %rd116, 3072;
	// begin inline asm
	ld.global.nc.u32 %r516, [%rd119];
	// end inline asm
	add.s32 	%r644, %r516, %r519;
	add.s32 	%r639, %r639, 1024;
	setp.lt.s32 	%p71, %r639, %r120;
	@%p71 bra 	$L__BB5_12;
$L__BB5_13:
	setp.lt.s32 	%p72, %r120, 256;
	@%p72 bra 	$L__BB5_18;
	// begin inline asm
	mov.u32 %r583, %laneid;
	// end inline asm
	mov.b32 	%r586, 1;
	mov.b32 	%r607, 31;
	mov.b32 	%r608, -1;
	// begin inline asm
	shfl.sync.down.b32 %r584, %r644, %r586, %r607, %r608;
	// end inline asm
	setp.gt.s32 	%p88, %r583, 30;
	selp.b32 	%r609, 0, %r584, %p88;
	add.s32 	%r590, %r609, %r644;
	mov.b32 	%r591, 2;
	// begin inline asm
	shfl.sync.down.b32 %r589, %r590, %r591, %r607, %r608;
	// end inline asm
	setp.gt.s32 	%p89, %r583, 29;
	selp.b32 	%r610, 0, %r589, %p89;
	add.s32 	%r595, %r590, %r610;
	mov.b32 	%r596, 4;
	// begin inline asm
	shfl.sync.down.b32 %r594, %r595, %r596, %r607, %r608;
	// end inline asm
	setp.gt.s32 	%p90, %r583, 27;
	selp.b32 	%r611, 0, %r594, %p90;
	add.s32 	%r600, %r595, %r611;
	mov.b32 	%r601, 8;
	// begin inline asm
	shfl.sync.down.b32 %r599, %r600, %r601, %r607, %r608;
	// end inline asm
	setp.gt.s32 	%p91, %r583, 23;
	selp.b32 	%r612, 0, %r599, %p91;
	add.s32 	%r605, %r600, %r612;
	mov.b32 	%r606, 16;
	// begin inline asm
	shfl.sync.down.b32 %r604, %r605, %r606, %r607, %r608;
	// end inline asm
	setp.gt.s32 	%p92, %r583, 15;
	selp.b32 	%r613, 0, %r604, %p92;
	add.s32 	%r686, %r605, %r613;
	setp.ne.s32 	%p93, %r583, 0;
	@%p93 bra 	$L__BB5_16;
	shr.u32 	%r614, %r1, 3;
	and.b32  	%r615, %r614, 124;
	mov.u32 	%r616, _ZZN3cub18CUB_300001_SM_10006detail6reduce28DeviceReduceSingleTileKernelINS2_10policy_hubIijN4cuda3std3__44plusIiEEE10Policy1000EPiSC_iS9_iiNS7_10__identityEEEvT0_T1_T2_T3_T4_T6_E12temp_storage;
	add.s32 	%r617, %r616, %r615;
	st.shared.u32 	[%r617+8], %r686;
$L__BB5_16:
	bar.sync 	0;
	setp.ne.s32 	%p94, %r1, 0;
	@%p94 bra 	$L__BB5_72;
	ld.shared.u32 	%r618, [_ZZN3cub18CUB_300001_SM_10006detail6reduce28DeviceReduceSingleTileKernelINS2_10policy_hubIijN4cuda3std3__44plusIiEEE10Policy1000EPiSC_iS9_iiNS7_10__identityEEEvT0_T1_T2_T3_T4_T6_E12temp_storage+12];
	add.s32 	%r619, %r618, %r686;
	ld.shared.u32 	%r620, [_ZZN3cub18CUB_300001_SM_10006detail6reduce28DeviceReduceSingleTileKernelINS2_10policy_hubIijN4cuda3std3__44plusIiEEE10Policy1000EPiSC_iS9_iiNS7_10__identityEEEvT0_T1_T2_T3_T4_T6_E12temp_storage+16];
	add.s32 	%r621, %r619, %r620;
	ld.shared.u32 	%r622, [_ZZN3cub18CUB_300001_SM_10006detail6reduce28DeviceReduceSingleTileKernelINS2_10policy_hubIijN4cuda3std3__44plusIiEEE10Policy1000EPiSC_iS9_iiNS7_10__identityEEEvT0_T1_T2_T3_T4_T6_E12temp_storage+20];
	add.s32 	%r623, %r621, %r622;
	ld.shared.u32 	%r624, [_ZZN3cub18CUB_300001_SM_10006detail6reduce28DeviceReduceSingleTileKernelINS2_10policy_hubIijN4cuda3std3__44plusIiEEE10Policy1000EPiSC_iS9_iiNS7_10__identityEEEvT0_T1_T2_T3_T4_T6_E12temp_storage+24];
	add.s32 	%r625, %r623, %r624;
	ld.shared.u32 	%r626, [_ZZN3cub18CUB_300001_SM_10006detail6reduce28DeviceReduceSingleTileKernelINS2_10policy_hubIijN4cuda3std3__44plusIiEEE10Policy1000EPiSC_iS9_iiNS7_10__identityEEEvT0_T1_T2_T3_T4_T6_E12temp_storage+28];
	add.s32 	%r627, %r625, %r626;
	ld.shared.u32 	%r628, [_ZZN3cub18CUB_300001_SM_10006detail6reduce28DeviceReduceSingleTileKernelINS2_10policy_hubIijN4cuda3std3__44plusIiEEE10Policy1000EPiSC_iS9_iiNS7_10__identityEEEvT0_T1_T2_T3_T4_T6_E12temp_storage+32];
	add.s32 	%r629, %r627, %r628;
	ld.shared.u32 	%r630, [_ZZN3cub18CUB_300001_SM_10006detail6reduce28DeviceReduceSingleTileKernelINS2_10policy_hubIijN4cuda3std3__44plusIiEEE10Policy1000EPiSC_iS9_iiNS7_10__identityEEEvT0_T1_T2_T3_T4_T6_E12temp_storage+36];
	add.s32 	%r686, %r629, %r630;
	bra.uni 	$L__BB5_72;
$L__BB5_18:
	// begin inline asm
	mov.u32 %r520, %laneid;
	// end inline asm
	and.b32  	%r546, %r1, 992;
	add.s32 	%r547, %r546, 32;
	setp.gt.s32 	%p73, %r547, %r120;
	not.b32 	%r548, %r546;
	add.s32 	%r549, %r120, %r548;
	selp.b32 	%r544, %r549, 31, %p73;
	mov.b32 	%r523, 1;
	mov.b32 	%r545, -1;
	// begin inline asm
	shfl.sync.down.b32 %r521, %r644, %r523, %r544, %r545;
	// end inline asm
	setp.lt.s32 	%p74, %r520, %r544;
	selp.b32 	%r550, %r521, 0, %p74;
	add.s32 	%r527, %r550, %r644;
	mov.b32 	%r528, 2;
	// begin inline asm
	shfl.sync.down.b32 %r526, %r527, %r528, %r544, %r545;
	// end inline asm
	add.s32 	%r551, %r520, 2;
	setp.gt.s32 	%p75, %r551, %r544;
	selp.b32 	%r552, 0, %r526, %p75;
	add.s32 	%r532, %r527, %r552;
	mov.b32 	%r533, 4;
	// begin inline asm
	shfl.sync.down.b32 %r531, %r532, %r533, %r544, %r545;
	// end inline asm
	add.s32 	%r553, %r520, 4;
	setp.gt.s32 	%p76, %r553, %r544;
	selp.b32 	%r554, 0, %r531, %p76;
	add.s32 	%r537, %r532, %r554;
	mov.b32 	%r538, 8;
	// begin inline asm
	shfl.sync.down.b32 %r536, %r537, %r538, %r544, %r545;
	// end inline asm
	add.s32 	%r555, %r520, 8;
	setp.gt.s32 	%p77, %r555, %r544;
	selp.b32 	%r556, 0, %r536, %p77;
	add.s32 	%r542, %r537, %r556;
	mov.b32 	%r543, 16;
	// begin inline asm
	shfl.sync.down.b32 %r541, %r542, %r543, %r544, %r545;
	// end inline asm
	add.s32 	%r557, %r520, 16;
	setp.gt.s32 	%p78, %r557, %r544;
	selp.b32 	%r558, 0, %r541, %p78;
	add.s32 	%r686, %r542, %r558;
	setp.ne.s32 	%p79, %r520, 0;
	@%p79 bra 	$L__BB5_20;
	shr.u32 	%r559, %r1, 3;
	and.b32  	%r560, %r559, 124;
	mov.u32 	%r561, _ZZN3cub18CUB_300001_SM_10006detail6reduce28DeviceReduceSingleTileKernelINS2_10policy_hubIijN4cuda3std3__44plusIiEEE10Policy1000EPiSC_iS9_iiNS7_10__identityEEEvT0_T1_T2_T3_T4_T6_E12temp_storage;
	add.s32 	%r562, %r561, %r560;
	st.shared.u32 	[%r562+8], %r686;
$L__BB5_20:
	bar.sync 	0;
	setp.ne.s32 	%p80, %r1, 0;
	@%p80 bra 	$L__BB5_72;
	setp.gt.s32 	%p81, %r120, 32;
	ld.shared.u32 	%r563, [_ZZN3cub18CUB_300001_SM_10006detail6reduce28DeviceReduceSingleTileKernelINS2_10policy_hubIijN4cuda3std3__44plusIiEEE10Policy1000EPiSC_iS9_iiNS7_10__identityEEEvT0_T1_T2_T3_T4_T6_E12temp_storage+12];
	selp.b32 	%r564, %r563, 0, %p81;
	add.s32 	%r565, %r564, %r686;
	setp.gt.s32 	%p82, %r120, 64;
	ld.shared.u32 	%r566, [_ZZN3cub18CUB_300001_SM_10006detail6reduce28DeviceReduceSingleTileKernelINS2_10policy_hubIijN4cuda3std3__44plusIiEEE10Policy1000EPiSC_iS9_iiNS7_10__identityEEEvT0_T1_T2_T3_T4_T6_E12temp_storage+16];
	selp.b32 	%r567, %r566, 0, %p82;
	add.s32 	%r568, %r565, %r567;
	setp.gt.s32 	%p83, %r120, 96;
	ld.shared.u32 	%r569, [_ZZN3cub18CUB_300001_SM_10006detail6reduce28DeviceReduceSingleTileKernelINS2_10policy_hubIijN4cuda3std3__44plusIiEEE10Policy1000EPiSC_iS9_iiNS7_10__identityEEEvT0_T1_T2_T3_T4_T6_E12temp_storage+20];
	selp.b32 	%r570, %r569, 0, %p83;
	add.s32 	%r571, %r568, %r570;
	setp.gt.s32 	%p84, %r120, 128;
	ld.shared.u32 	%r572, [_ZZN3cub18CUB_300001_SM_10006detail6reduce28DeviceReduceSingleTileKernelINS2_10policy_hubIijN4cuda3std3__44plusIiEEE10Policy1000EPiSC_iS9_iiNS7_10__identityEEEvT0_T1_T2_T3_T4_T6_E12temp_storage+24];
	selp.b32 	%r573, %r572, 0, %p84;
	add.s32 	%r574, %r571, %r573;
	setp.gt.s32 	%p85, %r120, 160;
	ld.shared.u32 	%r575, [_ZZN3cub18CUB_300001_SM_10006detail6reduce28DeviceReduceSingleTileKernelINS2_10policy_hubIijN4cuda3std3__44plusIiEEE10Policy1000EPiSC_iS9_iiNS7_10__identityEEEvT0_T1_T2_T3_T4_T6_E12temp_storage+28];
	selp.b32 	%r576, %r575, 0, %p85;
	add.s32 	%r577, %r574, %r576;
	setp.gt.s32 	%p86, %r120, 192;
	ld.shared.u32 	%r578, [_ZZN3cub18CUB_300001_SM_10006detail6reduce28DeviceReduceSingleTileKernelINS2_10policy_hubIijN4cuda3std3__44plusIiEEE10Policy1000EPiSC_iS9_iiNS7_10__identityEEEvT0_T1_T2_T3_T4_T6_E12temp_storage+32];
	selp.b32 	%r579, %r578, 0, %p86;
	add.s32 	%r580, %r577, %r579;
	setp.gt.s32 	%p87, %r120, 224;
	ld.shared.u32 	%r581, [_ZZN3cub18CUB_300001_SM_10006detail6reduce28DeviceReduceSingleTileKernelINS2_10policy_hubIijN4cuda3std3__44plusIiEEE10Policy1000EPiSC_iS9_iiNS7_10__identityEEEvT0_T1_T2_T3_T4_T6_E12temp_storage+36];
	selp.b32 	%r582, %r581, 0, %p87;
	add.s32 	%r686, %r580, %r582;
	bra.uni 	$L__BB5_72;
$L__BB5_22:
	mov.u32 	%r26, %tid.x;
	shl.b32 	%r377, %r26, 2;
	mul.wide.u32 	%rd86, %r377, 4;
	add.s64 	%rd76, %rd16, %rd86;
	// begin inline asm
	ld.global.nc.v2.u64 {%rd74, %rd75}, [%rd76];
	// end inline asm
	mov.b64 	{%r378, %r379}, %rd75;
	mov.b64 	{%r380, %r381}, %rd74;
	add.s64 	%rd79, %rd76, 4096;
	// begin inline asm
	ld.global.nc.v2.u64 {%rd77, %rd78}, [%rd79];
	// end inline asm
	mov.b64 	{%r382, %r383}, %rd78;
	mov.b64 	{%r384, %r385}, %rd77;
	add.s64 	%rd82, %rd76, 8192;
	// begin inline asm
	ld.global.nc.v2.u64 {%rd80, %rd81}, [%rd82];
	// end inline asm
	mov.b64 	{%r386, %r387}, %rd81;
	mov.b64 	{%r388, %r389}, %rd80;
	add.s64 	%rd85, %rd76, 12288;
	// begin inline asm
	ld.global.nc.v2.u64 {%rd83, %rd84}, [%rd85];
	// end inline asm
	mov.b64 	{%r390, %r391}, %rd84;
	mov.b64 	{%r392, %r393}, %rd83;
	add.s32 	%r394, %r381, %r380;
	add.s32 	%r395, %r378, %r394;
	add.s32 	%r396, %r379, %r395;
	add.s32 	%r397, %r384, %r396;
	add.s32 	%r398, %r385, %r397;
	add.s32 	%r399, %r382, %r398;
	add.s32 	%r400, %r383, %r399;
	add.s32 	%r401, %r388, %r400;
	add.s32 	%r402, %r389, %r401;
	add.s32 	%r403, %r386, %r402;
	add.s32 	%r404, %r387, %r403;
	add.s32 	%r405, %r392, %r404;
	add.s32 	%r406, %r393, %r405;
	add.s32 	%r407, %r390, %r406;
	add.s32 	%r659, %r391, %r407;
	setp.lt.u32 	%p50, %r120, 8192;
	mov.b32 	%r648, 4096;
	@%p50 bra 	$L__BB5_26;
	add.s32 	%r28, %r120, -4096;
	mov.b32 	%r648, 4096;
$L__BB5_24:
	mul.wide.s32 	%rd99, %r648, 4;
	add.s64 	%rd89, %rd76, %rd99;
	// begin inline asm
	ld.global.nc.v2.u64 {%rd87, %rd88}, [%rd89];
	// end inline asm
	mov.b64 	{%r409, %r410}, %rd88;
	mov.b64 	{%r411, %r412}, %rd87;
	add.s64 	%rd92, %rd89, 4096;
	// begin inline asm
	ld.global.nc.v2.u64 {%rd90, %rd91}, [%rd92];
	// end inline asm
	mov.b64 	{%r413, %r414}, %rd91;
	mov.b64 	{%r415, %r416}, %rd90;
	add.s64 	%rd95, %rd89, 8192;
	// begin inline asm
	ld.global.nc.v2.u64 {%rd93, %rd94}, [%rd95];
	// end inline asm
	mov.b64 	{%r417, %r418}, %rd94;
	mov.b64 	{%r419, %r420}, %rd93;
	add.s64 	%rd98, %rd89, 12288;
	// begin inline asm
	ld.global.nc.v2.u64 {%rd96, %rd97}, [%rd98];
	// end inline asm
	mov.b64 	{%r421, %r422}, %rd97;
	mov.b64 	{%r423, %r424}, %rd96;
	add.s32 	%r425, %r411, %r659;
	add.s32 	%r426, %r412, %r425;
	add.s32 	%r427, %r409, %r426;
	add.s32 	%r428, %r410, %r427;
	add.s32 	%r429, %r415, %r428;
	add.s32 	%r430, %r416, %r429;
	add.s32 	%r431, %r413, %r430;
	add.s32 	%r432, %r414, %r431;
	add.s32 	%r433, %r419, %r432;
	add.s32 	%r434, %r420, %r433;
	add.s32 	%r435, %r417, %r434;
	add.s32 	%r436, %r418, %r435;
	add.s32 	%r437, %r423, %r436;
	add.s32 	%r438, %r424, %r437;
	add.s32 	%r439, %r421, %r438;
	add.s32 	%r659, %r422, %r439;
	sub.s32 	%r440, %r120, %r648;
	setp.lt.s32 	%p51, %r440, 4096;
	@%p51 bra 	$L__BB5_34;
	add.s32 	%r648, %r648, 4096;
	setp.le.s32 	%p52, %r648, %r28;
	@%p52 bra 	$L__BB5_24;
$L__BB5_26:
	setp.le.s32 	%p53, %r120, %r648;
	@%p53 bra 	$L__BB5_34;
	sub.s32 	%r35, %r120, %r648;
	setp.ge.s32 	%p54, %r26, %r35;
	@%p54 bra 	$L__BB5_34;
	not.b32 	%r442, %r26;
	add.s32 	%r443, %r120, %r442;
	sub.s32 	%r36, %r443, %r648;
	and.b32  	%r444, %r36, 768;
	setp.eq.s32 	%p55, %r444, 768;
	mov.u32 	%r653, %r26;
	@%p55 bra 	$L__BB5_31;
	add.s32 	%r650, %r26, %r648;
	shr.u32 	%r445, %r36, 8;
	add.s32 	%r446, %r445, 1;
	and.b32  	%r447, %r446, 3;
	neg.s32 	%r649, %r447;
	mov.u32 	%r653, %r26;
$L__BB5_30:
	.pragma "nounroll";
	mul.wide.u32 	%rd101, %r650, 4;
	add.s64 	%rd100, %rd16, %rd101;
	// begin inline asm
	ld.global.nc.u32 %r448, [%rd100];
	// end inline asm
	add.s32 	%r659, %r448, %r659;
	add.s32 	%r653, %r653, 256;
	add.s32 	%r650, %r650, 256;
	add.s32 	%r649, %r649, 1;
	setp.ne.s32 	%p56, %r649, 0;
	@%p56 bra 	$L__BB5_30;
$L__BB5_31:
	setp.lt.u32 	%p57, %r36, 768;
	@%p57 bra 	$L__BB5_34;
	cvt.u64.u32 	%rd102, %r653;
	cvt.u64.u32 	%rd103, %r648;
	add.s64 	%rd104, %rd102, %rd103;
	shl.b64 	%rd105, %rd104, 2;
	add.s64 	%rd106, %rd105, %rd16;
	add.s64 	%rd122, %rd106, 2048;
	add.s32 	%r656, %r653, %r648;
$L__BB5_33:
	mul.wide.u32 	%rd111, %r656, 4;
	add.s64 	%rd107, %rd16, %rd111;
	// begin inline asm
	ld.global.nc.u32 %r449, [%rd107];
	// end inline asm
	add.s32 	%r453, %r449, %r659;
	add.s64 	%rd108, %rd122, -1024;
	// begin inline asm
	ld.global.nc.u32 %r450, [%rd108];
	// end inline asm
	add.s32 	%r454, %r450, %r453;
	// begin inline asm
	ld.global.nc.u32 %r451, [%rd122];
	// end inline asm
	add.s32 	%r455, %r451, %r454;
	add.s64 	%rd110, %rd122, 1024;
	// begin inline asm
	ld.global.nc.u32 %r452, [%rd110];
	// end inline asm
	add.s32 	%r659, %r452, %r455;
	add.s32 	%r653, %r653, 1024;
	add.s64 	%rd122, %rd122, 4096;
	add.s32 	%r656, %r656, 1024;
	setp.lt.s32 	%p58, %r653, %r35;
	@%p58 bra 	$L__BB5_33;
$L__BB5_34:
	// begin inline asm
	mov.u32 %r456, %laneid;
	// end inline asm
	mov.b32 	%r459, 1;
	mov.b32 	%r480, 31;
	mov.b32 	%r481, -1;
	// begin inline asm
	shfl.sync.down.b32 %r457, %r659, %r459, %r480, %r481;
	// end inline asm
	setp.gt.s32 	%p59, %r456, 30;
	selp.b32 	%r482, 0, %r457, %p59;
	add.s32 	%r463, %r482, %r659;
	mov.b32 	%r464, 2;
	// begin inline asm
	shfl.sync.down.b32 %r462, %r463, %r464, %r480, %r481;
	// end inline asm
	setp.gt.s32 	%p60, %r456, 29;
	selp.b32 	%r483, 0, %r462, %p60;
	add.s32 	%r468, %r463, %r483;
	mov.b32 	%r469, 4;
	// begin inline asm
	shfl.sync.down.b32 %r467, %r468, %r469, %r480, %r481;
	// end inline asm
	setp.gt.s32 	%p61, %r456, 27;
	selp.b32 	%r484, 0, %r467, %p61;
	add.s32 	%r473, %r468, %r484;
	mov.b32 	%r474, 8;
	// begin inline asm
	shfl.sync.down.b32 %r472, %r473, %r474, %r480, %r481;
	// end inline asm
	setp.gt.s32 	%p62, %r456, 23;
	selp.b32 	%r485, 0, %r472, %p62;
	add.s32 	%r478, %r473, %r485;
	mov.b32 	%r479, 16;
	// begin inline asm
	shfl.sync.down.b32 %r477, %r478, %r479, %r480, %r481;
	// end inline asm
	setp.gt.s32 	%p63, %r456, 15;
	selp.b32 	%r486, 0, %r477, %p63;
	add.s32 	%r686, %r478, %r486;
	setp.ne.s32 	%p64, %r456, 0;
	@%p64 bra 	$L__BB5_36;
	shr.u32 	%r487, %r26, 3;
	and.b32  	%r488, %r487, 124;
	mov.u32 	%r489, _ZZN3cub18CUB_300001_SM_10006detail6reduce28DeviceReduceSingleTileKernelINS2_10policy_hubIijN4cuda3std3__44plusIiEEE10Policy1000EPiSC_iS9_iiNS7_10__identityEEEvT0_T1_T2_T3_T4_T6_E12temp_storage;
	add.s32 	%r490, %r489, %r488;
	st.shared.u32 	[%r490+8], %r686;
$L__BB5_36:
	bar.sync 	0;
	setp.ne.s32 	%p65, %r26, 0;
	@%p65 bra 	$L__BB5_72;
	ld.shared.u32 	%r491, [_ZZN3cub18CUB_300001_SM_10006detail6reduce28DeviceReduceSingleTileKernelINS2_10policy_hubIijN4cuda3std3__44plusIiEEE10Policy1000EPiSC_iS9_iiNS7_10__identityEEEvT0_T1_T2_T3_T4_T6_E12temp_storage+12];
	add.s32 	%r492, %r491, %r686;
	ld.shared.u32 	%r493, [_ZZN3cub18CUB_300001_SM_10006detail6reduce28DeviceReduceSingleTileKernelINS2_10policy_hubIijN4cuda3std3__44plusIiEEE10Policy1000EPiSC_iS9_iiNS7_10__identityEEEvT0_T1_T2_T3_T4_T6_E12temp_storage+16];
	add.s32 	%r494, %r492, %r493;
	ld.shared.u32 	%r495, [_ZZN3cub18CUB_300001_SM_10006detail6reduce28DeviceReduceSingleTileKernelINS2_10policy_hubIijN4cuda3std3__44plusIiEEE10Policy1000EPiSC_iS9_iiNS7_10__identityEEEvT0_T1_T2_T3_T4_T6_E12temp_storage+20];
	add.s32 	%r496, %r494, %r495;
	ld.shared.u32 	%r497, [_ZZN3cub18CUB_300001_SM_10006detail6reduce28DeviceReduceSingleTileKernelINS2_10policy_hubIijN4cuda3std3__44plusIiEEE10Policy1000EPiSC_iS9_iiNS7_10__identityEEEvT0_T1_T2_T3_T4_T6_E12temp_storage+24];
	add.s32 	%r498, %r496, %r497;
	ld.shared.u32 	%r499, [_ZZN3cub18CUB_300001_SM_10006detail6reduce28DeviceReduceSingleTileKernelINS2_10policy_hubIijN4cuda3std3__44plusIiEEE10Policy1000EPiSC_iS9_iiNS7_10__identityEEEvT0_T1_T2_T3_T4_T6_E12temp_storage+28];
	add.s32 	%r500, %r498, %r499;
	ld.shared.u32 	%r501, [_ZZN3cub18CUB_300001_SM_10006detail6reduce28DeviceReduceSingleTileKernelINS2_10policy_hubIijN4cuda3std3__44plusIiEEE10Policy1000EPiSC_iS9_iiNS7_10__identityEEEvT0_T1_T2_T3_T4_T6_E12temp_storage+32];
	add.s32 	%r502, %r500, %r501;
	ld.shared.u32 	%r503, [_ZZN3cub18CUB_300001_SM_10006detail6reduce28DeviceReduceSingleTileKernelINS2_10policy_hubIijN4cuda3std3__44plusIiEEE10Policy1000EPiSC_iS9_iiNS7_10__identityEEEvT0_T1_T2_T3_T4_T6_E12temp_storage+36];
	add.s32 	%r686, %r502, %r503;
	bra.uni 	$L__BB5_72;
$L__BB5_38:
	setp.gt.s32 	%p3, %r120, 4095;
	@%p3 bra 	$L__BB5_56;
	mov.u32 	%r60, %tid.x;
	setp.ge.s32 	%p20, %r60, %r120;
	mov.b32 	%r670, 0;
	mov.u32 	%r665, %r60;
	@%p20 bra 	$L__BB5_41;
	mul.wide.u32 	%rd66, %r60, 4;
	add.s64 	%rd65, %rd16, %rd66;
	// begin inline asm
	ld.global.nc.u32 %r670, [%rd65];
	// end inline asm
	add.s32 	%r665, %r60, 256;
$L__BB5_41:
	setp.ge.s32 	%p21, %r665, %r120;
	@%p21 bra 	$L__BB5_47;
	not.b32 	%r252, %r665;
	add.s32 	%r65, %r120, %r252;
	and.b32  	%r253, %r65, 768;
	setp.eq.s32 	%p22, %r253, 768;
	@%p22 bra 	$L__BB5_45;
	mul.wide.u32 	%rd67, %r665, 4;
	add.s64 	%rd123, %rd16, %rd67;
	shr.u32 	%r254, %r65, 8;
	add.s32 	%r255, %r254, 1;
	and.b32  	%r256, %r255, 3;
	neg.s32 	%r662, %r256;
$L__BB5_44:
	.pragma "nounroll";
	// begin inline asm
	ld.global.nc.u32 %r257, [%rd123];
	// end inline asm
	add.s32 	%r670, %r257, %r670;
	add.s32 	%r665, %r665, 256;
	add.s64 	%rd123, %rd123, 1024;
	add.s32 	%r662, %r662, 1;
	setp.ne.s32 	%p23, %r662, 0;
	@%p23 bra 	$L__BB5_44;
$L__BB5_45:
	setp.lt.u32 	%p24, %r65, 768;
	@%p24 bra 	$L__BB5_47;
$L__BB5_46:
	mul.wide.s32 	%rd73, %r665, 4;
	add.s64 	%rd69, %rd16, %rd73;
	// begin inline asm
	ld.global.nc.u32 %r258, [%rd69];
	// end inline asm
	add.s32 	%r262, %r258, %r670;
	add.s64 	%rd70, %rd69, 1024;
	// begin inline asm
	ld.global.nc.u32 %r259, [%rd70];
	// end inline asm
	add.s32 	%r263, %r259, %r262;
	add.s64 	%rd71, %rd69, 2048;
	// begin inline asm
	ld.global.nc.u32 %r260, [%rd71];
	// end inline asm
	add.s32 	%r264, %r260, %r263;
	add.s64 	%rd72, %rd69, 3072;
	// begin inline asm
	ld.global.nc.u32 %r261, [%rd72];
	// end inline asm
	add.s32 	%r670, %r261, %r264;
	add.s32 	%r665, %r665, 1024;
	setp.lt.s32 	%p25, %r665, %r120;
	@%p25 bra 	$L__BB5_46;
$L__BB5_47:
	setp.lt.s32 	%p26, %r120, 256;
	@%p26 bra 	$L__BB5_52;
	// begin inline asm
	mov.u32 %r328, %laneid;
	// end inline asm
	mov.b32 	%r331, 1;
	mov.b32 	%r352, 31;
	mov.b32 	%r353, -1;
	// begin inline asm
	shfl.sync.down.b32 %r329, %r670, %r331, %r352, %r353;
	// end inline asm
	setp.gt.s32 	%p42, %r328, 30;
	selp.b32 	%r354, 0, %r329, %p42;
	add.s32 	%r335, %r354, %r670;
	mov.b32 	%r336, 2;
	// begin inline asm
	shfl.sync.down.b32 %r334, %r335, %r336, %r352, %r353;
	// end inline asm
	setp.gt.s32 	%p43, %r328, 29;
	selp.b32 	%r355, 0, %r334, %p43;
	add.s32 	%r340, %r335, %r355;
	mov.b32 	%r341, 4;
	// begin inline asm
	shfl.sync.down.b32 %r339, %r340, %r341, %r352, %r353;
	// end inline asm
	setp.gt.s32 	%p44, %r328, 27;
	selp.b32 	%r356, 0, %r339, %p44;
	add.s32 	%r345, %r340, %r356;
	mov.b32 	%r346, 8;
	// begin inline asm
	shfl.sync.down.b32 %r344, %r345, %r346, %r352, %r353;
	// end inline asm
	setp.gt.s32 	%p45, %r328, 23;
	selp.b32 	%r357, 0, %r344, %p45;
	add.s32 	%r350, %r345, %r357;
	mov.b32 	%r351, 16;
	// begin inline asm
	shfl.sync.down.b32 %r349, %r350, %r351, %r352, %r353;
	// end inline asm
	setp.gt.s32 	%p46, %r328, 15;
	selp.b32 	%r358, 0, %r349, %p46;
	add.s32 	%r686, %r350, %r358;
	setp.ne.s32 	%p47, %r328, 0;
	@%p47 bra 	$L__BB5_50;
	shr.u32 	%r359, %r60, 3;
	and.b32  	%r360, %r359, 124;
	mov.u32 	%r361, _ZZN3cub18CUB_300001_SM_10006detail6reduce28DeviceReduceSingleTileKernelINS2_10policy_hubIijN4cuda3std3__44plusIiEEE10Policy1000EPiSC_iS9_iiNS7_10__identityEEEvT0_T1_T2_T3_T4_T6_E12temp_storage;
	add.s32 	%r362, %r361, %r360;
	st.shared.u32 	[%r362+8], %r686;
$L__BB5_50:
	bar.sync 	0;
	setp.ne.s32 	%p48, %r60, 0;
	@%p48 bra 	$L__BB5_72;
	ld.shared.u32 	%r363, [_ZZN3cub18CUB_300001_SM_10006detail6reduce28DeviceReduceSingleTileKernelINS2_10policy_hubIijN4cuda3std3__44plusIiEEE10Policy1000EPiSC_iS9_iiNS7_10__identityEEEvT0_T1_T2_T3_T4_T6_E12temp_storage+12];
	add.s32 	%r364, %r363, %r686;
	ld.shared.u32 	%r365, [_ZZN3cub18CUB_300001_SM_10006detail6reduce28DeviceReduceSingleTileKernelINS2_10policy_hubIijN4cuda3std3__44plusIiEEE10Policy1000EPiSC_iS9_iiNS7_10__identityEEEvT0_T1_T2_T3_T4_T6_E12temp_storage+16];
	add.s32 	%r366, %r364, %r365;
	ld.shared.u32 	%r367, [_ZZN3cub18CUB_300001_SM_10006detail6reduce28DeviceReduceSingleTileKernelINS2_10policy_hubIijN4cuda3std3__44plusIiEEE10Policy1000EPiSC_iS9_iiNS7_10__identityEEEvT0_T1_T2_T3_T4_T6_E12temp_storage+20];
	add.s32 	%r368, %r366, %r367;
	ld.shared.u32 	%r369, [_ZZN3cub18CUB_300001_SM_10006detail6reduce28DeviceReduceSingleTileKernelINS2_10policy_hubIijN4cuda3std3__44plusIiEEE10Policy1000EPiSC_iS9_iiNS7_10__identityEEEvT0_T1_T2_T3_T4_T6_E12temp_storage+24];
	add.s32 	%r370, %r368, %r369;
	ld.shared.u32 	%r371, [_ZZN3cub18CUB_300001_SM_10006detail6reduce28DeviceReduceSingleTileKernelINS2_10policy_hubIijN4cuda3std3__44plusIiEEE10Policy1000EPiSC_iS9_iiNS7_10__identityEEEvT0_T1_T2_T3_T4_T6_E12temp_storage+28];
	add.s32 	%r372, %r370, %r371;
	ld.shared.u32 	%r373, [_ZZN3cub18CUB_300001_SM_10006detail6reduce28DeviceReduceSingleTileKernelINS2_10policy_hubIijN4cuda3std3__44plusIiEEE10Policy1000EPiSC_iS9_iiNS7_10__identityEEEvT0_T1_T2_T3_T4_T6_E12temp_storage+32];
	add.s32 	%r374, %r372, %r373;
	ld.shared.u32 	%r375, [_ZZN3cub18CUB_300001_SM_10006detail6reduce28DeviceReduceSingleTileKernelINS2_10policy_hubIijN4cuda3std3__44plusIiEEE10Policy1000EPiSC_iS9_iiNS7_10__identityEEEvT0_T1_T2_T3_T4_T6_E12temp_storage+36];
	add.s32 	%r686, %r374, %r375;
	bra.uni 	$L__BB5_72;
$L__BB5_52:
	// begin inline asm
	mov.u32 %r265, %laneid;
	// end inline asm
	and.b32  	%r291, %r60, 992;
	add.s32 	%r292, %r291, 32;
	setp.gt.s32 	%p27, %r292, %r120;
	not.b32 	%r293, %r291;
	add.s32 	%r294, %r120, %r293;
	selp.b32 	%r289, %r294, 31, %p27;
	mov.b32 	%r268, 1;
	mov.b32 	%r290, -1;
	// begin inline asm
	shfl.sync.down.b32 %r266, %r670, %r268, %r289, %r290;
	// end inline asm
	setp.lt.s32 	%p28, %r265, %r289;
	selp.b32 	%r295, %r266, 0, %p28;
	add.s32 	%r272, %r295, %r670;
	mov.b32 	%r273, 2;
	// begin inline asm
	shfl.sync.down.b32 %r271, %r272, %r273, %r289, %r290;
	// end inline asm
	add.s32 	%r296, %r265, 2;
	setp.gt.s32 	%p29, %r296, %r289;
	selp.b32 	%r297, 0, %r271, %p29;
	add.s32 	%r277, %r272, %r297;
	mov.b32 	%r278, 4;
	// begin inline asm
	shfl.sync.down.b32 %r276, %r277, %r278, %r289, %r290;
	// end inline asm
	add.s32 	%r298, %r265, 4;
	setp.gt.s32 	%p30, %r298, %r289;
	selp.b32 	%r299, 0, %r276, %p30;
	add.s32 	%r282, %r277, %r299;
	mov.b32 	%r283, 8;
	// begin inline asm
	shfl.sync.down.b32 %r281, %r282, %r283, %r289, %r290;
	// end inline asm
	add.s32 	%r300, %r265, 8;
	setp.gt.s32 	%p31, %r300, %r289;
	selp.b32 	%r301, 0, %r281, %p31;
	add.s32 	%r287, %r282, %r301;
	mov.b32 	%r288, 16;
	// begin inline asm
	shfl.sync.down.b32 %r286, %r287, %r288, %r289, %r290;
	// end inline asm
	add.s32 	%r302, %r265, 16;
	setp.gt.s32 	%p32, %r302, %r289;
	selp.b32 	%r303, 0, %r286, %p32;
	add.s32 	%r686, %r287, %r303;
	setp.ne.s32 	%p33, %r265, 0;
	@%p33 bra 	$L__BB5_54;
	shr.u32 	%r304, %r60, 3;
	and.b32  	%r305, %r304, 124;
	mov.u32 	%r306, _ZZN3cub18CUB_300001_SM_10006detail6reduce28DeviceReduceSingleTileKernelINS2_10policy_hubIijN4cuda3std3__44plusIiEEE10Policy1000EPiSC_iS9_iiNS7_10__identityEEEvT0_T1_T2_T3_T4_T6_E12temp_storage;
	add.s32 	%r307, %r306, %r305;
	st.shared.u32 	[%r307+8], %r686;
$L__BB5_54:
	bar.sync 	0;
	setp.ne.s32 	%p34, %r60, 0;
	@%p34 bra 	$L__BB5_72;
	setp.gt.s32 	%p35, %r120, 32;
	ld.shared.u32 	%r308, [_ZZN3cub18CUB_300001_SM_10006detail6reduce28DeviceReduceSingleTileKernelINS2_10policy_hubIijN4cuda3std3__44plusIiEEE10Policy1000EPiSC_iS9_iiNS7_10__identityEEEvT0_T1_T2_T3_T4_T6_E12temp_storage+12];
	selp.b32 	%r309, %r308, 0, %p35;
	add.s32 	%r310, %r309, %r686;
	setp.gt.s32 	%p36, %r120, 64;
	ld.shared.u32 	%r311, [_ZZN3cub18CUB_300001_SM_10006detail6reduce28DeviceReduceSingleTileKernelINS2_10policy_hubIijN4cuda3std3__44plusIiEEE10Policy1000EPiSC_iS9_iiNS7_10__identityEEEvT0_T1_T2_T3_T4_T6_E12temp_storage+16];
	selp.b32 	%r312, %r311, 0, %p36;
	add.s32 	%r313, %r310, %r312;
	setp.gt.s32 	%p37, %r120, 96;
	ld.shared.u32 	%r314, [_ZZN3cub18CUB_300001_SM_10006detail6reduce28DeviceReduceSingleTileKernelINS2_10policy_hubIijN4cuda3std3__44plusIiEEE10Policy1000EPiSC_iS9_iiNS7_10__identityEEEvT0_T1_T2_T3_T4_T6_E12temp_storage+20];
	selp.b32 	%r315, %r314, 0, %p37;
	add.s32 	%r316, %r313, %r315;
	setp.gt.s32 	%p38, %r120, 128;
	ld.shared.u32 	%r317, [_ZZN3cub18CUB_300001_SM_10006detail6reduce28DeviceReduceSingleTileKernelINS2_10policy_hubIijN4cuda3std3__44plusIiEEE10Policy1000EPiSC_iS9_iiNS7_10__identityEEEvT0_T1_T2_T3_T4_T6_E12temp_storage+24];
	selp.b32 	%r318, %r317, 0, %p38;
	add.s32 	%r319, %r316, %r318;
	setp.gt.s32 	%p39, %r120, 160;
	ld.shared.u32 	%r320, [_ZZN3cub18CUB_300001_SM_10006detail6reduce28DeviceReduceSingleTileKernelINS2_10policy_hubIijN4cuda3std3__44plusIiEEE10Policy1000EPiSC_iS9_iiNS7_10__identityEEEvT0_T1_T2_T3_T4_T6_E12temp_storage+28];
	selp.b32 	%r321, %r320, 0, %p39;
	add.s32 	%r322, %r319, %r321;
	setp.gt.s32 	%p40, %r120, 192;
	ld.shared.u32 	%r323, [_ZZN3cub18CUB_300001_SM_10006detail6reduce28DeviceReduceSingleTileKernelINS2_10policy_hubIijN4cuda3std3__44plusIiEEE10Policy1000EPiSC_iS9_iiNS7_10__identityEEEvT0_T1_T2_T3_T4_T6_E12temp_storage+32];
	selp.b32 	%r324, %r323, 0, %p40;
	add.s32 	%r325, %r322, %r324;
	setp.gt.s32 	%p41, %r120, 224;
	ld.shared.u32 	%r326, [_ZZN3cub18CUB_300001_SM_10006detail6reduce28DeviceReduceSingleTileKernelINS2_10policy_hubIijN4cuda3std3__44plusIiEEE10Policy1000EPiSC_iS9_iiNS7_10__identityEEEvT0_T1_T2_T3_T4_T6_E12temp_storage+36];
	selp.b32 	%r327, %r326, 0, %p41;
	add.s32 	%r686, %r325, %r327;
	bra.uni 	$L__BB5_72;
$L__BB5_56:
	mov.u32 	%r85, %tid.x;
	mul.wide.u32 	%rd35, %r85, 4;
	add.s64 	%rd19, %rd16, %rd35;
	// begin inline asm
	ld.global.nc.u32 %r122, [%rd19];
	// end inline asm
	add.s64 	%rd20, %rd19, 1024;
	// begin inline asm
	ld.global.nc.u32 %r123, [%rd20];
	// end inline asm
	add.s64 	%rd21, %rd19, 2048;
	// begin inline asm
	ld.global.nc.u32 %r124, [%rd21];
	// end inline asm
	add.s64 	%rd22, %rd19, 3072;
	// begin inline asm
	ld.global.nc.u32 %r125, [%rd22];
	// end inline asm
	add.s64 	%rd23, %rd19, 4096;
	// begin inline asm
	ld.global.nc.u32 %r126, [%rd23];
	// end inline asm
	add.s64 	%rd24, %rd19, 5120;
	// begin inline asm
	ld.global.nc.u32 %r127, [%rd24];
	// end inline asm
	add.s64 	%rd25, %rd19, 6144;
	// begin inline asm
	ld.global.nc.u32 %r128, [%rd25];
	// end inline asm
	add.s64 	%rd26, %rd19, 7168;
	// begin inline asm
	ld.global.nc.u32 %r129, [%rd26];
	// end inline asm
	add.s64 	%rd27, %rd19, 8192;
	// begin inline asm
	ld.global.nc.u32 %r130, [%rd27];
	// end inline asm
	add.s64 	%rd28, %rd19, 9216;
	// begin inline asm
	ld.global.nc.u32 %r131, [%rd28];
	// end inline asm
	add.s64 	%rd29, %rd19, 10240;
	// begin inline asm
	ld.global.nc.u32 %r132, [%rd29];
	// end inline asm
	add.s64 	%rd30, %rd19, 11264;
	// begin inline asm
	ld.global.nc.u32 %r133, [%rd30];
	// end inline asm
	add.s64 	%rd31, %rd19, 12288;
	// begin inline asm
	ld.global.nc.u32 %r134, [%rd31];
	// end inline asm
	add.s64 	%rd32, %rd19, 13312;
	// begin inline asm
	ld.global.nc.u32 %r135, [%rd32];
	// end inline asm
	add.s64 	%rd33, %rd19, 14336;
	// begin inline asm
	ld.global.nc.u32 %r136, [%rd33];
	// end inline asm
	add.s64 	%rd34, %rd19, 15360;
	// begin inline asm
	ld.global.nc.u32 %r137, [%rd34];
	// end inline asm
	add.s32 	%r139, %r123, %r122;
	add.s32 	%r140, %r124, %r139;
	add.s32 	%r141, %r125, %r140;
	add.s32 	%r142, %r126, %r141;
	add.s32 	%r143, %r127, %r142;
	add.s32 	%r144, %r128, %r143;
	add.s32 	%r145, %r129, %r144;
	add.s32 	%r146, %r130, %r145;
	add.s32 	%r147, %r131, %r146;
	add.s32 	%r148, %r132, %r147;
	add.s32 	%r149, %r133, %r148;
	add.s32 	%r150, %r134, %r149;
	add.s32 	%r151, %r135, %r150;
	add.s32 	%r152, %r136, %r151;
	add.s32 	%r685, %r137, %r152;
	setp.lt.u32 	%p4, %r120, 8192;
	mov.b32 	%r674, 4096;
	@%p4 bra 	$L__BB5_60;
	add.s32 	%r87, %r120, -4096;
	mov.b32 	%r674, 4096;
$L__BB5_58:
	mul.wide.s32 	%rd52, %r674, 4;
	add.s64 	%rd36, %rd19, %rd52;
	// begin inline asm
	ld.global.nc.u32 %r154, [%rd36];
	// end inline asm
	add.s64 	%rd37, %rd36, 1024;
	// begin inline asm
	ld.global.nc.u32 %r155, [%rd37];
	// end inline asm
	add.s64 	%rd38, %rd36, 2048;
	// begin inline asm
	ld.global.nc.u32 %r156, [%rd38];
	// end inline asm
	add.s64 	%rd39, %rd36, 3072;
	// begin inline asm
	ld.global.nc.u32 %r157, [%rd39];
	// end inline asm
	add.s64 	%rd40, %rd36, 4096;
	// begin inline asm
	ld.global.nc.u32 %r158, [%rd40];
	// end inline asm
	add.s64 	%rd41, %rd36, 5120;
	// begin inline asm
	ld.global.nc.u32 %r159, [%rd41];
	// end inline asm
	add.s64 	%rd42, %rd36, 6144;
	// begin inline asm
	ld.global.nc.u32 %r160, [%rd42];
	// end inline asm
	add.s64 	%rd43, %rd36, 7168;
	// begin inline asm
	ld.global.nc.u32 %r161, [%rd43];
	// end inline asm
	add.s64 	%rd44, %rd36, 8192;
	// begin inline asm
	ld.global.nc.u32 %r162, [%rd44];
	// end inline asm
	add.s64 	%rd45, %rd36, 9216;
	// begin inline asm
	ld.global.nc.u32 %r163, [%rd45];
	// end inline asm
	add.s64 	%rd46, %rd36, 10240;
	// begin inline asm
	ld.global.nc.u32 %r164, [%rd46];
	// end inline asm
	add.s64 	%rd47, %rd36, 11264;
	// begin inline asm
	ld.global.nc.u32 %r165, [%rd47];
	// end inline asm
	add.s64 	%rd48, %rd36, 12288;
	// begin inline asm
	ld.global.nc.u32 %r166, [%rd48];
	// end inline asm
	add.s64 	%rd49, %rd36, 13312;
	// begin inline asm
	ld.global.nc.u32 %r167, [%rd49];
	// end inline asm
	add.s64 	%rd50, %rd36, 14336;
	// begin inline asm
	ld.global.nc.u32 %r168, [%rd50];
	// end inline asm
	add.s64 	%rd51, %rd36, 15360;
	// begin inline asm
	ld.global.nc.u32 %r169, [%rd51];
	// end inline asm
	add.s32 	%r170, %r154, %r685;
	add.s32 	%r171, %r155, %r170;
	add.s32 	%r172, %r156, %r171;
	add.s32 	%r173, %r157, %r172;
	add.s32 	%r174, %r158, %r173;
	add.s32 	%r175, %r159, %r174;
	add.s32 	%r176, %r160, %r175;
	add.s32 	%r177, %r161, %r176;
	add.s32 	%r178, %r162, %r177;
	add.s32 	%r179, %r163, %r178;
	add.s32 	%r180, %r164, %r179;
	add.s32 	%r181, %r165, %r180;
	add.s32 	%r182, %r166, %r181;
	add.s32 	%r183, %r167, %r182;
	add.s32 	%r184, %r168, %r183;
	add.s32 	%r685, %r169, %r184;
	sub.s32 	%r185, %r120, %r674;
	setp.lt.s32 	%p5, %r185, 4096;
	@%p5 bra 	$L__BB5_68;
	add.s32 	%r674, %r674, 4096;
	setp.le.s32 	%p6, %r674, %r87;
	@%p6 bra 	$L__BB5_58;
$L__BB5_60:
	setp.le.s32 	%p7, %r120, %r674;
	@%p7 bra 	$L__BB5_68;
	sub.s32 	%r94, %r120, %r674;
	setp.ge.s32 	%p8, %r85, %r94;
	@%p8 bra 	$L__BB5_68;
	not.b32 	%r187, %r85;
	add.s32 	%r188, %r120, %r187;
	sub.s32 	%r95, %r188, %r674;
	and.b32  	%r189, %r95, 768;
	setp.eq.s32 	%p9, %r189, 768;
	mov.u32 	%r679, %r85;
	@%p9 bra 	$L__BB5_65;
	add.s32 	%r676, %r85, %r674;
	shr.u32 	%r190, %r95, 8;
	add.s32 	%r191, %r190, 1;
	and.b32  	%r192, %r191, 3;
	neg.s32 	%r675, %r192;
	mov.u32 	%r679, %r85;
$L__BB5_64:
	.pragma "nounroll";
	mul.wide.u32 	%rd54, %r676, 4;
	add.s64 	%rd53, %rd16, %rd54;
	// begin inline asm
	ld.global.nc.u32 %r193, [%rd53];
	// end inline asm
	add.s32 	%r685, %r193, %r685;
	add.s32 	%r679, %r679, 256;
	add.s32 	%r676, %r676, 256;
	add.s32 	%r675, %r675, 1;
	setp.ne.s32 	%p10, %r675, 0;
	@%p10 bra 	$L__BB5_64;
$L__BB5_65:
	setp.lt.u32 	%p11, %r95, 768;
	@%p11 bra 	$L__BB5_68;
	cvt.u64.u32 	%rd55, %r679;
	cvt.u64.u32 	%rd56, %r674;
	add.s64 	%rd57, %rd55, %rd56;
	shl.b64 	%rd58, %rd57, 2;
	add.s64 	%rd59, %rd58, %rd16;
	add.s64 	%rd124, %rd59, 2048;
	add.s32 	%r682, %r679, %r674;
$L__BB5_67:
	mul.wide.u32 	%rd64, %r682, 4;
	add.s64 	%rd60, %rd16, %rd64;
	// begin inline asm
	ld.global.nc.u32 %r194, [%rd60];
	// end inline asm
	add.s32 	%r198, %r194, %r685;
	add.s64 	%rd61, %rd124, -1024;
	// begin inline asm
	ld.global.nc.u32 %r195, [%rd61];
	// end inline asm
	add.s32 	%r199, %r195, %r198;
	// begin inline asm
	ld.global.nc.u32 %r196, [%rd124];
	// end inline asm
	add.s32 	%r200, %r196, %r199;
	add.s64 	%rd63, %rd124, 1024;
	// begin inline asm
	ld.global.nc.u32 %r197, [%rd63];
	// end inline asm
	add.s32 	%r685, %r197, %r200;
	add.s32 	%r679, %r679, 1024;
	add.s64 	%rd124, %rd124, 4096;
	add.s32 	%r682, %r682, 1024;
	setp.lt.s32 	%p12, %r679, %r94;
	@%p12 bra 	$L__BB5_67;
$L__BB5_68:
	// begin inline asm
	mov.u32 %r201, %laneid;
	// end inline asm
	mov.b32 	%r204, 1;
	mov.b32 	%r225, 31;
	mov.b32 	%r226, -1;
	// begin inline asm
	shfl.sync.down.b32 %r202, %r685, %r204, %r225, %r226;
	// end inline asm
	setp.gt.s32 	%p13, %r201, 30;
	selp.b32 	%r227, 0, %r202, %p13;
	add.s32 	%r208, %r227, %r685;
	mov.b32 	%r209, 2;
	// begin inline asm
	shfl.sync.down.b32 %r207, %r208, %r209, %r225, %r226;
	// end inline asm
	setp.gt.s32 	%p14, %r201, 29;
	selp.b32 	%r228, 0, %r207, %p14;
	add.s32 	%r213, %r208, %r228;
	mov.b32 	%r214, 4;
	// begin inline asm
	shfl.sync.down.b32 %r212, %r213, %r214, %r225, %r226;
	// end inline asm
	setp.gt.s32 	%p15, %r201, 27;
	selp.b32 	%r229, 0, %r212, %p15;
	add.s32 	%r218, %r213, %r229;
	mov.b32 	%r219, 8;
	// begin inline asm
	shfl.sync.down.b32 %r217, %r218, %r219, %r225, %r226;
	// end inline asm
	setp.gt.s32 	%p16, %r201, 23;
	selp.b32 	%r230, 0, %r217, %p16;
	add.s32 	%r223, %r218, %r230;
	mov.b32 	%r224, 16;
	// begin inline asm
	shfl.sync.down.b32 %r222, %r223, %r224, %r225, %r226;
	// end inline asm
	setp.gt.s32 	%p17, %r201, 15;
	selp.b32 	%r231, 0, %r222, %p17;
	add.s32 	%r686, %r223, %r231;
	setp.ne.s32 	%p18, %r201, 0;
	@%p18 bra 	$L__BB5_70;
	shr.u32 	%r232, %r85, 3;
	and.b32  	%r233, %r232, 124;
	mov.u32 	%r234, _ZZN3cub18CUB_300001_SM_10006detail6reduce28DeviceReduceSingleTileKernelINS2_10policy_hubIijN4cuda3std3__44plusIiEEE10Policy1000EPiSC_iS9_iiNS7_10__identityEEEvT0_T1_T2_T3_T4_T6_E12temp_storage;
	add.s32 	%r235, %r234, %r233;
	st.shared.u32 	[%r235+8], %r686;
$L__BB5_70:
	bar.sync 	0;
	setp.ne.s32 	%p19, %r85, 0;
	@%p19 bra 	$L__BB5_72;
	ld.shared.u32 	%r236, [_ZZN3cub18CUB_300001_SM_10006detail6reduce28DeviceReduceSingleTileKernelINS2_10policy_hubIijN4cuda3std3__44plusIiEEE10Policy1000EPiSC_iS9_iiNS7_10__identityEEEvT0_T1_T2_T3_T4_T6_E12temp_storage+12];
	add.s32 	%r237, %r236, %r686;
	ld.shared.u32 	%r238, [_ZZN3cub18CUB_300001_SM_10006detail6reduce28DeviceReduceSingleTileKernelINS2_10policy_hubIijN4cuda3std3__44plusIiEEE10Policy1000EPiSC_iS9_iiNS7_10__identityEEEvT0_T1_T2_T3_T4_T6_E12temp_storage+16];
	add.s32 	%r239, %r237, %r238;
	ld.shared.u32 	%r240, [_ZZN3cub18CUB_300001_SM_10006detail6reduce28DeviceReduceSingleTileKernelINS2_10policy_hubIijN4cuda3std3__44plusIiEEE10Policy1000EPiSC_iS9_iiNS7_10__identityEEEvT0_T1_T2_T3_T4_T6_E12temp_storage+20];
	add.s32 	%r241, %r239, %r240;
	ld.shared.u32 	%r242, [_ZZN3cub18CUB_300001_SM_10006detail6reduce28DeviceReduceSingleTileKernelINS2_10policy_hubIijN4cuda3std3__44plusIiEEE10Policy1000EPiSC_iS9_iiNS7_10__identityEEEvT0_T1_T2_T3_T4_T6_E12temp_storage+24];
	add.s32 	%r243, %r241, %r242;
	ld.shared.u32 	%r244, [_ZZN3cub18CUB_300001_SM_10006detail6reduce28DeviceReduceSingleTileKernelINS2_10policy_hubIijN4cuda3std3__44plusIiEEE10Policy1000EPiSC_iS9_iiNS7_10__identityEEEvT0_T1_T2_T3_T4_T6_E12temp_storage+28];
	add.s32 	%r245, %r243, %r244;
	ld.shared.u32 	%r246, [_ZZN3cub18CUB_300001_SM_10006detail6reduce28DeviceReduceSingleTileKernelINS2_10policy_hubIijN4cuda3std3__44plusIiEEE10Policy1000EPiSC_iS9_iiNS7_10__identityEEEvT0_T1_T2_T3_T4_T6_E12temp_storage+32];
	add.s32 	%r247, %r245, %r246;
	ld.shared.u32 	%r248, [_ZZN3cub18CUB_300001_SM_10006detail6reduce28DeviceReduceSingleTileKernelINS2_10policy_hubIijN4cuda3std3__44plusIiEEE10Policy1000EPiSC_iS9_iiNS7_10__identityEEEvT0_T1_T2_T3_T4_T6_E12temp_storage+36];
	add.s32 	%r686, %r247, %r248;
$L__BB5_72:
	mov.u32 	%r631, %tid.x;
	setp.ne.s32 	%p95, %r631, 0;
	@%p95 bra 	$L__BB5_74;
	add.s32 	%r632, %r686, %r121;
	st.global.u32 	[%rd1], %r632;
$L__BB5_74:
	ret;

}
	// .globl	_ZN3cub18CUB_300001_SM_10006detail6reduce28DeviceReduceSingleTileKernelINS2_10policy_hubIiyN4cuda3std3__44plusIiEEE10Policy1000EN6thrust24THRUST_300001_SM_1000_NS6detail15normal_iteratorINSD_10device_ptrIiEEEEPiyS9_iiNS7_10__identityEEEvT0_T1_T2_T3_T4_T6_
.visible .entry _ZN3cub18CUB_300001_SM_10006detail6reduce28DeviceReduceSingleTileKernelINS2_10policy_hubIiyN4cuda3std3__44plusIiEEE10Policy1000EN6thrust24THRUST_300001_SM_1000_NS6detail15normal_iteratorINSD_10device_ptrIiEEEEPiyS9_iiNS7_10__identityEEEvT0_T1_T2_T3_T4_T6_(
	.param .align 8 .b8 _ZN3cub18CUB_300001_SM_10006detail6reduce28DeviceReduceSingleTileKernelINS2_10policy_hubIiyN4cuda3std3__44plusIiEEE10Policy1000EN6thrust24THRUST_300001_SM_1000_NS6detail15normal_iteratorINSD_10device_ptrIiEEEEPiyS9_iiNS7_10__identityEEEvT0_T1_T2_T3_T4_T6__param_0[8],
	.param .u64 .ptr .align 1 _ZN3cub18CUB_300001_SM_10006detail6reduce28DeviceReduceSingleTileKernelINS2_10policy_hubIiyN4cuda3std3__44plusIiEEE10Policy1000EN6thrust24THRUST_300001_SM_1000_NS6detail15normal_iteratorINSD_10device_ptrIiEEEEPiyS9_iiNS7_10__identityEEEvT0_T1_T2_T3_T4_T6__param_1,
	.param .u64 _ZN3cub18CUB_300001_SM_10006detail6reduce28DeviceReduceSingleTileKernelINS2_10policy_hubIiyN4cuda3std3__44plusIiEEE10Policy1000EN6thrust24THRUST_300001_SM_1000_NS6detail15normal_iteratorINSD_10device_ptrIiEEEEPiyS9_iiNS7_10__identityEEEvT0_T1_T2_T3_T4_T6__param_2,
	.param .align 1 .b8 _ZN3cub18CUB_300001_SM_10006detail6reduce28DeviceReduceSingleTileKernelINS2_10policy_hubIiyN4cuda3std3__44plusIiEEE10Policy1000EN6thrust24THRUST_300001_SM_1000_NS6detail15normal_iteratorINSD_10device_ptrIiEEEEPiyS9_iiNS7_10__identityEEEvT0_T1_T2_T3_T4_T6__param_3[1],
	.param .u32 _ZN3cub18CUB_300001_SM_10006detail6reduce28DeviceReduceSingleTileKernelINS2_10policy_hubIiyN4cuda3std3__44plusIiEEE10Policy1000EN6thrust24THRUST_300001_SM_1000_NS6detail15normal_iteratorINSD_10device_ptrIiEEEEPiyS9_iiNS7_10__identityEEEvT0_T1_T2_T3_T4_T6__param_4,
	.param .align 1 .b8 _ZN3cub18CUB_300001_SM_10006detail6reduce28DeviceReduceSingleTileKernelINS2_10policy_hubIiyN4cuda3std3__44plusIiEEE10Policy1000EN6thrust24THRUST_300001_SM_1000_NS6detail15normal_iteratorINSD_10device_ptrIiEEEEPiyS9_iiNS7_10__identityEEEvT0_T1_T2_T3_T4_T6__param_5[1]
)
.maxntid 256
.minnctapersm 1
{
	.reg .pred 	%p<59>;
	.reg .b32 	%r<471>;
	.reg .b64 	%rd<56>;
	// demoted variable
	.shared .align 4 .b8 _ZZN3cub18CUB_300001_SM_10006detail6reduce28DeviceReduceSingleTileKernelINS2_10policy_hubIiyN4cuda3std3__44plusIiEEE10Policy1000EN6thrust24THRUST_300001_SM_1000_NS6detail15normal_iteratorINSD_10device_ptrIiEEEEPiyS9_iiNS7_10__identityEEEvT0_T1_T2_T3_T4_T6_E12temp_storage[44];
	ld.param.u64 	%rd18, [_ZN3cub18CUB_300001_SM_10006detail6reduce28DeviceReduceSingleTileKernelINS2_10policy_hubIiyN4cuda3std3__44plusIiEEE10Policy1000EN6thrust24THRUST_300001_SM_1000_NS6detail15normal_iteratorINSD_10device_ptrIiEEEEPiyS9_iiNS7_10__identityEEEvT0_T1_T2_T3_T4_T6__param_0];
	ld.param.u64 	%rd20, [_ZN3cub18CUB_300001_SM_10006detail6reduce28DeviceReduceSingleTileKernelINS2_10policy_hubIiyN4cuda3std3__44plusIiEEE10Policy1000EN6thrust24THRUST_300001_SM_1000_NS6detail15normal_iteratorINSD_10device_ptrIiEEEEPiyS9_iiNS7_10__identityEEEvT0_T1_T2_T3_T4_T6__param_1];
	ld.param.u64 	%rd19, [_ZN3cub18CUB_300001_SM_10006detail6reduce28DeviceReduceSingleTileKernelINS2_10policy_hubIiyN4cuda3std3__44plusIiEEE10Policy1000EN6thrust24THRUST_300001_SM_1000_NS6detail15normal_iteratorINSD_10device_ptrIiEEEEPiyS9_iiNS7_10__identityEEEvT0_T1_T2_T3_T4_T6__param_2];
	ld.param.u32 	%r81, [_ZN3cub18CUB_300001_SM_10006detail6reduce28DeviceReduceSingleTileKernelINS2_10policy_hubIiyN4cuda3std3__44plusIiEEE10Policy1000EN6thrust24THRUST_300001_SM_1000_NS6detail15normal_iteratorINSD_10device_ptrIiEEEEPiyS9_iiNS7_10__identityEEEvT0_T1_T2_T3_T4_T6__param_4];
	cvta.to.global.u64 	%rd1, %rd20;
	setp.ne.s64 	%p1, %rd19, 0;
	@%p1 bra 	$L__BB6_3;
	mov.u32 	%r434, %tid.x;
	setp.ne.s32 	%p58, %r434, 0;
	@%p58 bra 	$L__BB6_51;
	st.global.u32 	[%rd1], %r81;
	bra.uni 	$L__BB6_51;
$L__BB6_3:
	cvta.to.global.u64 	%rd2, %rd18;
	setp.gt.u64 	%p2, %rd19, 4095;
	@%p2 bra 	$L__BB6_28;
	cvt.u32.u64 	%r1, %rd19;
	mov.u32 	%r2, %tid.x;
	setp.ge.u32 	%p24, %r2, %r1;
	mov.b32 	%r452, 0;
	mov.u32 	%r441, %r2;
	@%p24 bra 	$L__BB6_6;
	mul.wide.u32 	%rd41, %r2, 4;
	add.s64 	%rd42, %rd2, %rd41;
	ld.global.u32 	%r452, [%rd42];
	add.s32 	%r441, %r2, 256;
$L__BB6_6:
	setp.ge.u32 	%p25, %r441, %r1;
	@%p25 bra 	$L__BB6_19;
	not.b32 	%r261, %r441;
	add.s32 	%r262, %r261, %r1;
	shr.u32 	%r263, %r262, 8;
	add.s32 	%r7, %r263, 1;
	and.b32  	%r8, %r7, 15;
	setp.lt.u32 	%p26, %r262, 3840;
	@%p26 bra 	$L__BB6_10;
	and.b32  	%r264, %r7, 33554416;
	neg.s32 	%r437, %r264;
	mul.wide.u32 	%rd43, %r441, 4;
	add.s64 	%rd44, %rd43, %rd2;
	add.s64 	%rd51, %rd44, 8192;
$L__BB6_9:
	.pragma "nounroll";
	ld.global.u32 	%r265, [%rd51+-8192];
	add.s32 	%r266, %r265, %r452;
	ld.global.u32 	%r267, [%rd51+-7168];
	add.s32 	%r268, %r267, %r266;
	ld.global.u32 	%r269, [%rd51+-6144];
	add.s32 	%r270, %r269, %r268;
	ld.global.u32 	%r271, [%rd51+-5120];
	add.s32 	%r272, %r271, %r270;
	ld.global.u32 	%r273, [%rd51+-4096];
	add.s32 	%r274, %r273, %r272;
	ld.global.u32 	%r275, [%rd51+-3072];
	add.s32 	%r276, %r275, %r274;
	ld.global.u32 	%r277, [%rd51+-2048];
	add.s32 	%r278, %r277, %r276;
	ld.global.u32 	%r279, [%rd51+-1024];
	add.s32 	%r280, %r279, %r278;
	ld.global.u32 	%r281, [%rd51];
	add.s32 	%r282, %r281, %r280;
	ld.global.u32 	%r283, [%rd51+1024];
	add.s32 	%r284, %r283, %r282;
	ld.global.u32 	%r285, [%rd51+2048];
	add.s32 	%r286, %r285, %r284;
	ld.global.u32 	%r287, [%rd51+3072];
	add.s32 	%r288, %r287, %r286;
	ld.global.u32 	%r289, [%rd51+4096];
	add.s32 	%r290, %r289, %r288;
	ld.global.u32 	%r291, [%rd51+5120];
	add.s32 	%r292, %r291, %r290;
	ld.global.u32 	%r293, [%rd51+6144];
	add.s32 	%r294, %r293, %r292;
	ld.global.u32 	%r295, [%rd51+7168];
	add.s32 	%r452, %r295, %r294;
	add.s32 	%r441, %r441, 4096;
	add.s32 	%r437, %r437, 16;
	add.s64 	%rd51, %rd51, 16384;
	setp.ne.s32 	%p27, %r437, 0;
	@%p27 bra 	$L__BB6_9;
$L__BB6_10:
	setp.eq.s32 	%p28, %r8, 0;
	@%p28 bra 	$L__BB6_19;
	and.b32  	%r19, %r7, 7;
	setp.lt.u32 	%p29, %r8, 8;
	@%p29 bra 	$L__BB6_13;
	mul.wide.s32 	%rd45, %r441, 4;
	add.s64 	%rd46, %rd2, %rd45;
	ld.global.u32 	%r297, [%rd46];
	add.s32 	%r298, %r297, %r452;
	ld.global.u32 	%r299, [%rd46+1024];
	add.s32 	%r300, %r299, %r298;
	ld.global.u32 	%r301, [%rd46+2048];
	add.s32 	%r302, %r301, %r300;
	ld.global.u32 	%r303, [%rd46+3072];
	add.s32 	%r304, %r303, %r302;
	ld.global.u32 	%r305, [%rd46+4096];
	add.s32 	%r306, %r305, %r304;
	ld.global.u32 	%r307, [%rd46+5120];
	add.s32 	%r308, %r307, %r306;
	ld.global.u32 	%r309, [%rd46+6144];
	add.s32 	%r310, %r309, %r308;
	ld.global.u32 	%r311, [%rd46+7168];
	add.s32 	%r452, %r311, %r310;
	add.s32 	%r441, %r441, 2048;
$L__BB6_13:
	setp.eq.s32 	%p30, %r19, 0;
	@%p30 bra 	$L__BB6_19;
	and.b32  	%r25, %r7, 3;
	setp.lt.u32 	%p31, %r19, 4;
	@%p31 bra 	$L__BB6_16;
	mul.wide.s32 	%rd47, %r441, 4;
	add.s64 	%rd48, %rd2, %rd47;
	ld.global.u32 	%r313, [%rd48];
	add.s32 	%r314, %r313, %r452;
	ld.global.u32 	%r315, [%rd48+1024];
	add.s32 	%r316, %r315, %r314;
	ld.global.u32 	%r317, [%rd48+2048];
	add.s32 	%r318, %r317, %r316;
	ld.global.u32 	%r319, [%rd48+3072];
	add.s32 	%r452, %r319, %r318;
	add.s32 	%r441, %r441, 1024;
$L__BB6_16:
	setp.eq.s32 	%p32, %r25, 0;
	@%p32 bra 	$L__BB6_19;
	neg.s32 	%r449, %r25;
$L__BB6_18:
	.pragma "nounroll";
	mul.wide.s32 	%rd49, %r441, 4;
	add.s64 	%rd50, %rd2, %rd49;
	ld.global.u32 	%r320, [%rd50];
	add.s32 	%r452, %r320, %r452;
	add.s32 	%r441, %r441, 256;
	add.s32 	%r449, %r449, 1;
	setp.ne.s32 	%p33, %r449, 0;
	@%p33 bra 	$L__BB6_18;
$L__BB6_19:
	setp.lt.u64 	%p34, %rd19, 256;
	@%p34 bra 	$L__BB6_24;
	// begin inline asm
	mov.u32 %r384, %laneid;
	// end inline asm
	mov.b32 	%r387, 1;
	mov.b32 	%r408, 31;
	mov.b32 	%r409, -1;
	// begin inline asm
	shfl.sync.down.b32 %r385, %r452, %r387, %r408, %r409;
	// end inline asm
	setp.gt.s32 	%p50, %r384, 30;
	selp.b32 	%r410, 0, %r385, %p50;
	add.s32 	%r391, %r410, %r452;
	mov.b32 	%r392, 2;
	// begin inline asm
	shfl.sync.down.b32 %r390, %r391, %r392, %r408, %r409;
	// end inline asm
	setp.gt.s32 	%p51, %r384, 29;
	selp.b32 	%r411, 0, %r390, %p51;
	add.s32 	%r396, %r391, %r411;
	mov.b32 	%r397, 4;
	// begin inline asm
	shfl.sync.down.b32 %r395, %r396, %r397, %r408, %r409;
	// end inline asm
	setp.gt.s32 	%p52, %r384, 27;
	selp.b32 	%r412, 0, %r395, %p52;
	add.s32 	%r401, %r396, %r412;
	mov.b32 	%r402, 8;
	// begin inline asm
	shfl.sync.down.b32 %r400, %r401, %r402, %r408, %r409;
	// end inline asm
	setp.gt.s32 	%p53, %r384, 23;
	selp.b32 	%r413, 0, %r400, %p53;
	add.s32 	%r406, %r401, %r413;
	mov.b32 	%r407, 16;
	// begin inline asm
	shfl.sync.down.b32 %r405, %r406, %r407, %r408, %r409;
	// end inline asm
	setp.gt.s32 	%p54, %r384, 15;
	selp.b32 	%r414, 0, %r405, %p54;
	add.s32 	%r470, %r406, %r414;
	setp.ne.s32 	%p55, %r384, 0;
	@%p55 bra 	$L__BB6_22;
	shr.u32 	%r415, %r2, 3;
	and.b32  	%r416, %r415, 124;
	mov.u32 	%r417, _ZZN3cub18CUB_300001_SM_10006detail6reduce28DeviceReduceSingleTileKernelINS2_10policy_hubIiyN4cuda3std3__44plusIiEEE10Policy1000EN6thrust24THRUST_300001_SM_1000_NS6detail15normal_iteratorINSD_10device_ptrIiEEEEPiyS9_iiNS7_10__identityEEEvT0_T1_T2_T3_T4_T6_E12temp_storage;
	add.s32 	%r418, %r417, %r416;
	st.shared.u32 	[%r418+8], %r470;
$L__BB6_22:
	bar.sync 	0;
	setp.ne.s32 	%p56, %r2, 0;
	@%p56 bra 	$L__BB6_49;
	ld.shared.u32 	%r419, [_ZZN3cub18CUB_300001_SM_10006detail6reduce28DeviceReduceSingleTileKernelINS2_10policy_hubIiyN4cuda3std3__44plusIiEEE10Policy1000EN6thrust24THRUST_300001_SM_1000_NS6detail15normal_iteratorINSD_10device_ptrIiEEEEPiyS9_iiNS7_10__identityEEEvT0_T1_T2_T3_T4_T6_E12temp_storage+12];
	add.s32 	%r420, %r419, %r470;
	ld.shared.u32 	%r421, [_ZZN3cub18CUB_300001_SM_10006detail6reduce28DeviceReduceSingleTileKernelINS2_10policy_hubIiyN4cuda3std3__44plusIiEEE10Policy1000EN6thrust24THRUST_300001_SM_1000_NS6detail15normal_iteratorINSD_10device_ptrIiEEEEPiyS9_iiNS7_10__identityEEEvT0_T1_T2_T3_T4_T6_E12temp_storage+16];
	add.s32 	%r422, %r420, %r421;
	ld.shared.u32 	%r423, [_ZZN3cub18CUB_300001_SM_10006detail6reduce28DeviceReduceSingleTileKernelINS2_10policy_hubIiyN4cuda3std3__44plusIiEEE10Policy1000EN6thrust24THRUST_300001_SM_1000_NS6detail15normal_iteratorINSD_10device_ptrIiEEEEPiyS9_iiNS7_10__identityEEEvT0_T1_T2_T3_T4_T6_E12temp_storage+20];
	add.s32 	%r424, %r422, %r423;
	ld.shared.u32 	%r425, [_ZZN3cub18CUB_300001_SM_10006detail6reduce28DeviceReduceSingleTileKernelINS2_10policy_hubIiyN4cuda3std3__44plusIiEEE10Policy1000EN6thrust24THRUST_300001_SM_1000_NS6detail15normal_iteratorINSD_10device_ptrIiEEEEPiyS9_iiNS7_10__identityEEEvT0_T1_T2_T3_T4_T6_E12temp_storage+24];
	add.s32 	%r426, %r424, %r425;
	ld.shared.u32 	%r427, [_ZZN3cub18CUB_300001_SM_10006detail6reduce28DeviceReduceSingleTileKernelINS2_10policy_hubIiyN4cuda3std3__44plusIiEEE10Policy1000EN6thrust24THRUST_300001_SM_1000_NS6detail15normal_iteratorINSD_10device_ptrIiEEEEPiyS9_iiNS7_10__identityEEEvT0_T1_T2_T3_T4_T6_E12temp_storage+28];
	add.s32 	%r428, %r426, %r427;
	ld.shared.u32 	%r429, [_ZZN3cub18CUB_300001_SM_10006detail6reduce28DeviceReduceSingleTileKernelINS2_10policy_hubIiyN4cuda3std3__44plusIiEEE10Policy1000EN6thrust24THRUST_300001_SM_1000_NS6detail15normal_iteratorINSD_10device_ptrIiEEEEPiyS9_iiNS7_10__identityEEEvT0_T1_T2_T3_T4_T6_E12temp_storage+32];
	add.s32 	%r430, %r428, %r429;
	ld.shared.u32 	%r431, [_ZZN3cub18CUB_300001_SM_10006detail6reduce28DeviceReduceSingleTileKernelINS2_10policy_hubIiyN4cuda3std3__44plusIiEEE10Policy1000EN6thrust24THRUST_300001_SM_1000_NS6detail15normal_iteratorINSD_10device_ptrIiEEEEPiyS9_iiNS7_10__identityEEEvT0_T1_T2_T3_T4_T6_E12temp_storage+36];
	add.s32 	%r470, %r430, %r431;
	bra.uni 	$L__BB6_49;
$L__BB6_24:
	// begin inline asm
	mov.u32 %r321, %laneid;
	// end inline asm
	and.b32  	%r347, %r2, 992;
	add.s32 	%r348, %r347, 32;
	setp.gt.u32 	%p35, %r348, %r1;
	not.b32 	%r349, %r347;
	add.s32 	%r350, %r1, %r349;
	selp.b32 	%r345, %r350, 31, %p35;
	mov.b32 	%r324, 1;
	mov.b32 	%r346, -1;
	// begin inline asm
	shfl.sync.down.b32 %r322, %r452, %r324, %r345, %r346;
	// end inline asm
	setp.lt.s32 	%p36, %r321, %r345;
	selp.b32 	%r351, %r322, 0, %p36;
	add.s32 	%r328, %r351, %r452;
	mov.b32 	%r329, 2;
	// begin inline asm
	shfl.sync.down.b32 %r327, %r328, %r329, %r345, %r346;
	// end inline asm
	add.s32 	%r352, %r321, 2;
	setp.gt.s32 	%p37, %r352, %r345;
	selp.b32 	%r353, 0, %r327, %p37;
	add.s32 	%r333, %r328, %r353;
	mov.b32 	%r334, 4;
	// begin inline asm
	shfl.sync.down.b32 %r332, %r333, %r334, %r345, %r346;
	// end inline asm
	add.s32 	%r354, %r321, 4;
	setp.gt.s32 	%p38, %r354, %r345;
	selp.b32 	%r355, 0, %r332, %p38;
	add.s32 	%r338, %r333, %r355;
	mov.b32 	%r339, 8;
	// begin inline asm
	shfl.sync.down.b32 %r337, %r338, %r339, %r345, %r346;
	// end inline asm
	add.s32 	%r356, %r321, 8;
	setp.gt.s32 	%p39, %r356, %r345;
	selp.b32 	%r357, 0, %r337, %p39;
	add.s32 	%r343, %r338, %r357;
	mov.b32 	%r344, 16;
	// begin inline asm
	shfl.sync.down.b32 %r342, %r343, %r344, %r345, %r346;
	// end inline asm
	add.s32 	%r358, %r321, 16;
	setp.gt.s32 	%p40, %r358, %r345;
	selp.b32 	%r359, 0, %r342, %p40;
	add.s32 	%r470, %r343, %r359;
	setp.ne.s32 	%p41, %r321, 0;
	@%p41 bra 	$L__BB6_26;
	shr.u32 	%r360, %r2, 3;
	and.b32  	%r361, %r360, 124;
	mov.u32 	%r362, _ZZN3cub18CUB_300001_SM_10006detail6reduce28DeviceReduceSingleTileKernelINS2_10policy_hubIiyN4cuda3std3__44plusIiEEE10Policy1000EN6thrust24THRUST_300001_SM_1000_NS6detail15normal_iteratorINSD_10device_ptrIiEEEEPiyS9_iiNS7_10__identityEEEvT0_T1_T2_T3_T4_T6_E12temp_storage;
	add.s32 	%r363, %r362, %r361;
	st.shared.u32 	[%r363+8], %r470;
$L__BB6_26:
	bar.sync 	0;
	setp.ne.s32 	%p42, %r2, 0;
	@%p42 bra 	$L__BB6_49;
	setp.gt.u64 	%p43, %rd19, 32;
	ld.shared.u32 	%r364, [_ZZN3cub18CUB_300001_SM_10006detail6reduce28DeviceReduceSingleTileKernelINS2_10policy_hubIiyN4cuda3std3__44plusIiEEE10Policy1000EN6thrust24THRUST_300001_SM_1000_NS6detail15normal_iteratorINSD_10device_ptrIiEEEEPiyS9_iiNS7_10__identityEEEvT0_T1_T2_T3_T4_T6_E12temp_storage+12];
	selp.b32 	%r365, %r364, 0, %p43;
	add.s32 	%r366, %r365, %r470;
	setp.gt.u64 	%p44, %rd19, 64;
	ld.shared.u32 	%r367, [_ZZN3cub18CUB_300001_SM_10006detail6reduce28DeviceReduceSingleTileKernelINS2_10policy_hubIiyN4cuda3std3__44plusIiEEE10Policy1000EN6thrust24THRUST_300001_SM_1000_NS6detail15normal_iteratorINSD_10device_ptrIiEEEEPiyS9_iiNS7_10__identityEEEvT0_T1_T2_T3_T4_T6_E12temp_storage+16];
	selp.b32 	%r368, %r367, 0, %p44;
	add.s32 	%r369, %r366, %r368;
	setp.gt.u64 	%p45, %rd19, 96;
	ld.shared.u32 	%r370, [_ZZN3cub18CUB_300001_SM_10006detail6reduce28DeviceReduceSingleTileKernelINS2_10policy_hubIiyN4cuda3std3__44plusIiEEE10Policy1000EN6thrust24THRUST_300001_SM_1000_NS6detail15normal_iteratorINSD_10device_ptrIiEEEEPiyS9_iiNS7_10__identityEEEvT0_T1_T2_T3_T4_T6_E12temp_storage+20];
	selp.b32 	%r371, %r370, 0, %p45;
	add.s32 	%r372, %r369, %r371;
	setp.gt.u64 	%p46, %rd19, 128;
	ld.shared.u32 	%r373, [_ZZN3cub18CUB_300001_SM_10006detail6reduce28DeviceReduceSingleTileKernelINS2_10policy_hubIiyN4cuda3std3__44plusIiEEE10Policy1000EN6thrust24THRUST_300001_SM_1000_NS6detail15normal_iteratorINSD_10device_ptrIiEEEEPiyS9_iiNS7_10__identityEEEvT0_T1_T2_T3_T4_T6_E12temp_storage+24];
	selp.b32 	%r374, %r373, 0, %p46;
	add.s32 	%r375, %r372, %r374;
	setp.gt.u64 	%p47, %rd19, 160;
	ld.shared.u32 	%r376, [_ZZN3cub18CUB_300001_SM_10006detail6reduce28DeviceReduceSingleTileKernelINS2_10policy_hubIiyN4cuda3std3__44plusIiEEE10Policy1000EN6thrust24THRUST_300001_SM_1000_NS6detail15normal_iteratorINSD_10device_ptrIiEEEEPiyS9_iiNS7_10__identityEEEvT0_T1_T2_T3_T4_T6_E12temp_storage+28];
	selp.b32 	%r377, %r376, 0, %p47;
	add.s32 	%r378, %r375, %r377;
	setp.gt.u64 	%p48, %rd19, 192;
	ld.shared.u32 	%r379, [_ZZN3cub18CUB_300001_SM_10006detail6reduce28DeviceReduceSingleTileKernelINS2_10policy_hubIiyN4cuda3std3__44plusIiEEE10Policy1000EN6thrust24THRUST_300001_SM_1000_NS6detail15normal_iteratorINSD_10device_ptrIiEEEEPiyS9_iiNS7_10__identityEEEvT0_T1_T2_T3_T4_T6_E12temp_storage+32];
	selp.b32 	%r380, %r379, 0, %p48;
	add.s32 	%r381, %r378, %r380;
	setp.gt.u64 	%p49, %rd19, 224;
	ld.shared.u32 	%r382, [_ZZN3cub18CUB_300001_SM_10006detail6reduce28DeviceReduceSingleTileKernelINS2_10policy_hubIiyN4cuda3std3__44plusIiEEE10Policy1000EN6thrust24THRUST_300001_SM_1000_NS6detail15normal_iteratorINSD_10device_ptrIiEEEEPiyS9_iiNS7_10__identityEEEvT0_T1_T2_T3_T4_T6_E12temp_storage+36];
	selp.b32 	%r383, %r382, 0, %p49;
	add.s32 	%r470, %r381, %r383;
	bra.uni 	$L__BB6_49;
$L__BB6_28:
	mov.u32 	%r43, %tid.x;
	cvt.u64.u32 	%rd6, %r43;
	mul.wide.u32 	%rd22, %r43, 4;
	add.s64 	%rd7, %rd2, %rd22;
	ld.global.u32 	%r82, [%rd7];
	ld.global.u32 	%r83, [%rd7+1024];
	ld.global.u32 	%r84, [%rd7+2048];
	ld.global.u32 	%r85, [%rd7+3072];
	ld.global.u32 	%r86, [%rd7+4096];
	ld.global.u32 	%r87, [%rd7+5120];
	ld.global.u32 	%r88, [%rd7+6144];
	ld.global.u32 	%r89, [%rd7+7168];
	ld.global.u32 	%r90, [%rd7+8192];
	ld.global.u32 	%r91, [%rd7+9216];
	ld.global.u32 	%r92, [%rd7+10240];
	ld.global.u32 	%r93, [%rd7+11264];
	ld.global.u32 	%r94, [%rd7+12288];
	ld.global.u32 	%r95, [%rd7+13312];
	ld.global.u32 	%r96, [%rd7+14336];
	ld.global.u32 	%r97, [%rd7+15360];
	add.s32 	%r98, %r83, %r82;
	add.s32 	%r99, %r84, %r98;
	add.s32 	%r100, %r85, %r99;
	add.s32 	%r101, %r86, %r100;
	add.s32 	%r102, %r87, %r101;
	add.s32 	%r103, %r88, %r102;
	add.s32 	%r104, %r89, %r103;
	add.s32 	%r105, %r90, %r104;
	add.s32 	%r106, %r91, %r105;
	add.s32 	%r107, %r92, %r106;
	add.s32 	%r108, %r93, %r107;
	add.s32 	%r109, %r94, %r108;
	add.s32 	%r110, %r95, %r109;
	add.s32 	%r111, %r96, %r110;
	add.s32 	%r469, %r97, %r111;
	add.s64 	%rd8, %rd19, -4096;
	setp.lt.u64 	%p3, %rd8, 4096;
	mov.b64 	%rd53, 4096;
	@%p3 bra 	$L__BB6_32;
	mov.b64 	%rd53, 4096;
$L__BB6_30:
	shl.b64 	%rd24, %rd53, 2;
	add.s64 	%rd25, %rd7, %rd24;
	ld.global.u32 	%r112, [%rd25];
	ld.global.u32 	%r113, [%rd25+1024];
	ld.global.u32 	%r114, [%rd25+2048];
	ld.global.u32 	%r115, [%rd25+3072];
	ld.global.u32 	%r116, [%rd25+4096];
	ld.global.u32 	%r117, [%rd25+5120];
	ld.global.u32 	%r118, [%rd25+6144];
	ld.global.u32 	%r119, [%rd25+7168];
	ld.global.u32 	%r120, [%rd25+8192];
	ld.global.u32 	%r121, [%rd25+9216];
	ld.global.u32 	%r122, [%rd25+10240];
	ld.global.u32 	%r123, [%rd25+11264];
	ld.global.u32 	%r124, [%rd25+12288];
	ld.global.u32 	%r125, [%rd25+13312];
	ld.global.u32 	%r126, [%rd25+14336];
	ld.global.u32 	%r127, [%rd25+15360];
	add.s32 	%r128, %r112, %r469;
	add.s32 	%r129, %r113, %r128;
	add.s32 	%r130, %r114, %r129;
	add.s32 	%r131, %r115, %r130;
	add.s32 	%r132, %r116, %r131;
	add.s32 	%r133, %r117, %r132;
	add.s32 	%r134, %r118, %r133;
	add.s32 	%r135, %r119, %r134;
	add.s32 	%r136, %r120, %r135;
	add.s32 	%r137, %r121, %r136;
	add.s32 	%r138, %r122, %r137;
	add.s32 	%r139, %r123, %r138;
	add.s32 	%r140, %r124, %r139;
	add.s32 	%r141, %r125, %r140;
	add.s32 	%r142, %r126, %r141;
	add.s32 	%r469, %r127, %r142;
	sub.s64 	%rd26, %rd19, %rd53;
	setp.lt.u64 	%p4, %rd26, 4096;
	@%p4 bra 	$L__BB6_45;
	add.s64 	%rd53, %rd53, 4096;
	setp.le.u64 	%p5, %rd53, %rd8;
	@%p5 bra 	$L__BB6_30;
$L__BB6_32:
	setp.le.u64 	%p6, %rd19, %rd53;
	cvt.u32.u64 	%r143, %rd53;
	cvt.u32.u64 	%r144, %rd19;
	sub.s32 	%r145, %r144, %r143;
	setp.ge.s32 	%p7, %r43, %r145;
	or.pred  	%p8, %p6, %p7;
	@%p8 bra 	$L__BB6_45;
	not.b32 	%r149, %r43;
	add.s32 	%r150, %r149, %r144;
	sub.s32 	%r152, %r150, %r143;
	shr.u32 	%r153, %r152, 8;
	add.s32 	%r48, %r153, 1;
	and.b32  	%r49, %r48, 15;
	setp.lt.u32 	%p9, %r152, 3840;
	mov.u32 	%r459, %r43;
	@%p9 bra 	$L__BB6_36;
	and.b32  	%r154, %r48, 33554416;
	neg.s32 	%r455, %r154;
	add.s64 	%rd27, %rd53, %rd6;
	shl.b64 	%rd28, %rd27, 2;
	add.s64 	%rd29, %rd28, %rd2;
	add.s64 	%rd54, %rd29, 8192;
	mov.u32 	%r459, %r43;
$L__BB6_35:
	.pragma "nounroll";
	ld.global.u32 	%r155, [%rd54+-8192];
	add.s32 	%r156, %r155, %r469;
	ld.global.u32 	%r157, [%rd54+-7168];
	add.s32 	%r158, %r157, %r156;
	ld.global.u32 	%r159, [%rd54+-6144];
	add.s32 	%r160, %r159, %r158;
	ld.global.u32 	%r161, [%rd54+-5120];
	add.s32 	%r162, %r161, %r160;
	ld.global.u32 	%r163, [%rd54+-4096];
	add.s32 	%r164, %r163, %r162;
	ld.global.u32 	%r165, [%rd54+-3072];
	add.s32 	%r166, %r165, %r164;
	ld.global.u32 	%r167, [%rd54+-2048];
	add.s32 	%r168, %r167, %r166;
	ld.global.u32 	%r169, [%rd54+-1024];
	add.s32 	%r170, %r169, %r168;
	ld.global.u32 	%r171, [%rd54];
	add.s32 	%r172, %r171, %r170;
	ld.global.u32 	%r173, [%rd54+1024];
	add.s32 	%r174, %r173, %r172;
	ld.global.u32 	%r175, [%rd54+2048];
	add.s32 	%r176, %r175, %r174;
	ld.global.u32 	%r177, [%rd54+3072];
	add.s32 	%r178, %r177, %r176;
	ld.global.u32 	%r179, [%rd54+4096];
	add.s32 	%r180, %r179, %r178;
	ld.global.u32 	%r181, [%rd54+5120];
	add.s32 	%r182, %r181, %r180;
	ld.global.u32 	%r183, [%rd54+6144];
	add.s32 	%r184, %r183, %r182;
	ld.global.u32 	%r185, [%rd54+7168];
	add.s32 	%r469, %r185, %r184;
	add.s32 	%r459, %r459, 4096;
	add.s32 	%r455, %r455, 16;
	add.s64 	%rd54, %rd54, 16384;
	setp.ne.s32 	%p10, %r455, 0;
	@%p10 bra 	$L__BB6_35;
$L__BB6_36:
	setp.eq.s32 	%p11, %r49, 0;
	@%p11 bra 	$L__BB6_45;
	and.b32  	%r60, %r48, 7;
	setp.lt.u32 	%p12, %r49, 8;
	@%p12 bra 	$L__BB6_39;
	cvt.u64.u32 	%rd30, %r459;
	add.s64 	%rd31, %rd53, %rd30;
	shl.b64 	%rd32, %rd31, 2;
	add.s64 	%rd33, %rd2, %rd32;
	ld.global.u32 	%r187, [%rd33];
	add.s32 	%r188, %r187, %r469;
	ld.global.u32 	%r189, [%rd33+1024];
	add.s32 	%r190, %r189, %r188;
	ld.global.u32 	%r191, [%rd33+2048];
	add.s32 	%r192, %r191, %r190;
	ld.global.u32 	%r193, [%rd33+3072];
	add.s32 	%r194, %r193, %r192;
	ld.global.u32 	%r195, [%rd33+4096];
	add.s32 	%r196, %r195, %r194;
	ld.global.u32 	%r197, [%rd33+5120];
	add.s32 	%r198, %r197, %r196;
	ld.global.u32 	%r199, [%rd33+6144];
	add.s32 	%r200, %r199, %r198;
	ld.global.u32 	%r201, [%rd33+7168];
	add.s32 	%r469, %r201, %r200;
	add.s32 	%r459, %r459, 2048;
$L__BB6_39:
	setp.eq.s32 	%p13, %r60, 0;
	@%p13 bra 	$L__BB6_45;
	and.b32  	%r66, %r48, 3;
	setp.lt.u32 	%p14, %r60, 4;
	@%p14 bra 	$L__BB6_42;
	cvt.u64.u32 	%rd34, %r459;
	add.s64 	%rd35, %rd53, %rd34;
	shl.b64 	%rd36, %rd35, 2;
	add.s64 	%rd37, %rd2, %rd36;
	ld.global.u32 	%r203, [%rd37];
	add.s32 	%r204, %r203, %r469;
	ld.global.u32 	%r205, [%rd37+1024];
	add.s32 	%r206, %r205, %r204;
	ld.global.u32 	%r207, [%rd37+2048];
	add.s32 	%r208, %r207, %r206;
	ld.global.u32 	%r209, [%rd37+3072];
	add.s32 	%r469, %r209, %r208;
	add.s32 	%r459, %r459, 1024;
$L__BB6_42:
	setp.eq.s32 	%p15, %r66, 0;
	@%p15 bra 	$L__BB6_45;
	cvt.u64.u32 	%rd38, %r459;
	add.s64 	%rd39, %rd53, %rd38;
	shl.b64 	%rd40, %rd39, 2;
	add.s64 	%rd55, %rd2, %rd40;
	neg.s32 	%r467, %r66;
$L__BB6_44:
	.pragma "nounroll";
	ld.global.u32 	%r210, [%rd55];
	add.s32 	%r469, %r210, %r469;
	add.s64 	%rd55, %rd55, 1024;
	add.s32 	%r467, %r467, 1;
	setp.ne.s32 	%p16, %r467, 0;
	@%p16 bra 	$L__BB6_44;
$L__BB6_45:
	// begin inline asm
	mov.u32 %r211, %laneid;
	// end inline asm
	mov.b32 	%r214, 1;
	mov.b32 	%r235, 31;
	mov.b32 	%r236, -1;
	// begin inline asm
	shfl.sync.down.b32 %r212, %r469, %r214, %r235, %r236;
	// end inline asm
	setp.gt.s32 	%p17, %r211, 30;
	selp.b32 	%r237, 0, %r212, %p17;
	add.s32 	%r218, %r237, %r469;
	mov.b32 	%r219, 2;
	// begin inline asm
	shfl.sync.down.b32 %r217, %r218, %r219, %r235, %r236;
	// end inline asm
	setp.gt.s32 	%p18, %r211, 29;
	selp.b32 	%r238, 0, %r217, %p18;
	add.s32 	%r223, %r218, %r238;
	mov.b32 	%r224, 4;
	// begin inline asm
	shfl.sync.down.b32 %r222, %r223, %r224, %r235, %r236;
	// end inline asm
	setp.gt.s32 	%p19, %r211, 27;
	selp.b32 	%r239, 0, %r222, %p19;
	add.s32 	%r228, %r223, %r239;
	mov.b32 	%r229, 8;
	// begin inline asm
	shfl.sync.down.b32 %r227, %r228, %r229, %r235, %r236;
	// end inline asm
	setp.gt.s32 	%p20, %r211, 23;
	selp.b32 	%r240, 0, %r227, %p20;
	add.s32 	%r233, %r228, %r240;
	mov.b32 	%r234, 16;
	// begin inline asm
	shfl.sync.down.b32 %r232, %r233, %r234, %r235, %r236;
	// end inline asm
	setp.gt.s32 	%p21, %r211, 15;
	selp.b32 	%r241, 0, %r232, %p21;
	add.s32 	%r470, %r233, %r241;
	setp.ne.s32 	%p22, %r211, 0;
	@%p22 bra 	$L__BB6_47;
	shr.u32 	%r242, %r43, 3;
	and.b32  	%r243, %r242, 124;
	mov.u32 	%r244, _ZZN3cub18CUB_300001_SM_10006detail6reduce28DeviceReduceSingleTileKernelINS2_10policy_hubIiyN4cuda3std3__44plusIiEEE10Policy1000EN6thrust24THRUST_300001_SM_1000_NS6detail15normal_iteratorINSD_10device_ptrIiEEEEPiyS9_iiNS7_10__identityEEEvT0_T1_T2_T3_T4_T6_E12temp_storage;
	add.s32 	%r245, %r244, %r243;
	st.shared.u32 	[%r245+8], %r470;
$L__BB6_47:
	bar.sync 	0;
	setp.ne.s32 	%p23, %r43, 0;
	@%p23 bra 	$L__BB6_49;
	ld.shared.u32 	%r246, [_ZZN3cub18CUB_300001_SM_10006detail6reduce28DeviceReduceSingleTileKernelINS2_10policy_hubIiyN4cuda3std3__44plusIiEEE10Policy1000EN6thrust24THRUST_300001_SM_1000_NS6detail15normal_iteratorINSD_10device_ptrIiEEEEPiyS9_iiNS7_10__identityEEEvT0_T1_T2_T3_T4_T6_E12temp_storage+12];
	add.s32 	%r247, %r246, %r470;
	ld.shared.u32 	%r248, [_ZZN3cub18CUB_300001_SM_10006detail6reduce28DeviceReduceSingleTileKernelINS2_10policy_hubIiyN4cuda3std3__44plusIiEEE10Policy1000EN6thrust24THRUST_300001_SM_1000_NS6detail15normal_iteratorINSD_10device_ptrIiEEEEPiyS9_iiNS7_10__identityEEEvT0_T1_T2_T3_T4_T6_E12temp_storage+16];
	add.s32 	%r249, %r247, %r248;
	ld.shared.u32 	%r250, [_ZZN3cub18CUB_300001_SM_10006detail6reduce28DeviceReduceSingleTileKernelINS2_10policy_hubIiyN4cuda3std3__44plusIiEEE10Policy1000EN6thrust24THRUST_300001_SM_1000_NS6detail15normal_iteratorINSD_10device_ptrIiEEEEPiyS9_iiNS7_10__identityEEEvT0_T1_T2_T3_T4_T6_E12temp_storage+20];
	add.s32 	%r251, %r249, %r250;
	ld.shared.u32 	%r252, [_ZZN3cub18CUB_300001_SM_10006detail6reduce28DeviceReduceSingleTileKernelINS2_10policy_hubIiyN4cuda3std3__44plusIiEEE10Policy1000EN6thrust24THRUST_300001_SM_1000_NS6detail15normal_iteratorINSD_10device_ptrIiEEEEPiyS9_iiNS7_10__identityEEEvT0_T1_T2_T3_T4_T6_E12temp_storage+24];
	add.s32 	%r253, %r251, %r252;
	ld.shared.u32 	%r254, [_ZZN3cub18CUB_300001_SM_10006detail6reduce28DeviceReduceSingleTileKernelINS2_10policy_hubIiyN4cuda3std3__44plusIiEEE10Policy1000EN6thrust24THRUST_300001_SM_1000_NS6detail15normal_iteratorINSD_10device_ptrIiEEEEPiyS9_iiNS7_10__identityEEEvT0_T1_T2_T3_T4_T6_E12temp_storage+28];
	add.s32 	%r255, %r253, %r254;
	ld.shared.u32 	%r256, [_ZZN3cub18CUB_300001_SM_10006detail6reduce28DeviceReduceSingleTileKernelINS2_10policy_hubIiyN4cuda3std3__44plusIiEEE10Policy1000EN6thrust24THRUST_300001_SM_1000_NS6detail15normal_iteratorINSD_10device_ptrIiEEEEPiyS9_iiNS7_10__identityEEEvT0_T1_T2_T3_T4_T6_E12temp_storage+32];
	add.s32 	%r257, %r255, %r256;
	ld.shared.u32 	%r258, [_ZZN3cub18CUB_300001_SM_10006detail6reduce28DeviceReduceSingleTileKernelINS2_10policy_hubIiyN4cuda3std3__44plusIiEEE10Policy1000EN6thrust24THRUST_300001_SM_1000_NS6detail15normal_iteratorINSD_10device_ptrIiEEEEPiyS9_iiNS7_10__identityEEEvT0_T1_T2_T3_T4_T6_E12temp_storage+36];
	add.s32 	%r470, %r257, %r258;
$L__BB6_49:
	mov.u32 	%r432, %tid.x;
	setp.ne.s32 	%p57, %r432, 0;
	@%p57 bra 	$L__BB6_51;
	add.s32 	%r433, %r470, %r81;
	st.global.u32 	[%rd1], %r433;
$L__BB6_51:
	ret;

}
	// .globl	_ZN3cub18CUB_300001_SM_10006detail6reduce18DeviceReduceKernelINS2_10policy_hubIiyN4cuda3std3__44plusIiEEE10Policy1000EN6thrust24THRUST_300001_SM_1000_NS6detail15normal_iteratorINSD_10device_ptrIiEEEEyS9_iNS7_10__identityEEEvT0_PT3_T1_NS0_13GridEvenShareISN_EET2_T4_
.visible .entry _ZN3cub18CUB_300001_SM_10006detail6reduce18DeviceReduceKernelINS2_10policy_hubIiyN4cuda3std3__44plusIiEEE10Policy1000EN6thrust24THRUST_300001_SM_1000_NS6detail15normal_iteratorINSD_10device_ptrIiEEEEyS9_iNS7_10__identityEEEvT0_PT3_T1_NS0_13GridEvenShareISN_EET2_T4_(
	.param .align 8 .b8 _ZN3cub18CUB_300001_SM_10006detail6reduce18DeviceReduceKernelINS2_10policy_hubIiyN4cuda3std3__44plusIiEEE10Policy1000EN6thrust24THRUST_300001_SM_1000_NS6detail15normal_iteratorINSD_10device_ptrIiEEEEyS9_iNS7_10__identityEEEvT0_PT3_T1_NS0_13GridEvenShareISN_EET2_T4__param_0[8],
	.param .u64 .ptr .align 1 _ZN3cub18CUB_300001_SM_10006detail6reduce18DeviceReduceKernelINS2_10policy_hubIiyN4cuda3std3__44plusIiEEE10Policy1000EN6thrust24THRUST_300001_SM_1000_NS6detail15normal_iteratorINSD_10device_ptrIiEEEEyS9_iNS7_10__identityEEEvT0_PT3_T1_NS0_13GridEvenShareISN_EET2_T4__param_1,
	.param .u64 _ZN3cub18CUB_300001_SM_10006detail6reduce18DeviceReduceKernelINS2_10policy_hubIiyN4cuda3std3__44plusIiEEE10Policy1000EN6thrust24THRUST_300001_SM_1000_NS6detail15normal_iteratorINSD_10device_ptrIiEEEEyS9_iNS7_10__identityEEEvT0_PT3_T1_NS0_13GridEvenShareISN_EET2_T4__param_2,
	.param .align 8 .b8 _ZN3cub18CUB_300001_SM_10006detail6reduce18DeviceReduceKernelINS2_10policy_hubIiyN4cuda3std3__44plusIiEEE10Policy1000EN6thrust24THRUST_300001_SM_1000_NS6detail15normal_iteratorINSD_10device_ptrIiEEEEyS9_iNS7_10__identityEEEvT0_PT3_T1_NS0_13GridEvenShareISN_EET2_T4__param_3[72],
	.param .align 1 .b8 _ZN3cub18CUB_300001_SM_10006detail6reduce18DeviceReduceKernelINS2_10policy_hubIiyN4cuda3std3__44plusIiEEE10Policy1000EN6thrust24THRUST_300001_SM_1000_NS6detail15normal_iteratorINSD_10device_ptrIiEEEEyS9_iNS7_10__identityEEEvT0_PT3_T1_NS0_13GridEvenShareISN_EET2_T4__param_4[1],
	.param .align 1 .b8 _ZN3cub18CUB_300001_SM_10006detail6reduce18DeviceReduceKernelINS2_10policy_hubIiyN4cuda3std3__44plusIiEEE10Policy1000EN6thrust24THRUST_300001_SM_1000_NS6detail15normal_iteratorINSD_10device_ptrIiEEEEyS9_iNS7_10__identityEEEvT0_PT3_T1_NS0_13GridEvenShareISN_EET2_T4__param_5[1]
)
.maxntid 256
{
	.reg .pred 	%p<57>;
	.reg .b16 	%rs<4>;
	.reg .b32 	%r<502>;
	.reg .b64 	%rd<78>;
	// demoted variable
	.shared .align 4 .b8 _ZZN3cub18CUB_300001_SM_10006detail6reduce18DeviceReduceKernelINS2_10policy_hubIiyN4cuda3std3__44plusIiEEE10Policy1000EN6thrust24THRUST_300001_SM_1000_NS6detail15normal_iteratorINSD_10device_ptrIiEEEEyS9_iNS7_10__identityEEEvT0_PT3_T1_NS0_13GridEvenShareISN_EET2_T4_E12temp_storage[44];
	ld.param.u64 	%rd1, [_ZN3cub18CUB_300001_SM_10006detail6reduce18DeviceReduceKernelINS2_10policy_hubIiyN4cuda3std3__44plusIiEEE10Policy1000EN6thrust24THRUST_300001_SM_1000_NS6detail15normal_iteratorINSD_10device_ptrIiEEEEyS9_iNS7_10__identityEEEvT0_PT3_T1_NS0_13GridEvenShareISN_EET2_T4__param_3+32];
	ld.param.u32 	%r1, [_ZN3cub18CUB_300001_SM_10006detail6reduce18DeviceReduceKernelINS2_10policy_hubIiyN4cuda3std3__44plusIiEEE10Policy1000EN6thrust24THRUST_300001_SM_1000_NS6detail15normal_iteratorINSD_10device_ptrIiEEEEyS9_iNS7_10__identityEEEvT0_PT3_T1_NS0_13GridEvenShareISN_EET2_T4__param_3+40];
	ld.param.u64 	%rd25, [_ZN3cub18CUB_300001_SM_10006detail6reduce18DeviceReduceKernelINS2_10policy_hubIiyN4cuda3std3__44plusIiEEE10Policy1000EN6thrust24THRUST_300001_SM_1000_NS6detail15normal_iteratorINSD_10device_ptrIiEEEEyS9_iNS7_10__identityEEEvT0_PT3_T1_NS0_13GridEvenShareISN_EET2_T4__param_0];
	cvta.to.global.u64 	%rd2, %rd25;
	mov.u32 	%r2, %ctaid.x;
	shl.b32 	%r88, %r1, 12;
	cvt.s64.s32 	%rd3, %r88;
	shl.b32 	%r89, %r2, 12;
	cvt.u64.u32 	%rd4, %r89;
	sub.s64 	%rd5, %rd1, %rd4;
	setp.gt.u64 	%p1, %rd5, 4095;
	@%p1 bra 	$L__BB7_25;
	cvt.u32.u64 	%r287, %rd4;
	cvt.u32.u64 	%r3, %rd1;
	sub.s32 	%r4, %r3, %r287;
	mov.u32 	%r5, %tid.x;
	setp.ge.s32 	%p23, %r5, %r4;
	mov.b32 	%r482, 0;
	mov.u32 	%r471, %r5;
	@%p23 bra 	$L__BB7_3;
	add.s32 	%r289, %r287, %r5;
	mul.wide.u32 	%rd51, %r289, 4;
	add.s64 	%rd52, %rd2, %rd51;
	ld.global.u32 	%r482, [%rd52];
	add.s32 	%r471, %r5, 256;
$L__BB7_3:
	setp.ge.s32 	%p24, %r471, %r4;
	@%p24 bra 	$L__BB7_16;
	not.b32 	%r292, %r471;
	add.s32 	%r293, %r292, %r3;
	sub.s32 	%r294, %r293, %r287;
	shr.u32 	%r295, %r294, 8;
	add.s32 	%r10, %r295, 1;
	and.b32  	%r11, %r10, 15;
	setp.lt.u32 	%p25, %r294, 3840;
	@%p25 bra 	$L__BB7_7;
	and.b32  	%r296, %r10, 33554416;
	neg.s32 	%r467, %r296;
	mul.wide.u32 	%rd53, %r2, 16384;
	mul.wide.u32 	%rd54, %r471, 4;
	or.b64  	%rd55, %rd53, %rd54;
	add.s64 	%rd56, %rd55, %rd2;
	add.s64 	%rd72, %rd56, 8192;
$L__BB7_6:
	.pragma "nounroll";
	ld.global.u32 	%r297, [%rd72+-8192];
	add.s32 	%r298, %r297, %r482;
	ld.global.u32 	%r299, [%rd72+-7168];
	add.s32 	%r300, %r299, %r298;
	ld.global.u32 	%r301, [%rd72+-6144];
	add.s32 	%r302, %r301, %r300;
	ld.global.u32 	%r303, [%rd72+-5120];
	add.s32 	%r304, %r303, %r302;
	ld.global.u32 	%r305, [%rd72+-4096];
	add.s32 	%r306, %r305, %r304;
	ld.global.u32 	%r307, [%rd72+-3072];
	add.s32 	%r308, %r307, %r306;
	ld.global.u32 	%r309, [%rd72+-2048];
	add.s32 	%r310, %r309, %r308;
	ld.global.u32 	%r311, [%rd72+-1024];
	add.s32 	%r312, %r311, %r310;
	ld.global.u32 	%r313, [%rd72];
	add.s32 	%r314, %r313, %r312;
	ld.global.u32 	%r315, [%rd72+1024];
	add.s32 	%r316, %r315, %r314;
	ld.global.u32 	%r317, [%rd72+2048];
	add.s32 	%r318, %r317, %r316;
	ld.global.u32 	%r319, [%rd72+3072];
	add.s32 	%r320, %r319, %r318;
	ld.global.u32 	%r321, [%rd72+4096];
	add.s32 	%r322, %r321, %r320;
	ld.global.u32 	%r323, [%rd72+5120];
	add.s32 	%r324, %r323, %r322;
	ld.global.u32 	%r325, [%rd72+6144];
	add.s32 	%r326, %r325, %r324;
	ld.global.u32 	%r327, [%rd72+7168];
	add.s32 	%r482, %r327, %r326;
	add.s32 	%r471, %r471, 4096;
	add.s32 	%r467, %r467, 16;
	add.s64 	%rd72, %rd72, 16384;
	setp.ne.s32 	%p26, %r467, 0;
	@%p26 bra 	$L__BB7_6;
$L__BB7_7:
	setp.eq.s32 	%p27, %r11, 0;
	@%p27 bra 	$L__BB7_16;
	and.b32  	%r22, %r10, 7;
	setp.lt.u32 	%p28, %r11, 8;
	@%p28 bra 	$L__BB7_10;
	cvt.s64.s32 	%rd57, %r471;
	add.s64 	%rd58, %rd57, %rd4;
	shl.b64 	%rd59, %rd58, 2;
	add.s64 	%rd60, %rd2, %rd59;
	ld.global.u32 	%r329, [%rd60];
	add.s32 	%r330, %r329, %r482;
	ld.global.u32 	%r331, [%rd60+1024];
	add.s32 	%r332, %r331, %r330;
	ld.global.u32 	%r333, [%rd60+2048];
	add.s32 	%r334, %r333, %r332;
	ld.global.u32 	%r335, [%rd60+3072];
	add.s32 	%r336, %r335, %r334;
	ld.global.u32 	%r337, [%rd60+4096];
	add.s32 	%r338, %r337, %r336;
	ld.global.u32 	%r339, [%rd60+5120];
	add.s32 	%r340, %r339, %r338;
	ld.global.u32 	%r341, [%rd60+6144];
	add.s32 	%r342, %r341, %r340;
	ld.global.u32 	%r343, [%rd60+7168];
	add.s32 	%r482, %r343, %r342;
	add.s32 	%r471, %r471, 2048;
$L__BB7_10:
	setp.eq.s32 	%p29, %r22, 0;
	@%p29 bra 	$L__BB7_16;
	and.b32  	%r28, %r10, 3;
	setp.lt.u32 	%p30, %r22, 4;
	@%p30 bra 	$L__BB7_13;
	cvt.s64.s32 	%rd61, %r471;
	add.s64 	%rd62, %rd61, %rd4;
	shl.b64 	%rd63, %rd62, 2;
	add.s64 	%rd64, %rd2, %rd63;
	ld.global.u32 	%r345, [%rd64];
	add.s32 	%r346, %r345, %r482;
	ld.global.u32 	%r347, [%rd64+1024];
	add.s32 	%r348, %r347, %r346;
	ld.global.u32 	%r349, [%rd64+2048];
	add.s32 	%r350, %r349, %r348;
	ld.global.u32 	%r351, [%rd64+3072];
	add.s32 	%r482, %r351, %r350;
	add.s32 	%r471, %r471, 1024;
$L__BB7_13:
	setp.eq.s32 	%p31, %r28, 0;
	@%p31 bra 	$L__BB7_16;
	mul.wide.u32 	%rd65, %r2, 16384;
	add.s64 	%rd9, %rd2, %rd65;
	neg.s32 	%r479, %r28;
$L__BB7_15:
	.pragma "nounroll";
	mul.wide.s32 	%rd66, %r471, 4;
	add.s64 	%rd67, %rd9, %rd66;
	ld.global.u32 	%r352, [%rd67];
	add.s32 	%r482, %r352, %r482;
	add.s32 	%r471, %r471, 256;
	add.s32 	%r479, %r479, 1;
	setp.ne.s32 	%p32, %r479, 0;
	@%p32 bra 	$L__BB7_15;
$L__BB7_16:
	setp.lt.s32 	%p33, %r4, 256;
	@%p33 bra 	$L__BB7_21;
	// begin inline asm
	mov.u32 %r416, %laneid;
	// end inline asm
	mov.b32 	%r419, 1;
	mov.b32 	%r440, 31;
	mov.b32 	%r441, -1;
	// begin inline asm
	shfl.sync.down.b32 %r417, %r482, %r419, %r440, %r441;
	// end inline asm
	setp.gt.s32 	%p49, %r416, 30;
	selp.b32 	%r442, 0, %r417, %p49;
	add.s32 	%r423, %r442, %r482;
	mov.b32 	%r424, 2;
	// begin inline asm
	shfl.sync.down.b32 %r422, %r423, %r424, %r440, %r441;
	// end inline asm
	setp.gt.s32 	%p50, %r416, 29;
	selp.b32 	%r443, 0, %r422, %p50;
	add.s32 	%r428, %r423, %r443;
	mov.b32 	%r429, 4;
	// begin inline asm
	shfl.sync.down.b32 %r427, %r428, %r429, %r440, %r441;
	// end inline asm
	setp.gt.s32 	%p51, %r416, 27;
	selp.b32 	%r444, 0, %r427, %p51;
	add.s32 	%r433, %r428, %r444;
	mov.b32 	%r434, 8;
	// begin inline asm
	shfl.sync.down.b32 %r432, %r433, %r434, %r440, %r441;
	// end inline asm
	setp.gt.s32 	%p52, %r416, 23;
	selp.b32 	%r445, 0, %r432, %p52;
	add.s32 	%r438, %r433, %r445;
	mov.b32 	%r439, 16;
	// begin inline asm
	shfl.sync.down.b32 %r437, %r438, %r439, %r440, %r441;
	// end inline asm
	setp.gt.s32 	%p53, %r416, 15;
	selp.b32 	%r446, 0, %r437, %p53;
	add.s32 	%r501, %r438, %r446;
	setp.ne.s32 	%p54, %r416, 0;
	@%p54 bra 	$L__BB7_19;
	shr.u32 	%r447, %r5, 3;
	and.b32  	%r448, %r447, 124;
	mov.u32 	%r449, _ZZN3cub18CUB_300001_SM_10006detail6reduce18DeviceReduceKernelINS2_10policy_hubIiyN4cuda3std3__44plusIiEEE10Policy1000EN6thrust24THRUST_300001_SM_1000_NS6detail15normal_iteratorINSD_10device_ptrIiEEEEyS9_iNS7_10__identityEEEvT0_PT3_T1_NS0_13GridEvenShareISN_EET2_T4_E12temp_storage;
	add.s32 	%r450, %r449, %r448;
	st.shared.u32 	[%r450+8], %r501;
$L__BB7_19:
	bar.sync 	0;
	setp.ne.s32 	%p55, %r5, 0;
	@%p55 bra 	$L__BB7_46;
	ld.shared.u32 	%r451, [_ZZN3cub18CUB_300001_SM_10006detail6reduce18DeviceReduceKernelINS2_10policy_hubIiyN4cuda3std3__44plusIiEEE10Policy1000EN6thrust24THRUST_300001_SM_1000_NS6detail15normal_iteratorINSD_10device_ptrIiEEEEyS9_iNS7_10__identityEEEvT0_PT3_T1_NS0_13GridEvenShareISN_EET2_T4_E12temp_storage+12];
	add.s32 	%r452, %r451, %r501;
	ld.shared.u32 	%r453, [_ZZN3cub18CUB_300001_SM_10006detail6reduce18DeviceReduceKernelINS2_10policy_hubIiyN4cuda3std3__44plusIiEEE10Policy1000EN6thrust24THRUST_300001_SM_1000_NS6detail15normal_iteratorINSD_10device_ptrIiEEEEyS9_iNS7_10__identityEEEvT0_PT3_T1_NS0_13GridEvenShareISN_EET2_T4_E12temp_storage+16];
	add.s32 	%r454, %r452, %r453;
	ld.shared.u32 	%r455, [_ZZN3cub18CUB_300001_SM_10006detail6reduce18DeviceReduceKernelINS2_10policy_hubIiyN4cuda3std3__44plusIiEEE10Policy1000EN6thrust24THRUST_300001_SM_1000_NS6detail15normal_iteratorINSD_10device_ptrIiEEEEyS9_iNS7_10__identityEEEvT0_PT3_T1_NS0_13GridEvenShareISN_EET2_T4_E12temp_storage+20];
	add.s32 	%r456, %r454, %r455;
	ld.shared.u32 	%r457, [_ZZN3cub18CUB_300001_SM_10006detail6reduce18DeviceReduceKernelINS2_10policy_hubIiyN4cuda3std3__44plusIiEEE10Policy1000EN6thrust24THRUST_300001_SM_1000_NS6detail15normal_iteratorINSD_10device_ptrIiEEEEyS9_iNS7_10__identityEEEvT0_PT3_T1_NS0_13GridEvenShareISN_EET2_T4_E12temp_storage+24];
	add.s32 	%r458, %r456, %r457;
	ld.shared.u32 	%r459, [_ZZN3cub18CUB_300001_SM_10006detail6reduce18DeviceReduceKernelINS2_10policy_hubIiyN4cuda3std3__44plusIiEEE10Policy1000EN6thrust24THRUST_300001_SM_1000_NS6detail15normal_iteratorINSD_10device_ptrIiEEEEyS9_iNS7_10__identityEEEvT0_PT3_T1_NS0_13GridEvenShareISN_EET2_T4_E12temp_storage+28];
	add.s32 	%r460, %r458, %r459;
	ld.shared.u32 	%r461, [_ZZN3cub18CUB_300001_SM_10006detail6reduce18DeviceReduceKernelINS2_10policy_hubIiyN4cuda3std3__44plusIiEEE10Policy1000EN6thrust24THRUST_300001_SM_1000_NS6detail15normal_iteratorINSD_10device_ptrIiEEEEyS9_iNS7_10__identityEEEvT0_PT3_T1_NS0_13GridEvenShareISN_EET2_T4_E12temp_storage+32];
	add.s32 	%r462, %r460, %r461;
	ld.shared.u32 	%r463, [_ZZN3cub18CUB_300001_SM_10006detail6reduce18DeviceReduceKernelINS2_10policy_hubIiyN4cuda3std3__44plusIiEEE10Policy1000EN6thrust24THRUST_300001_SM_1000_NS6detail15normal_iteratorINSD_10device_ptrIiEEEEyS9_iNS7_10__identityEEEvT0_PT3_T1_NS0_13GridEvenShareISN_EET2_T4_E12temp_storage+36];
	add.s32 	%r501, %r462, %r463;
	bra.uni 	$L__BB7_46;
$L__BB7_21:
	// begin inline asm
	mov.u32 %r353, %laneid;
	// end inline asm
	and.b32  	%r379, %r5, 992;
	add.s32 	%r380, %r379, 32;
	setp.gt.s32 	%p34, %r380, %r4;
	not.b32 	%r381, %r379;
	add.s32 	%r382, %r4, %r381;
	selp.b32 	%r377, %r382, 31, %p34;
	mov.b32 	%r356, 1;
	mov.b32 	%r378, -1;
	// begin inline asm
	shfl.sync.down.b32 %r354, %r482, %r356, %r377, %r378;
	// end inline asm
	setp.lt.s32 	%p35, %r353, %r377;
	selp.b32 	%r383, %r354, 0, %p35;
	add.s32 	%r360, %r383, %r482;
	mov.b32 	%r361, 2;
	// begin inline asm
	shfl.sync.down.b32 %r359, %r360, %r361, %r377, %r378;
	// end inline asm
	add.s32 	%r384, %r353, 2;
	setp.gt.s32 	%p36, %r384, %r377;
	selp.b32 	%r385, 0, %r359, %p36;
	add.s32 	%r365, %r360, %r385;
	mov.b32 	%r366, 4;
	// begin inline asm
	shfl.sync.down.b32 %r364, %r365, %r366, %r377, %r378;
	// end inline asm
	add.s32 	%r386, %r353, 4;
	setp.gt.s32 	%p37, %r386, %r377;
	selp.b32 	%r387, 0, %r364, %p37;
	add.s32 	%r370, %r365, %r387;
	mov.b32 	%r371, 8;
	// begin inline asm
	shfl.sync.down.b32 %r369, %r370, %r371, %r377, %r378;
	// end inline asm
	add.s32 	%r388, %r353, 8;
	setp.gt.s32 	%p38, %r388, %r377;
	selp.b32 	%r389, 0, %r369, %p38;
	add.s32 	%r375, %r370, %r389;
	mov.b32 	%r376, 16;
	// begin inline asm
	shfl.sync.down.b32 %r374, %r375, %r376, %r377, %r378;
	// end inline asm
	add.s32 	%r390, %r353, 16;
	setp.gt.s32 	%p39, %r390, %r377;
	selp.b32 	%r391, 0, %r374, %p39;
	add.s32 	%r501, %r375, %r391;
	setp.ne.s32 	%p40, %r353, 0;
	@%p40 bra 	$L__BB7_23;
	shr.u32 	%r392, %r5, 3;
	and.b32  	%r393, %r392, 124;
	mov.u32 	%r394, _ZZN3cub18CUB_300001_SM_10006detail6reduce18DeviceReduceKernelINS2_10policy_hubIiyN4cuda3std3__44plusIiEEE10Policy1000EN6thrust24THRUST_300001_SM_1000_NS6detail15normal_iteratorINSD_10device_ptrIiEEEEyS9_iNS7_10__identityEEEvT0_PT3_T1_NS0_13GridEvenShareISN_EET2_T4_E12temp_storage;
	add.s32 	%r395, %r394, %r393;
	st.shared.u32 	[%r395+8], %r501;
$L__BB7_23:
	bar.sync 	0;
	setp.ne.s32 	%p41, %r5, 0;
	@%p41 bra 	$L__BB7_46;
	setp.gt.s32 	%p42, %r4, 32;
	ld.shared.u32 	%r396, [_ZZN3cub18CUB_300001_SM_10006detail6reduce18DeviceReduceKernelINS2_10policy_hubIiyN4cuda3std3__44plusIiEEE10Policy1000EN6thrust24THRUST_300001_SM_1000_NS6detail15normal_iteratorINSD_10device_ptrIiEEEEyS9_iNS7_10__identityEEEvT0_PT3_T1_NS0_13GridEvenShareISN_EET2_T4_E12temp_storage+12];
	selp.b32 	%r397, %r396, 0, %p42;
	add.s32 	%r398, %r397, %r501;
	setp.gt.s32 	%p43, %r4, 64;
	ld.shared.u32 	%r399, [_ZZN3cub18CUB_300001_SM_10006detail6reduce18DeviceReduceKernelINS2_10policy_hubIiyN4cuda3std3__44plusIiEEE10Policy1000EN6thrust24THRUST_300001_SM_1000_NS6detail15normal_iteratorINSD_10device_ptrIiEEEEyS9_iNS7_10__identityEEEvT0_PT3_T1_NS0_13GridEvenShareISN_EET2_T4_E12temp_storage+16];
	selp.b32 	%r400, %r399, 0, %p43;
	add.s32 	%r401, %r398, %r400;
	setp.gt.s32 	%p44, %r4, 96;
	ld.shared.u32 	%r402, [_ZZN3cub18CUB_300001_SM_10006detail6reduce18DeviceReduceKernelINS2_10policy_hubIiyN4cuda3std3__44plusIiEEE10Policy1000EN6thrust24THRUST_300001_SM_1000_NS6detail15normal_iteratorINSD_10device_ptrIiEEEEyS9_iNS7_10__identityEEEvT0_PT3_T1_NS0_13GridEvenShareISN_EET2_T4_E12temp_storage+20];
	selp.b32 	%r403, %r402, 0, %p44;
	add.s32 	%r404, %r401, %r403;
	setp.gt.s32 	%p45, %r4, 128;
	ld.shared.u32 	%r405, [_ZZN3cub18CUB_300001_SM_10006detail6reduce18DeviceReduceKernelINS2_10policy_hubIiyN4cuda3std3__44plusIiEEE10Policy1000EN6thrust24THRUST_300001_SM_1000_NS6detail15normal_iteratorINSD_10device_ptrIiEEEEyS9_iNS7_10__identityEEEvT0_PT3_T1_NS0_13GridEvenShareISN_EET2_T4_E12temp_storage+24];
	selp.b32 	%r406, %r405, 0, %p45;
	add.s32 	%r407, %r404, %r406;
	setp.gt.s32 	%p46, %r4, 160;
	ld.shared.u32 	%r408, [_ZZN3cub18CUB_300001_SM_10006detail6reduce18DeviceReduceKernelINS2_10policy_hubIiyN4cuda3std3__44plusIiEEE10Policy1000EN6thrust24THRUST_300001_SM_1000_NS6detail15normal_iteratorINSD_10device_ptrIiEEEEyS9_iNS7_10__identityEEEvT0_PT3_T1_NS0_13GridEvenShareISN_EET2_T4_E12temp_storage+28];
	selp.b32 	%r409, %r408, 0, %p46;
	add.s32 	%r410, %r407, %r409;
	setp.gt.s32 	%p47, %r4, 192;
	ld.shared.u32 	%r411, [_ZZN3cub18CUB_300001_SM_10006detail6reduce18DeviceReduceKernelINS2_10policy_hubIiyN4cuda3std3__44plusIiEEE10Policy1000EN6thrust24THRUST_300001_SM_1000_NS6detail15normal_iteratorINSD_10device_ptrIiEEEEyS9_iNS7_10__identityEEEvT0_PT3_T1_NS0_13GridEvenShareISN_EET2_T4_E12temp_storage+32];
	selp.b32 	%r412, %r411, 0, %p47;
	add.s32 	%r413, %r410, %r412;
	setp.gt.s32 	%p48, %r4, 224;
	ld.shared.u32 	%r414, [_ZZN3cub18CUB_300001_SM_10006detail6reduce18DeviceReduceKernelINS2_10policy_hubIiyN4cuda3std3__44plusIiEEE10Policy1000EN6thrust24THRUST_300001_SM_1000_NS6detail15normal_iteratorINSD_10device_ptrIiEEEEyS9_iNS7_10__identityEEEvT0_PT3_T1_NS0_13GridEvenShareISN_EET2_T4_E12temp_storage+36];
	selp.b32 	%r415, %r414, 0, %p48;
	add.s32 	%r501, %r413, %r415;
	bra.uni 	$L__BB7_46;
$L__BB7_25:
	cvt.u32.u64 	%r90, %rd4;
	mov.u32 	%r46, %tid.x;
	add.s32 	%r91, %r46, %r90;
	mul.wide.u32 	%rd26, %r91, 4;
	add.s64 	%rd27, %rd2, %rd26;
	ld.global.u32 	%r92, [%rd27];
	ld.global.u32 	%r93, [%rd27+1024];
	ld.global.u32 	%r94, [%rd27+2048];
	ld.global.u32 	%r95, [%rd27+3072];
	ld.global.u32 	%r96, [%rd27+4096];
	ld.global.u32 	%r97, [%rd27+5120];
	ld.global.u32 	%r98, [%rd27+6144];
	ld.global.u32 	%r99, [%rd27+7168];
	ld.global.u32 	%r100, [%rd27+8192];
	ld.global.u32 	%r101, [%rd27+9216];
	ld.global.u32 	%r102, [%rd27+10240];
	ld.global.u32 	%r103, [%rd27+11264];
	ld.global.u32 	%r104, [%rd27+12288];
	ld.global.u32 	%r105, [%rd27+13312];
	ld.global.u32 	%r106, [%rd27+14336];
	ld.global.u32 	%r107, [%rd27+15360];
	add.s32 	%r108, %r93, %r92;
	add.s32 	%r109, %r94, %r108;
	add.s32 	%r110, %r95, %r109;
	add.s32 	%r111, %r96, %r110;
	add.s32 	%r112, %r97, %r111;
	add.s32 	%r113, %r98, %r112;
	add.s32 	%r114, %r99, %r113;
	add.s32 	%r115, %r100, %r114;
	add.s32 	%r116, %r101, %r115;
	add.s32 	%r117, %r102, %r116;
	add.s32 	%r118, %r103, %r117;
	add.s32 	%r119, %r104, %r118;
	add.s32 	%r120, %r105, %r119;
	add.s32 	%r121, %r106, %r120;
	add.s32 	%r500, %r107, %r121;
	setp.lt.u64 	%p2, %rd5, %rd3;
	@%p2 bra 	$L__BB7_42;
	cvt.u32.u64 	%r123, %rd3;
	cvt.u64.u32 	%rd28, %r46;
	add.s64 	%rd74, %rd4, %rd3;
	cvt.u32.u64 	%r48, %rd1;
	not.b32 	%r125, %r46;
	add.s32 	%r126, %r125, %r48;
	sub.s32 	%r127, %r126, %r123;
	sub.s32 	%r483, %r127, %r90;
	add.s64 	%rd29, %rd74, %rd28;
	shl.b64 	%rd30, %rd29, 2;
	add.s64 	%rd31, %rd30, %rd2;
	add.s64 	%rd73, %rd31, 8192;
	mov.b32 	%r484, 0;
	shl.b32 	%r128, %r1, 12;
	mov.u64 	%rd75, %rd4;
$L__BB7_27:
	cvt.s64.s32 	%rd15, %r128;
	add.s64 	%rd75, %rd75, %rd15;
	add.s64 	%rd32, %rd1, -4096;
	setp.gt.u64 	%p3, %rd75, %rd32;
	@%p3 bra 	$L__BB7_29;
	shl.b32 	%r129, %r1, 12;
	cvt.s64.s32 	%rd33, %r129;
	cvt.u64.u32 	%rd34, %r46;
	add.s64 	%rd35, %rd75, %rd34;
	shl.b64 	%rd36, %rd35, 2;
	add.s64 	%rd37, %rd2, %rd36;
	ld.global.u32 	%r130, [%rd37];
	ld.global.u32 	%r131, [%rd37+1024];
	ld.global.u32 	%r132, [%rd37+2048];
	ld.global.u32 	%r133, [%rd37+3072];
	ld.global.u32 	%r134, [%rd37+4096];
	ld.global.u32 	%r135, [%rd37+5120];
	ld.global.u32 	%r136, [%rd37+6144];
	ld.global.u32 	%r137, [%rd37+7168];
	ld.global.u32 	%r138, [%rd37+8192];
	ld.global.u32 	%r139, [%rd37+9216];
	ld.global.u32 	%r140, [%rd37+10240];
	ld.global.u32 	%r141, [%rd37+11264];
	ld.global.u32 	%r142, [%rd37+12288];
	ld.global.u32 	%r143, [%rd37+13312];
	ld.global.u32 	%r144, [%rd37+14336];
	ld.global.u32 	%r145, [%rd37+15360];
	add.s32 	%r146, %r130, %r500;
	add.s32 	%r147, %r131, %r146;
	add.s32 	%r148, %r132, %r147;
	add.s32 	%r149, %r133, %r148;
	add.s32 	%r150, %r134, %r149;
	add.s32 	%r151, %r135, %r150;
	add.s32 	%r152, %r136, %r151;
	add.s32 	%r153, %r137, %r152;
	add.s32 	%r154, %r138, %r153;
	add.s32 	%r155, %r139, %r154;
	add.s32 	%r156, %r140, %r155;
	add.s32 	%r157, %r141, %r156;
	add.s32 	%r158, %r142, %r157;
	add.s32 	%r159, %r143, %r158;
	add.s32 	%r160, %r144, %r159;
	add.s32 	%r500, %r145, %r160;
	sub.s64 	%rd38, %rd1, %rd75;
	setp.lt.u64 	%p4, %rd38, %rd33;
	add.s32 	%r484, %r484, 1;
	add.s64 	%rd74, %rd74, %rd33;
	sub.s32 	%r483, %r483, %r129;
	mul.wide.s32 	%rd39, %r129, 4;
	add.s64 	%rd73, %rd73, %rd39;
	@%p4 bra 	$L__BB7_42;
	bra.uni 	$L__BB7_27;
$L__BB7_29:
	setp.le.u64 	%p5, %rd1, %rd75;
	cvt.u32.u64 	%r161, %rd75;
	cvt.u32.u64 	%r162, %rd1;
	sub.s32 	%r163, %r162, %r161;
	setp.ge.s32 	%p6, %r46, %r163;
	or.pred  	%p7, %p5, %p6;
	@%p7 bra 	$L__BB7_42;
	cvt.u32.u64 	%r166, %rd15;
	cvt.u32.u64 	%r167, %rd4;
	not.b32 	%r168, %r46;
	add.s32 	%r169, %r168, %r48;
	add.s32 	%r170, %r166, %r167;
	sub.s32 	%r171, %r169, %r170;
	mul.lo.s32 	%r172, %r1, %r484;
	shl.b32 	%r173, %r172, 12;
	sub.s32 	%r174, %r171, %r173;
	shr.u32 	%r175, %r174, 8;
	add.s32 	%r56, %r175, 1;
	and.b32  	%r57, %r56, 15;
	setp.lt.u32 	%p8, %r174, 3840;
	mov.u32 	%r490, %r46;
	@%p8 bra 	$L__BB7_33;
	shr.u32 	%r176, %r483, 8;
	add.s32 	%r177, %r176, 1;
	and.b32  	%r178, %r177, 33554416;
	neg.s32 	%r486, %r178;
	mov.u32 	%r490, %r46;
$L__BB7_32:
	.pragma "nounroll";
	ld.global.u32 	%r179, [%rd73+-8192];
	add.s32 	%r180, %r179, %r500;
	ld.global.u32 	%r181, [%rd73+-7168];
	add.s32 	%r182, %r181, %r180;
	ld.global.u32 	%r183, [%rd73+-6144];
	add.s32 	%r184, %r183, %r182;
	ld.global.u32 	%r185, [%rd73+-5120];
	add.s32 	%r186, %r185, %r184;
	ld.global.u32 	%r187, [%rd73+-4096];
	add.s32 	%r188, %r187, %r186;
	ld.global.u32 	%r189, [%rd73+-3072];
	add.s32 	%r190, %r189, %r188;
	ld.global.u32 	%r191, [%rd73+-2048];
	add.s32 	%r192, %r191, %r190;
	ld.global.u32 	%r193, [%rd73+-1024];
	add.s32 	%r194, %r193, %r192;
	ld.global.u32 	%r195, [%rd73];
	add.s32 	%r196, %r195, %r194;
	ld.global.u32 	%r197, [%rd73+1024];
	add.s32 	%r198, %r197, %r196;
	ld.global.u32 	%r199, [%rd73+2048];
	add.s32 	%r200, %r199, %r198;
	ld.global.u32 	%r201, [%rd73+3072];
	add.s32 	%r202, %r201, %r200;
	ld.global.u32 	%r203, [%rd73+4096];
	add.s32 	%r204, %r203, %r202;
	ld.global.u32 	%r205, [%rd73+5120];
	add.s32 	%r206, %r205, %r204;
	ld.global.u32 	%r207, [%rd73+6144];
	add.s32 	%r208, %r207, %r206;
	ld.global.u32 	%r209, [%rd73+7168];
	add.s32 	%r500, %r209, %r208;
	add.s32 	%r490, %r490, 4096;
	add.s32 	%r486, %r486, 16;
	add.s64 	%rd73, %rd73, 16384;
	setp.ne.s32 	%p9, %r486, 0;
	@%p9 bra 	$L__BB7_32;
$L__BB7_33:
	setp.eq.s32 	%p10, %r57, 0;
	@%p10 bra 	$L__BB7_42;
	and.b32  	%r68, %r56, 7;
	setp.lt.u32 	%p11, %r57, 8;
	@%p11 bra 	$L__BB7_36;
	cvt.u64.u32 	%rd40, %r490;
	add.s64 	%rd41, %rd75, %rd40;
	shl.b64 	%rd42, %rd41, 2;
	add.s64 	%rd43, %rd2, %rd42;
	ld.global.u32 	%r211, [%rd43];
	add.s32 	%r212, %r211, %r500;
	ld.global.u32 	%r213, [%rd43+1024];
	add.s32 	%r214, %r213, %r212;
	ld.global.u32 	%r215, [%rd43+2048];
	add.s32 	%r216, %r215, %r214;
	ld.global.u32 	%r217, [%rd43+3072];
	add.s32 	%r218, %r217, %r216;
	ld.global.u32 	%r219, [%rd43+4096];
	add.s32 	%r220, %r219, %r218;
	ld.global.u32 	%r221, [%rd43+5120];
	add.s32 	%r222, %r221, %r220;
	ld.global.u32 	%r223, [%rd43+6144];
	add.s32 	%r224, %r223, %r222;
	ld.global.u32 	%r225, [%rd43+7168];
	add.s32 	%r500, %r225, %r224;
	add.s32 	%r490, %r490, 2048;
$L__BB7_36:
	setp.eq.s32 	%p12, %r68, 0;
	@%p12 bra 	$L__BB7_42;
	setp.lt.u32 	%p13, %r68, 4;
	@%p13 bra 	$L__BB7_39;
	cvt.u64.u32 	%rd44, %r490;
	add.s64 	%rd45, %rd75, %rd44;
	shl.b64 	%rd46, %rd45, 2;
	add.s64 	%rd47, %rd2, %rd46;
	ld.global.u32 	%r227, [%rd47];
	add.s32 	%r228, %r227, %r500;
	ld.global.u32 	%r229, [%rd47+1024];
	add.s32 	%r230, %r229, %r228;
	ld.global.u32 	%r231, [%rd47+2048];
	add.s32 	%r232, %r231, %r230;
	ld.global.u32 	%r233, [%rd47+3072];
	add.s32 	%r500, %r233, %r232;
	add.s32 	%r490, %r490, 1024;
$L__BB7_39:
	and.b32  	%r234, %r56, 3;
	setp.eq.s32 	%p14, %r234, 0;
	@%p14 bra 	$L__BB7_42;
	cvt.u64.u32 	%rd48, %r490;
	add.s64 	%rd49, %rd48, %rd74;
	shl.b64 	%rd50, %rd49, 2;
	add.s64 	%rd77, %rd2, %rd50;
	cvt.u16.u32 	%rs1, %r483;
	shr.u16 	%rs2, %rs1, 8;
	add.s16 	%rs3, %rs2, 1;
	cvt.u32.u16 	%r235, %rs3;
	and.b32  	%r236, %r235, 3;
	neg.s32 	%r498, %r236;
$L__BB7_41:
	.pragma "nounroll";
	ld.global.u32 	%r237, [%rd77];
	add.s32 	%r500, %r237, %r500;
	add.s64 	%rd77, %rd77, 1024;
	add.s32 	%r498, %r498, 1;
	setp.ne.s32 	%p15, %r498, 0;
	@%p15 bra 	$L__BB7_41;
$L__BB7_42:
	// begin inline asm
	mov.u32 %r238, %laneid;
	// end inline asm
	mov.b32 	%r241, 1;
	mov.b32 	%r262, 31;
	mov.b32 	%r263, -1;
	// begin inline asm
	shfl.sync.down.b32 %r239, %r500, %r241, %r262, %r263;
	// end inline asm
	setp.gt.s32 	%p16, %r238, 30;
	selp.b32 	%r264, 0, %r239, %p16;
	add.s32 	%r245, %r264, %r500;
	mov.b32 	%r246, 2;
	// begin inline asm
	shfl.sync.down.b32 %r244, %r245, %r246, %r262, %r263;
	// end inline asm
	setp.gt.s32 	%p17, %r238, 29;
	selp.b32 	%r265, 0, %r244, %p17;
	add.s32 	%r250, %r245, %r265;
	mov.b32 	%r251, 4;
	// begin inline asm
	shfl.sync.down.b32 %r249, %r250, %r251, %r262, %r263;
	// end inline asm
	setp.gt.s32 	%p18, %r238, 27;
	selp.b32 	%r266, 0, %r249, %p18;
	add.s32 	%r255, %r250, %r266;
	mov.b32 	%r256, 8;
	// begin inline asm
	shfl.sync.down.b32 %r254, %r255, %r256, %r262, %r263;
	// end inline asm
	setp.gt.s32 	%p19, %r238, 23;
	selp.b32 	%r267, 0, %r254, %p19;
	add.s32 	%r260, %r255, %r267;
	mov.b32 	%r261, 16;
	// begin inline asm
	shfl.sync.down.b32 %r259, %r260, %r261, %r262, %r263;
	// end inline asm
	setp.gt.s32 	%p20, %r238, 15;
	selp.b32 	%r268, 0, %r259, %p20;
	add.s32 	%r501, %r260, %r268;
	setp.ne.s32 	%p21, %r238, 0;
	@%p21 bra 	$L__BB7_44;
	shr.u32 	%r269, %r46, 3;
	and.b32  	%r270, %r269, 124;
	mov.u32 	%r271, _ZZN3cub18CUB_300001_SM_10006detail6reduce18DeviceReduceKernelINS2_10policy_hubIiyN4cuda3std3__44plusIiEEE10Policy1000EN6thrust24THRUST_300001_SM_1000_NS6detail15normal_iteratorINSD_10device_ptrIiEEEEyS9_iNS7_10__identityEEEvT0_PT3_T1_NS0_13GridEvenShareISN_EET2_T4_E12temp_storage;
	add.s32 	%r272, %r271, %r270;
	st.shared.u32 	[%r272+8], %r501;
$L__BB7_44:
	bar.sync 	0;
	setp.ne.s32 	%p22, %r46, 0;
	@%p22 bra 	$L__BB7_46;
	ld.shared.u32 	%r273, [_ZZN3cub18CUB_300001_SM_10006detail6reduce18DeviceReduceKernelINS2_10policy_hubIiyN4cuda3std3__44plusIiEEE10Policy1000EN6thrust24THRUST_300001_SM_1000_NS6detail15normal_iteratorINSD_10device_ptrIiEEEEyS9_iNS7_10__identityEEEvT0_PT3_T1_NS0_13GridEvenShareISN_EET2_T4_E12temp_storage+12];
	add.s32 	%r274, %r273, %r501;
	ld.shared.u32 	%r275, [_ZZN3cub18CUB_300001_SM_10006detail6reduce18DeviceReduceKernelINS2_10policy_hubIiyN4cuda3std3__44plusIiEEE10Policy1000EN6thrust24THRUST_300001_SM_1000_NS6detail15normal_iteratorINSD_10device_ptrIiEEEEyS9_iNS7_10__identityEEEvT0_PT3_T1_NS0_13GridEvenShareISN_EET2_T4_E12temp_storage+16];
	add.s32 	%r276, %r274, %r275;
	ld.shared.u32 	%r277, [_ZZN3cub18CUB_300001_SM_10006detail6reduce18DeviceReduceKernelINS2_10policy_hubIiyN4cuda3std3__44plusIiEEE10Policy1000EN6thrust24THRUST_300001_SM_1000_NS6detail15normal_iteratorINSD_10device_ptrIiEEEEyS9_iNS7_10__identityEEEvT0_PT3_T1_NS0_13GridEvenShareISN_EET2_T4_E12temp_storage+20];
	add.s32 	%r278, %r276, %r277;
	ld.shared.u32 	%r279, [_ZZN3cub18CUB_300001_SM_10006detail6reduce18DeviceReduceKernelINS2_10policy_hubIiyN4cuda3std3__44plusIiEEE10Policy1000EN6thrust24THRUST_300001_SM_1000_NS6detail15normal_iteratorINSD_10device_ptrIiEEEEyS9_iNS7_10__identityEEEvT0_PT3_T1_NS0_13GridEvenShareISN_EET2_T4_E12temp_storage+24];
	add.s32 	%r280, %r278, %r279;
	ld.shared.u32 	%r281, [_ZZN3cub18CUB_300001_SM_10006detail6reduce18DeviceReduceKernelINS2_10policy_hubIiyN4cuda3std3__44plusIiEEE10Policy1000EN6thrust24THRUST_300001_SM_1000_NS6detail15normal_iteratorINSD_10device_ptrIiEEEEyS9_iNS7_10__identityEEEvT0_PT3_T1_NS0_13GridEvenShareISN_EET2_T4_E12temp_storage+28];
	add.s32 	%r282, %r280, %r281;
	ld.shared.u32 	%r283, [_ZZN3cub18CUB_300001_SM_10006detail6reduce18DeviceReduceKernelINS2_10policy_hubIiyN4cuda3std3__44plusIiEEE10Policy1000EN6thrust24THRUST_300001_SM_1000_NS6detail15normal_iteratorINSD_10device_ptrIiEEEEyS9_iNS7_10__identityEEEvT0_PT3_T1_NS0_13GridEvenShareISN_EET2_T4_E12temp_storage+32];
	add.s32 	%r284, %r282, %r283;
	ld.shared.u32 	%r285, [_ZZN3cub18CUB_300001_SM_10006detail6reduce18DeviceReduceKernelINS2_10policy_hubIiyN4cuda3std3__44plusIiEEE10Policy1000EN6thrust24THRUST_300001_SM_1000_NS6detail15normal_iteratorINSD_10device_ptrIiEEEEyS9_iNS7_10__identityEEEvT0_PT3_T1_NS0_13GridEvenShareISN_EET2_T4_E12temp_storage+36];
	add.s32 	%r501, %r284, %r285;
$L__BB7_46:
	mov.u32 	%r464, %tid.x;
	setp.ne.s32 	%p56, %r464, 0;
	@%p56 bra 	$L__BB7_48;
	ld.param.u64 	%rd71, [_ZN3cub18CUB_300001_SM_10006detail6reduce18DeviceReduceKernelINS2_10policy_hubIiyN4cuda3std3__44plusIiEEE10Policy1000EN6thrust24THRUST_300001_SM_1000_NS6detail15normal_iteratorINSD_10device_ptrIiEEEEyS9_iNS7_10__identityEEEvT0_PT3_T1_NS0_13GridEvenShareISN_EET2_T4__param_1];
	cvta.to.global.u64 	%rd68, %rd71;
	mul.wide.u32 	%rd69, %r2, 4;
	add.s64 	%rd70, %rd68, %rd69;
	st.global.u32 	[%rd70], %r501;
$L__BB7_48:
	ret;

}
	// .globl	_ZN3cub18CUB_300001_SM_10006detail6reduce28DeviceReduceSingleTileKernelINS2_10policy_hubIiyN4cuda3std3__44plusIiEEE10Policy1000EPiSC_iS9_iiNS7_10__identityEEEvT0_T1_T2_T3_T4_T6_
.visible .entry _ZN3cub18CUB_300001_SM_10006detail6reduce28DeviceReduceSingleTileKernelINS2_10policy_hubIiyN4cuda3std3__44plusIiEEE10Policy1000EPiSC_iS9_iiNS7_10__identityEEEvT0_T1_T2_T3_T4_T6_(
	.param .u64 .ptr .align 1 _ZN3cub18CUB_300001_SM_10006detail6reduce28DeviceReduceSingleTileKernelINS2_10policy_hubIiyN4cuda3std3__44plusIiEEE10Policy1000EPiSC_iS9_iiNS7_10__identityEEEvT0_T1_T2_T3_T4_T6__param_0,
	.param .u64 .ptr .align 1 _ZN3cub18CUB_300001_SM_10006detail6reduce28DeviceReduceSingleTileKernelINS2_10policy_hubIiyN4cuda3std3__44plusIiEEE10Policy1000EPiSC_iS9_iiNS7_10__identityEEEvT0_T1_T2_T3_T4_T6__param_1,
	.param .u32 _ZN3cub18CUB_300001_SM_10006detail6reduce28DeviceReduceSingleTileKernelINS2_10policy_hubIiyN4cuda3std3__44plusIiEEE10Policy1000EPiSC_iS9_iiNS7_10__identityEEEvT0_T1_T2_T3_T4_T6__param_2,
	.param .align 1 .b8 _ZN3cub18CUB_300001_SM_10006detail6reduce28DeviceReduceSingleTileKernelINS2_10policy_hubIiyN4cuda3std3__44plusIiEEE10Policy1000EPiSC_iS9_iiNS7_10__identityEEEvT0_T1_T2_T3_T4_T6__param_3[1],
	.param .u32 _ZN3cub18CUB_300001_SM_10006detail6reduce28DeviceReduceSingleTileKernelINS2_10policy_hubIiyN4cuda3std3__44plusIiEEE10Policy1000EPiSC_iS9_iiNS7_10__identityEEEvT0_T1_T2_T3_T4_T6__param_4,
	.param .align 1 .b8 _ZN3cub18CUB_300001_SM_10006detail6reduce28DeviceReduceSingleTileKernelINS2_10policy_hubIiyN4cuda3std3__44plusIiEEE10Policy1000EPiSC_iS9_iiNS7_10__identityEEEvT0_T1_T2_T3_T4_T6__param_5[1]
)
.maxntid 256
.minnctapersm 1
{
	.reg .pred 	%p<97>;
	.reg .b32 	%r<687>;
	.reg .b64 	%rd<125>;
	// demoted variable
	.shared .align 4 .b8 _ZZN3cub18CUB_300001_SM_10006detail6reduce28DeviceReduceSingleTileKernelINS2_10policy_hubIiyN4cuda3std3__44plusIiEEE10Policy1000EPiSC_iS9_iiNS7_10__identityEEEvT0_T1_T2_T3_T4_T6_E12temp_storage[44];
	ld.param.u64 	%rd16, [_ZN3cub18CUB_300001_SM_10006detail6reduce28DeviceReduceSingleTileKernelINS2_10policy_hubIiyN4cuda3std3__44plusIiEEE10Policy1000EPiSC_iS9_iiNS7_10__identityEEEvT0_T1_T2_T3_T4_T6__param_0];
	ld.param.u64 	%rd17, [_ZN3cub18CUB_300001_SM_10006detail6reduce28DeviceReduceSingleTileKernelINS2_10policy_hubIiyN4cuda3std3__44plusIiEEE10Policy1000EPiSC_iS9_iiNS7_10__identityEEEvT0_T1_T2_T3_T4_T6__param_1];
	ld.param.u32 	%r120, [_ZN3cub18CUB_300001_SM_10006detail6reduce28DeviceReduceSingleTileKernelINS2_10policy_hubIiyN4cuda3std3__44plusIiEEE10Policy1000EPiSC_iS9_iiNS7_10__identityEEEvT0_T1_T2_T3_T4_T6__param_2];
	ld.param.u32 	%r121, [_ZN3cub18CUB_300001_SM_10006detail6reduce28DeviceReduceSingleTileKernelINS2_10policy_hubIiyN4cuda3std3__44plusIiEEE10Policy1000EPiSC_iS9_iiNS7_10__identityEEEvT0_T1_T2_T3_T4_T6__param_4];
	cvta.to.global.u64 	%rd1, %rd17;
	setp.ne.s32 	%p1, %r120, 0;
	@%p1 bra 	$L__BB8_3;
	mov.u32 	%r633, %tid.x;
	setp.ne.s32 	%p96, %r633, 0;
	@%p96 bra 	$L__BB8_74;
	st.global.u32 	[%rd1], %r121;
	bra.uni 	$L__BB8_74;
$L__BB8_3:
	and.b64  	%rd18, %rd16, 15;
	setp.ne.s64 	%p2, %rd18, 0;
	@%p2 bra 	$L__BB8_38;
	setp.gt.s32 	%p49, %r120, 4095;
	@%p49 bra 	$L__BB8_22;
	mov.u32 	%r1, %tid.x;
	setp.ge.s32 	%p66, %r1, %r120;
	mov.b32 	%r644, 0;
	mov.u32 	%r639, %r1;
	@%p66 bra 	$L__BB8_7;
	mul.wide.u32 	%rd113, %r1, 4;
	add.s64 	%rd112, %rd16, %rd113;
	// begin inline asm
	ld.global.nc.u32 %r644, [%rd112];
	// end inline asm
	add.s32 	%r639, %r1, 256;
$L__BB8_7:
	setp.ge.s32 	%p67, %r639, %r120;
	@%p67 bra 	$L__BB8_13;
	not.b32 	%r507, %r639;
	add.s32 	%r6, %r120, %r507;
	and.b32  	%r508, %r6, 768;
	setp.eq.s32 	%p68, %r508, 768;
	@%p68 bra 	$L__BB8_11;
	mul.wide.u32 	%rd114, %r639, 4;
	add.s64 	%rd121, %rd16, %rd114;
	shr.u32 	%r509, %r6, 8;
	add.s32 	%r510, %r509, 1;
	and.b32  	%r511, %r510, 3;
	neg.s32 	%r636, %r511;
$L__BB8_10:
	.pragma "nounroll";
	// begin inline asm
	ld.global.nc.u32 %r512, [%rd121];
	// end inline asm
	add.s32 	%r644, %r512, %r644;
	add.s32 	%r639, %r639, 256;
	add.s64 	%rd121, %rd121, 1024;
	add.s32 	%r636, %r636, 1;
	setp.ne.s32 	%p69, %r636, 0;
	@%p69 bra 	$L__BB8_10;
$L__BB8_11:
	setp.lt.u32 	%p70, %r6, 768;
	@%p70 bra 	$L__BB8_13;
$L__BB8_12:
	mul.wide.s32 	%rd120, %r639, 4;
	add.s64 	%rd116, %rd16, %rd120;
	// begin inline asm
	ld.global.nc.u32 %r513, [%rd116];
	// end inline asm
	add.s32 	%r517, %r513, %r644;
	add.s64 	%rd117, %rd116, 1024;
	// begin inline asm
	ld.global.nc.u32 %r514, [%rd117];
	// end inline asm
	add.s32 	%r518, %r514, %r517;
	add.s64 	%rd118, %rd116, 2048;
	// begin inline asm
	ld.global.nc.u32 %r515, [%rd118];
	// end inline asm
	add.s32 	%r519, %r515, %r518;
	add.s64 	%rd119, %rd116, 3072;
	// begin inline asm
	ld.global.nc.u32 %r516, [%rd119];
	// end inline asm
	add.s32 	%r644, %r516, %r519;
	add.s32 	%r639, %r639, 1024;
	setp.lt.s32 	%p71, %r639, %r120;
	@%p71 bra 	$L__BB8_12;
$L__BB8_13:
	setp.lt.s32 	%p72, %r120, 256;
	@%p72 bra 	$L__BB8_18;
	// begin inline asm
	mov.u32 %r583, %laneid;
	// end inline asm
	mov.b32 	%r586, 1;
	mov.b32 	%r607, 31;
	mov.b32 	%r608, -1;
	// begin inline asm
	shfl.sync.down.b32 %r584, %r644, %r586, %r607, %r608;
	// end inline asm
	setp.gt.s32 	%p88, %r583, 30;
	selp.b32 	%r609, 0, %r584, %p88;
	add.s32 	%r590, %r609, %r644;
	mov.b32 	%r591, 2;
	// begin inline asm
	shfl.sync.down.b32 %r589, %r590, %r591, %r607, %r608;
	// end inline asm
	setp.gt.s32 	%p89, %r583, 29;
	selp.b32 	%r610, 0, %r589, %p89;
	add.s32 	%r595, %r590, %r610;
	mov.b32 	%r596, 4;
	// begin inline asm
	shfl.sync.down.b32 %r594, %r595, %r596, %r607, %r608;
	// end inline asm
	setp.gt.s32 	%p90, %r583, 27;
	selp.b32 	%r611, 0, %r594, %p90;
	add.s32 	%r600, %r595, %r611;
	mov.b32 	%r601, 8;
	// begin inline asm
	shfl.sync.down.b32 %r599, %r600, %r601, %r607, %r608;
	// end inline asm
	setp.gt.s32 	%p91, %r583, 23;
	selp.b32 	%r612, 0, %r599, %p91;
	add.s32 	%r605, %r600, %r612;
	mov.b32 	%r606, 16;
	// begin inline asm
	shfl.sync.down.b32 %r604, %r605, %r606, %r607, %r608;
	// end inline asm
	setp.gt.s32 	%p92, %r583, 15;
	selp.b32 	%r613, 0, %r604, %p92;
	add.s32 	%r686, %r605, %r613;
	setp.ne.s32 	%p93, %r583, 0;
	@%p93 bra 	$L__BB8_16;
	shr.u32 	%r614, %r1, 3;
	and.b32  	%r615, %r614, 124;
	mov.u32 	%r616, _ZZN3cub18CUB_300001_SM_10006detail6reduce28DeviceReduceSingleTileKernelINS2_10policy_hubIiyN4cuda3std3__44plusIiEEE10Policy1000EPiSC_iS9_iiNS7_10__identityEEEvT0_T1_T2_T3_T4_T6_E12temp_storage;
	add.s32 	%r617, %r616, %r615;
	st.shared.u32 	[%r617+8], %r686;
$L__BB8_16:
	bar.sync 	0;
	setp.ne.s32 	%p94, %r1, 0;
	@%p94 bra 	$L__BB8_72;
	ld.shared.u32 	%r618, [_ZZN3cub18CUB_300001_SM_10006detail6reduce28DeviceReduceSingleTileKernelINS2_10policy_hubIiyN4cuda3std3__44plusIiEEE10Policy1000EPiSC_iS9_iiNS7_10__identityEEEvT0_T1_T2_T3_T4_T6_E12temp_storage+12];
	add.s32 	%r619, %r618, %r686;
	ld.shared.u32 	%r620, [_ZZN3cub18CUB_300001_SM_10006detail6reduce28DeviceReduceSingleTileKernelINS2_10policy_hubIiyN4cuda3std3__44plusIiEEE10Policy1000EPiSC_iS9_iiNS7_10__identityEEEvT0_T1_T2_T3_T4_T6_E12temp_storage+16];
	add.s32 	%r621, %r619, %r620;
	ld.shared.u32 	%r622, [_ZZN3cub18CUB_300001_SM_10006detail6reduce28DeviceReduceSingleTileKernelINS2_10policy_hubIiyN4cuda3std3__44plusIiEEE10Policy1000EPiSC_iS9_iiNS7_10__identityEEEvT0_T1_T2_T3_T4_T6_E12temp_storage+20];
	add.s32 	%r623, %r621, %r622;
	ld.shared.u32 	%r624, [_ZZN3cub18CUB_300001_SM_10006detail6reduce28DeviceReduceSingleTileKernelINS2_10policy_hubIiyN4cuda3std3__44plusIiEEE10Policy1000EPiSC_iS9_iiNS7_10__identityEEEvT0_T1_T2_T3_T4_T6_E12temp_storage+24];
	add.s32 	%r625, %r623, %r624;
	ld.shared.u32 	%r626, [_ZZN3cub18CUB_300001_SM_10006detail6reduce28DeviceReduceSingleTileKernelINS2_10policy_hubIiyN4cuda3std3__44plusIiEEE10Policy1000EPiSC_iS9_iiNS7_10__identityEEEvT0_T1_T2_T3_T4_T6_E12temp_storage+28];
	add.s32 	%r627, %r625, %r626;
	ld.shared.u32 	%r628, [_ZZN3cub18CUB_300001_SM_10006detail6reduce28DeviceReduceSingleTileKernelINS2_10policy_hubIiyN4cuda3std3__44plusIiEEE10Policy1000EPiSC_iS9_iiNS7_10__identityEEEvT0_T1_T2_T3_T4_T6_E12temp_storage+32];
	add.s32 	%r629, %r627, %r628;
	ld.shared.u32 	%r630, [_ZZN3cub18CUB_300001_SM_10006detail6reduce28DeviceReduceSingleTileKernelINS2_10policy_hubIiyN4cuda3std3__44plusIiEEE10Policy1000EPiSC_iS9_iiNS7_10__identityEEEvT0_T1_T2_T3_T4_T6_E12temp_storage+36];
	add.s32 	%r686, %r629, %r630;
	bra.uni 	$L__BB8_72;
$L__BB8_18:
	// begin inline asm
	mov.u32 %r520, %laneid;
	// end inline asm
	and.b32  	%r546, %r1, 992;
	add.s32 	%r547, %r546, 32;
	setp.gt.s32 	%p73, %r547, %r120;
	not.b32 	%r548, %r546;
	add.s32 	%r549, %r120, %r548;
	selp.b32 	%r544, %r549, 31, %p73;
	mov.b32 	%r523, 1;
	mov.b32 	%r545, -1;
	// begin inline asm
	shfl.sync.down.b32 %r521, %r644, %r523, %r544, %r545;
	// end inline asm
	setp.lt.s32 	%p74, %r520, %r544;
	selp.b32 	%r550, %r521, 0, %p74;
	add.s32 	%r527, %r550, %r644;
	mov.b32 	%r528, 2;
	// begin inline asm
	shfl.sync.down.b32 %r526, %r527, %r528, %r544, %r545;
	// end inline asm
	add.s32 	%r551, %r520, 2;
	setp.gt.s32 	%p75, %r551, %r544;
	selp.b32 	%r552, 0, %r526, %p75;
	add.s32 	%r532, %r527, %r552;
	mov.b32 	%r533, 4;
	// begin inline asm
	shfl.sync.down.b32 %r531, %r532, %r533, %r544, %r545;
	// end inline asm
	add.s32 	%r553, %r520, 4;
	setp.gt.s32 	%p76, %r553, %r544;
	selp.b32 	%r554, 0, %r531, %p76;
	add.s32 	%r537, %r532, %r554;
	mov.b32 	%r538, 8;
	// begin inline asm
	shfl.sync.down.b32 %r536, %r537, %r538, %r544, %r545;
	// end inline asm
	add.s32 	%r555, %r520, 8;
	setp.gt.s32 	%p77, %r555, %r544;
	selp.b32 	%r556, 0, %r536, %p77;
	add.s32 	%r542, %r537, %r556;
	mov.b32 	%r543, 16;
	// begin inline asm
	shfl.sync.down.b32 %r541, %r542, %r543, %r544, %r545;
	// end inline asm
	add.s32 	%r557, %r520, 16;
	setp.gt.s32 	%p78, %r557, %r544;
	selp.b32 	%r558, 0, %r541, %p78;
	add.s32 	%r686, %r542, %r558;
	setp.ne.s32 	%p79, %r520, 0;
	@%p79 bra 	$L__BB8_20;
	shr.u32 	%r559, %r1, 3;
	and.b32  	%r560, %r559, 124;
	mov.u32 	%r561, _ZZN3cub18CUB_300001_SM_10006detail6reduce28DeviceReduceSingleTileKernelINS2_10policy_hubIiyN4cuda3std3__44plusIiEEE10Policy1000EPiSC_iS9_iiNS7_10__identityEEEvT0_T1_T2_T3_T4_T6_E12temp_storage;
	add.s32 	%r562, %r561, %r560;
	st.shared.u32 	[%r562+8], %r686;
$L__BB8_20:
	bar.sync 	0;
	setp.ne.s32 	%p80, %r1, 0;
	@%p80 bra 	$L__BB8_72;
	setp.gt.s32 	%p81, %r120, 32;
	ld.shared.u32 	%r563, [_ZZN3cub18CUB_300001_SM_10006detail6reduce28DeviceReduceSingleTileKernelINS2_10policy_hubIiyN4cuda3std3__44plusIiEEE10Policy1000EPiSC_iS9_iiNS7_10__identityEEEvT0_T1_T2_T3_T4_T6_E12temp_storage+12];
	selp.b32 	%r564, %r563, 0, %p81;
	add.s32 	%r565, %r564, %r686;
	setp.gt.s32 	%p82, %r120, 64;
	ld.shared.u32 	%r566, [_ZZN3cub18CUB_300001_SM_10006detail6reduce28DeviceReduceSingleTileKernelINS2_10policy_hubIiyN4cuda3std3__44plusIiEEE10Policy1000EPiSC_iS9_iiNS7_10__identityEEEvT0_T1_T2_T3_T4_T6_E12temp_storage+16];
	selp.b32 	%r567, %r566, 0, %p82;
	add.s32 	%r568, %r565, %r567;
	setp.gt.s32 	%p83, %r120, 96;
	ld.shared.u32 	%r569, [_ZZN3cub18CUB_300001_SM_10006detail6reduce28DeviceReduceSingleTileKernelINS2_10policy_hubIiyN4cuda3std3__44plusIiEEE10Policy1000EPiSC_iS9_iiNS7_10__identityEEEvT0_T1_T2_T3_T4_T6_E12temp_storage+20];
	selp.b32 	%r570, %r569, 0, %p83;
	add.s32 	%r571, %r568, %r570;
	setp.gt.s32 	%p84, %r120, 128;
	ld.shared.u32 	%r572, [_ZZN3cub18CUB_300001_SM_10006detail6reduce28DeviceReduceSingleTileKernelINS2_10policy_hubIiyN4cuda3std3__44plusIiEEE10Policy1000EPiSC_iS9_iiNS7_10__identityEEEvT0_T1_T2_T3_T4_T6_E12temp_storage+24];
	selp.b32 	%r573, %r572, 0, %p84;
	add.s32 	%r574, %r571, %r573;
	setp.gt.s32 	%p85, %r120, 160;
	ld.shared.u32 	%r575, [_ZZN3cub18CUB_300001_SM_10006detail6reduce28DeviceReduceSingleTileKernelINS2_10policy_hubIiyN4cuda3std3__44plusIiEEE10Policy1000EPiSC_iS9_iiNS7_10__identityEEEvT0_T1_T2_T3_T4_T6_E12temp_storage+28];
	selp.b32 	%r576, %r575, 0, %p85;
	add.s32 	%r577, %r574, %r576;
	setp.gt.s32 	%p86, %r120, 192;
	ld.shared.u32 	%r578, [_ZZN3cub18CUB_300001_SM_10006detail6reduce28DeviceReduceSingleTileKernelINS2_10policy_hubIiyN4cuda3std3__44plusIiEEE10Policy1000EPiSC_iS9_iiNS7_10__identityEEEvT0_T1_T2_T3_T4_T6_E12temp_storage+32];
	selp.b32 	%r579, %r578, 0, %p86;
	add.s32 	%r580, %r577, %r579;
	setp.gt.s32 	%p87, %r120, 224;
	ld.shared.u32 	%r581, [_ZZN3cub18CUB_300001_SM_10006detail6reduce28DeviceReduceSingleTileKernelINS2_10policy_hubIiyN4cuda3std3__44plusIiEEE10Policy1000EPiSC_iS9_iiNS7_10__identityEEEvT0_T1_T2_T3_T4_T6_E12temp_storage+36];
	selp.b32 	%r582, %r581, 0, %p87;
	add.s32 	%r686, %r580, %r582;
	bra.uni 	$L__BB8_72;
$L__BB8_22:
	mov.u32 	%r26, %tid.x;
	shl.b32 	%r377, %r26, 2;
	mul.wide.u32 	%rd86, %r377, 4;
	add.s64 	%rd76, %rd16, %rd86;
	// begin inline asm
	ld.global.nc.v2.u64 {%rd74, %rd75}, [%rd76];
	// end inline asm
	mov.b64 	{%r378, %r379}, %rd75;
	mov.b64 	{%r380, %r381}, %rd74;
	add.s64 	%rd79, %rd76, 4096;
	// begin inline asm
	ld.global.nc.v2.u64 {%rd77, %rd78}, [%rd79];
	// end inline asm
	mov.b64 	{%r382, %r383}, %rd78;
	mov.b64 	{%r384, %r385}, %rd77;
	add.s64 	%rd82, %rd76, 8192;
	// begin inline asm
	ld.global.nc.v2.u64 {%rd80, %rd81}, [%rd82];
	// end inline asm
	mov.b64 	{%r386, %r387}, %rd81;
	mov.b64 	{%r388, %r389}, %rd80;
	add.s64 	%rd85, %rd76, 12288;
	// begin inline asm
	ld.global.nc.v2.u64 {%rd83, %rd84}, [%rd85];
	// end inline asm
	mov.b64 	{%r390, %r391}, %rd84;
	mov.b64 	{%r392, %r393}, %rd83;
	add.s32 	%r394, %r381, %r380;
	add.s32 	%r395, %r378, %r394;
	add.s32 	%r396, %r379, %r395;
	add.s32 	%r397, %r384, %r396;
	add.s32 	%r398, %r385, %r397;
	add.s32 	%r399, %r382, %r398;
	add.s32 	%r400, %r383, %r399;
	add.s32 	%r401, %r388, %r400;
	add.s32 	%r402, %r389, %r401;
	add.s32 	%r403, %r386, %r402;
	add.s32 	%r404, %r387, %r403;
	add.s32 	%r405, %r392, %r404;
	add.s32 	%r406, %r393, %r405;
	add.s32 	%r407, %r390, %r406;
	add.s32 	%r659, %r391, %r407;
	setp.lt.u32 	%p50, %r120, 8192;
	mov.b32 	%r648, 4096;
	@%p50 bra 	$L__BB8_26;
	add.s32 	%r28, %r120, -4096;
	mov.b32 	%r648, 4096;
$L__BB8_24:
	mul.wide.s32 	%rd99, %r648, 4;
	add.s64 	%rd89, %rd76, %rd99;
	// begin inline asm
	ld.global.nc.v2.u64 {%rd87, %rd88}, [%rd89];
	// end inline asm
	mov.b64 	{%r409, %r410}, %rd88;
	mov.b64 	{%r411, %r412}, %rd87;
	add.s64 	%rd92, %rd89, 4096;
	// begin inline asm
	ld.global.nc.v2.u64 {%rd90, %rd91}, [%rd92];
	// end inline asm
	mov.b64 	{%r413, %r414}, %rd91;
	mov.b64 	{%r415, %r416}, %rd90;
	add.s64 	%rd95, %rd89, 8192;
	// begin inline asm
	ld.global.nc.v2.u64 {%rd93, %rd94}, [%rd95];
	// end inline asm
	mov.b64 	{%r417, %r418}, %rd94;
	mov.b64 	{%r419, %r420}, %rd93;
	add.s64 	%rd98, %rd89, 12288;
	// begin inline asm
	ld.global.nc.v2.u64 {%rd96, %rd97}, [%rd98];
	// end inline asm
	mov.b64 	{%r421, %r422}, %rd97;
	mov.b64 	{%r423, %r424}, %rd96;
	add.s32 	%r425, %r411, %r659;
	add.s32 	%r426, %r412, %r425;
	add.s32 	%r427, %r409, %r426;
	add.s32 	%r428, %r410, %r427;
	add.s32 	%r429, %r415, %r428;
	add.s32 	%r430, %r416, %r429;
	add.s32 	%r431, %r413, %r430;
	add.s32 	%r432, %r414, %r431;
	add.s32 	%r433, %r419, %r432;
	add.s32 	%r434, %r420, %r433;
	add.s32 	%r435, %r417, %r434;
	add.s32 	%r436, %r418, %r435;
	add.s32 	%r437, %r423, %r436;
	add.s32 	%r438, %r424, %r437;
	add.s32 	%r439, %r421, %r438;
	add.s32 	%r659, %r422, %r439;
	sub.s32 	%r440, %r120, %r648;
	setp.lt.s32 	%p51, %r440, 4096;
	@%p51 bra 	$L__BB8_34;
	add.s32 	%r648, %r648, 4096;
	setp.le.s32 	%p52, %r648, %r28;
	@%p52 bra 	$L__BB8_24;
$L__BB8_26:
	setp.le.s32 	%p53, %r120, %r648;
	@%p53 bra 	$L__BB8_34;
	sub.s32 	%r35, %r120, %r648;
	setp.ge.s32 	%p54, %r26, %r35;
	@%p54 bra 	$L__BB8_34;
	not.b32 	%r442, %r26;
	add.s32 	%r443, %r120, %r442;
	sub.s32 	%r36, %r443, %r648;
	and.b32  	%r444, %r36, 768;
	setp.eq.s32 	%p55, %r444, 768;
	mov.u32 	%r653, %r26;
	@%p55 bra 	$L__BB8_31;
	add.s32 	%r650, %r26, %r648;
	shr.u32 	%r445, %r36, 8;
	add.s32 	%r446, %r445, 1;
	and.b32  	%r447, %r446, 3;
	neg.s32 	%r649, %r447;
	mov.u32 	%r653, %r26;
$L__BB8_30:
	.pragma "nounroll";
	mul.wide.u32 	%rd101, %r650, 4;
	add.s64 	%rd100, %rd16, %rd101;
	// begin inline asm
	ld.global.nc.u32 %r448, [%rd100];
	// end inline asm
	add.s32 	%r659, %r448, %r659;
	add.s32 	%r653, %r653, 256;
	add.s32 	%r650, %r650, 256;
	add.s32 	%r649, %r649, 1;
	setp.ne.s32 	%p56, %r649, 0;
	@%p56 bra 	$L__BB8_30;
$L__BB8_31:
	setp.lt.u32 	%p57, %r36, 768;
	@%p57 bra 	$L__BB8_34;
	cvt.u64.u32 	%rd102, %r653;
	cvt.u64.u32 	%rd103, %r648;
	add.s64 	%rd104, %rd102, %rd103;
	shl.b64 	%rd105, %rd104, 2;
	add.s64 	%rd106, %rd105, %rd16;
	add.s64 	%rd122, %rd106, 2048;
	add.s32 	%r656, %r653, %r648;
$L__BB8_33:
	mul.wide.u32 	%rd111, %r656, 4;
	add.s64 	%rd107, %rd16, %rd111;
	// begin inline asm
	ld.global.nc.u32 %r449, [%rd107];
	// end inline asm
	add.s32 	%r453, %r449, %r659;
	add.s64 	%rd108, %rd122, -1024;
	// begin inline asm
	ld.global.nc.u32 %r450, [%rd108];
	// end inline asm
	add.s32 	%r454, %r450, %r453;
	// begin inline asm
	ld.global.nc.u32 %r451, [%rd122];
	// end inline asm
	add.s32 	%r455, %r451, %r454;
	add.s64 	%rd110, %rd122, 1024;
	// begin inline asm
	ld.global.nc.u32 %r452, [%rd110];
	// end inline asm
	add.s32 	%r659, %r452, %r455;
	add.s32 	%r653, %r653, 1024;
	add.s64 	%rd122, %rd122, 4096;
	add.s32 	%r656, %r656, 1024;
	setp.lt.s32 	%p58, %r653, %r35;
	@%p58 bra 	$L__BB8_33;
$L__BB8_34:
	// begin inline asm
	mov.u32 %r456, %laneid;
	// end inline asm
	mov.b32 	%r459, 1;
	mov.b32 	%r480, 31;
	mov.b32 	%r481, -1;
	// begin inline asm
	shfl.sync.down.b32 %r457, %r659, %r459, %r480, %r481;
	// end inline asm
	setp.gt.s32 	%p59, %r456, 30;
	selp.b32 	%r482, 0, %r457, %p59;
	add.s32 	%r463, %r482, %r659;
	mov.b32 	%r464, 2;
	// begin inline asm
	shfl.sync.down.b32 %r462, %r463, %r464, %r480, %r481;
	// end inline asm
	setp.gt.s32 	%p60, %r456, 29;
	selp.b32 	%r483, 0, %r462, %p60;
	add.s32 	%r468, %r463, %r483;
	mov.b32 	%r469, 4;
	// begin inline asm
	shfl.sync.down.b32 %r467, %r468, %r469, %r480, %r481;
	// end inline asm
	setp.gt.s32 	%p61, %r456, 27;
	selp.b32 	%r484, 0, %r467, %p61;
	add.s32 	%r473, %r468, %r484;
	mov.b32 	%r474, 8;
	// begin inline asm
	shfl.sync.down.b32 %r472, %r473, %r474, %r480, %r481;
	// end inline asm
	setp.gt.s32 	%p62, %r456, 23;
	selp.b32 	%r485, 0, %r472, %p62;
	add.s32 	%r478, %r473, %r485;
	mov.b32 	%r479, 16;
	// begin inline asm
	shfl.sync.down.b32 %r477, %r478, %r479, %r480, %r481;
	// end inline asm
	setp.gt.s32 	%p63, %r456, 15;
	selp.b32 	%r486, 0, %r477, %p63;
	add.s32 	%r686, %r478, %r486;
	setp.ne.s32 	%p64, %r456, 0;
	@%p64 bra 	$L__BB8_36;
	shr.u32 	%r487, %r26, 3;
	and.b32  	%r488, %r487, 124;
	mov.u32 	%r489, _ZZN3cub18CUB_300001_SM_10006detail6reduce28DeviceReduceSingleTileKernelINS2_10policy_hubIiyN4cuda3std3__44plusIiEEE10Policy1000EPiSC_iS9_iiNS7_10__identityEEEvT0_T1_T2_T3_T4_T6_E12temp_storage;
	add.s32 	%r490, %r489, %r488;
	st.shared.u32 	[%r490+8], %r686;
$L__BB8_36:
	bar.sync 	0;
	setp.ne.s32 	%p65, %r26, 0;
	@%p65 bra 	$L__BB8_72;
	ld.shared.u32 	%r491, [_ZZN3cub18CUB_300001_SM_10006detail6reduce28DeviceReduceSingleTileKernelINS2_10policy_hubIiyN4cuda3std3__44plusIiEEE10Policy1000EPiSC_iS9_iiNS7_10__identityEEEvT0_T1_T2_T3_T4_T6_E12temp_storage+12];
	add.s32 	%r492, %r491, %r686;
	ld.shared.u32 	%r493, [_ZZN3cub18CUB_300001_SM_10006detail6reduce28DeviceReduceSingleTileKernelINS2_10policy_hubIiyN4cuda3std3__44plusIiEEE10Policy1000EPiSC_iS9_iiNS7_10__identityEEEvT0_T1_T2_T3_T4_T6_E12temp_storage+16];
	add.s32 	%r494, %r492, %r493;
	ld.shared.u32 	%r495, [_ZZN3cub18CUB_300001_SM_10006detail6reduce28DeviceReduceSingleTileKernelINS2_10policy_hubIiyN4cuda3std3__44plusIiEEE10Policy1000EPiSC_iS9_iiNS7_10__identityEEEvT0_T1_T2_T3_T4_T6_E12temp_storage+20];
	add.s32 	%r496, %r494, %r495;
	ld.shared.u32 	%r497, [_ZZN3cub18CUB_300001_SM_10006detail6reduce28DeviceReduceSingleTileKernelINS2_10policy_hubIiyN4cuda3std3__44plusIiEEE10Policy1000EPiSC_iS9_iiNS7_10__identityEEEvT0_T1_T2_T3_T4_T6_E12temp_storage+24];
	add.s32 	%r498, %r496, %r497;
	ld.shared.u32 	%r499, [_ZZN3cub18CUB_300001_SM_10006detail6reduce28DeviceReduceSingleTileKernelINS2_10policy_hubIiyN4cuda3std3__44plusIiEEE10Policy1000EPiSC_iS9_iiNS7_10__identityEEEvT0_T1_T2_T3_T4_T6_E12temp_storage+28];
	add.s32 	%r500, %r498, %r499;
	ld.shared.u32 	%r501, [_ZZN3cub18CUB_300001_SM_10006detail6reduce28DeviceReduceSingleTileKernelINS2_10policy_hubIiyN4cuda3std3__44plusIiEEE10Policy1000EPiSC_iS9_iiNS7_10__identityEEEvT0_T1_T2_T3_T4_T6_E12temp_storage+32];
	add.s32 	%r502, %r500, %r501;
	ld.shared.u32 	%r503, [_ZZN3cub18CUB_300001_SM_10006detail6reduce28DeviceReduceSingleTileKernelINS2_10policy_hubIiyN4cuda3std3__44plusIiEEE10Policy1000EPiSC_iS9_iiNS7_10__identityEEEvT0_T1_T2_T3_T4_T6_E12temp_storage+36];
	add.s32 	%r686, %r502, %r503;
	bra.uni 	$L__BB8_72;
$L__BB8_38:
	setp.gt.s32 	%p3, %r120, 4095;
	@%p3 bra 	$L__BB8_56;
	mov.u32 	%r60, %tid.x;
	setp.ge.s32 	%p20, %r60, %r120;
	mov.b32 	%r670, 0;
	mov.u32 	%r665, %r60;
	@%p20 bra 	$L__BB8_41;
	mul.wide.u32 	%rd66, %r60, 4;
	add.s64 	%rd65, %rd16, %rd66;
	// begin inline asm
	ld.global.nc.u32 %r670, [%rd65];
	// end inline asm
	add.s32 	%r665, %r60, 256;
$L__BB8_41:
	setp.ge.s32 	%p21, %r665, %r120;
	@%p21 bra 	$L__BB8_47;
	not.b32 	%r252, %r665;
	add.s32 	%r65, %r120, %r252;
	and.b32  	%r253, %r65, 768;
	setp.eq.s32 	%p22, %r253, 768;
	@%p22 bra 	$L__BB8_45;
	mul.wide.u32 	%rd67, %r665, 4;
	add.s64 	%rd123, %rd16, %rd67;
	shr.u32 	%r254, %r65, 8;
	add.s32 	%r255, %r254, 1;
	and.b32  	%r256, %r255, 3;
	neg.s32 	%r662, %r256;
$L__BB8_44:
	.pragma "nounroll";
	// begin inline asm
	ld.global.nc.u32 %r257, [%rd123];
	// end inline asm
	add.s32 	%r670, %r257, %r670;
	add.s32 	%r665, %r665, 256;
	add.s64 	%rd123, %rd123, 1024;
	add.s32 	%r662, %r662, 1;
	setp.ne.s32 	%p23, %r662, 0;
	@%p23 bra 	$L__BB8_44;
$L__BB8_45:
	setp.lt.u32 	%p24, %r65, 768;
	@%p24 bra 	$L__BB8_47;
$L__BB8_46:
	mul.wide.s32 	%rd73, %r665, 4;
	add.s64 	%rd69, %rd16, %rd73;
	// begin inline asm
	ld.global.nc.u32 %r258, [%rd69];
	// end inline asm
	add.s32 	%r262, %r258, %r670;
	add.s64 	%rd70, %rd69, 1024;
	// begin inline asm
	ld.global.nc.u32 %r259, [%rd70];
	// end inline asm
	add.s32 	%r263, %r259, %r262;
	add.s64 	%rd71, %rd69, 2048;
	// begin inline asm
	ld.global.nc.u32 %r260, [%rd71];
	// end inline asm
	add.s32 	%r264, %r260, %r263;
	add.s64 	%rd72, %rd69, 3072;
	// begin inline asm
	ld.global.nc.u32 %r261, [%rd72];
	// end inline asm
	add.s32 	%r670, %r261, %r264;
	add.s32 	%r665, %r665, 1024;
	setp.lt.s32 	%p25, %r665, %r120;
	@%p25 bra 	$L__BB8_46;
$L__BB8_47:
	setp.lt.s32 	%p26, %r120, 256;
	@%p26 bra 	$L__BB8_52;
	// begin inline asm
	mov.u32 %r328, %laneid;
	// end inline asm
	mov.b32 	%r331, 1;
	mov.b32 	%r352, 31;
	mov.b32 	%r353, -1;
	// begin inline asm
	shfl.sync.down.b32 %r329, %r670, %r331, %r352, %r353;
	// end inline asm
	setp.gt.s32 	%p42, %r328, 30;
	selp.b32 	%r354, 0, %r329, %p42;
	add.s32 	%r335, %r354, %r670;
	mov.b32 	%r336, 2;
	// begin inline asm
	shfl.sync.down.b32 %r334, %r335, %r336, %r352, %r353;
	// end inline asm
	setp.gt.s32 	%p43, %r328, 29;
	selp.b32 	%r355, 0, %r334, %p43;
	add.s32 	%r340, %r335, %r355;
	mov.b32 	%r341, 4;
	// begin inline asm
	shfl.sync.down.b32 %r339, %r340, %r341, %r352, %r353;
	// end inline asm
	setp.gt.s32 	%p44, %r328, 27;
	selp.b32 	%r356, 0, %r339, %p44;
	add.s32 	%r345, %r340, %r356;
	mov.b32 	%r346, 8;
	// begin inline asm
	shfl.sync.down.b32 %r344, %r345, %r346, %r352, %r353;
	// end inline asm
	setp.gt.s32 	%p45, %r328, 23;
	selp.b32 	%r357, 0, %r344, %p45;
	add.s32 	%r350, %r345, %r357;
	mov.b32 	%r351, 16;
	// begin inline asm
	shfl.sync.down.b32 %r349, %r350, %r351, %r352, %r353;
	// end inline asm
	setp.gt.s32 	%p46, %r328, 15;
	selp.b32 	%r358, 0, %r349, %p46;
	add.s32 	%r686, %r350, %r358;
	setp.ne.s32 	%p47, %r328, 0;
	@%p47 bra 	$L__BB8_50;
	shr.u32 	%r359, %r60, 3;
	and.b32  	%r360, %r359, 124;
	mov.u32 	%r361, _ZZN3cub18CUB_300001_SM_10006detail6reduce28DeviceReduceSingleTileKernelINS2_10policy_hubIiyN4cuda3std3__44plusIiEEE10Policy1000EPiSC_iS9_iiNS7_10__identityEEEvT0_T1_T2_T3_T4_T6_E12temp_storage;
	add.s32 	%r362, %r361, %r360;
	st.shared.u32 	[%r362+8], %r686;
$L__BB8_50:
	bar.sync 	0;
	setp.ne.s32 	%p48, %r60, 0;
	@%p48 bra 	$L__BB8_72;
	ld.shared.u32 	%r363, [_ZZN3cub18CUB_300001_SM_10006detail6reduce28DeviceReduceSingleTileKernelINS2_10policy_hubIiyN4cuda3std3__44plusIiEEE10Policy1000EPiSC_iS9_iiNS7_10__identityEEEvT0_T1_T2_T3_T4_T6_E12temp_storage+12];
	add.s32 	%r364, %r363, %r686;
	ld.shared.u32 	%r365, [_ZZN3cub18CUB_300001_SM_10006detail6reduce28DeviceReduceSingleTileKernelINS2_10policy_hubIiyN4cuda3std3__44plusIiEEE10Policy1000EPiSC_iS9_iiNS7_10__identityEEEvT0_T1_T2_T3_T4_T6_E12temp_storage+16];
	add.s32 	%r366, %r364, %r365;
	ld.shared.u32 	%r367, [_ZZN3cub18CUB_300001_SM_10006detail6reduce28DeviceReduceSingleTileKernelINS2_10policy_hubIiyN4cuda3std3__44plusIiEEE10Policy1000EPiSC_iS9_iiNS7_10__identityEEEvT0_T1_T2_T3_T4_T6_E12temp_storage+20];
	add.s32 	%r368, %r366, %r367;
	ld.shared.u32 	%r369, [_ZZN3cub18CUB_300001_SM_10006detail6reduce28DeviceReduceSingleTileKernelINS2_10policy_hubIiyN4cuda3std3__44plusIiEEE10Policy1000EPiSC_iS9_iiNS7_10__identityEEEvT0_T1_T2_T3_T4_T6_E12temp_storage+24];
	add.s32 	%r370, %r368, %r369;
	ld.shared.u32 	%r371, [_ZZN3cub18CUB_300001_SM_10006detail6reduce28DeviceReduceSingleTileKernelINS2_10policy_hubIiyN4cuda3std3__44plusIiEEE10Policy1000EPiSC_iS9_iiNS7_10__identityEEEvT0_T1_T2_T3_T4_T6_E12temp_storage+28];
	add.s32 	%r372, %r370, %r371;
	ld.shared.u32 	%r373, [_ZZN3cub18CUB_300001_SM_10006detail6reduce28DeviceReduceSingleTileKernelINS2_10policy_hubIiyN4cuda3std3__44plusIiEEE10Policy1000EPiSC_iS9_iiNS7_10__identityEEEvT0_T1_T2_T3_T4_T6_E12temp_storage+32];
	add.s32 	%r374, %r372, %r373;
	ld.shared.u32 	%r375, [_ZZN3cub18CUB_300001_SM_10006detail6reduce28DeviceReduceSingleTileKernelINS2_10policy_hubIiyN4cuda3std3__44plusIiEEE10Policy1000EPiSC_iS9_iiNS7_10__identityEEEvT0_T1_T2_T3_T4_T6_E12temp_storage+36];
	add.s32 	%r686, %r374, %r375;
	bra.uni 	$L__BB8_72;
$L__BB8_52:
	// begin inline asm
	mov.u32 %r265, %laneid;
	// end inline asm
	and.b32  	%r291, %r60, 992;
	add.s32 	%r292, %r291, 32;
	setp.gt.s32 	%p27, %r292, %r120;
	not.b32 	%r293, %r291;
	add.s32 	%r294, %r120, %r293;
	selp.b32 	%r289, %r294, 31, %p27;
	mov.b32 	%r268, 1;
	mov.b32 	%r290, -1;
	// begin inline asm
	shfl.sync.down.b32 %r266, %r670, %r268, %r289, %r290;
	// end inline asm
	setp.lt.s32 	%p28, %r265, %r289;
	selp.b32 	%r295, %r266, 0, %p28;
	add.s32 	%r272, %r295, %r670;
	mov.b32 	%r273, 2;
	// begin inline asm
	shfl.sync.down.b32 %r271, %r272, %r273, %r289, %r290;
	// end inline asm
	add.s32 	%r296, %r265, 2;
	setp.gt.s32 	%p29, %r296, %r289;
	selp.b32 	%r297, 0, %r271, %p29;
	add.s32 	%r277, %r272, %r297;
	mov.b32 	%r278, 4;
	// begin inline asm
	shfl.sync.down.b32 %r276, %r277, %r278, %r289, %r290;
	// end inline asm
	add.s32 	%r298, %r265, 4;
	setp.gt.s32 	%p30, %r298, %r289;
	selp.b32 	%r299, 0, %r276, %p30;
	add.s32 	%r282, %r277, %r299;
	mov.b32 	%r283, 8;
	// begin inline asm
	shfl.sync.down.b32 %r281, %r282, %r283, %r289, %r290;
	// end inline asm
	add.s32 	%r300, %r265, 8;
	setp.gt.s32 	%p31, %r300, %r289;
	selp.b32 	%r301, 0, %r281, %p31;
	add.s32 	%r287, %r282, %r301;
	mov.b32 	%r288, 16;
	// begin inline asm
	shfl.sync.down.b32 %r286, %r287, %r288, %r289, %r290;
	// end inline asm
	add.s32 	%r302, %r265, 16;
	setp.gt.s32 	%p32, %r302, %r289;
	selp.b32 	%r303, 0, %r286, %p32;
	add.s32 	%r686, %r287, %r303;
	setp.ne.s32 	%p33, %r265, 0;
	@%p33 bra 	$L__BB8_54;
	shr.u32 	%r304, %r60, 3;
	and.b32  	%r305, %r304, 124;
	mov.u32 	%r306, _ZZN3cub18CUB_300001_SM_10006detail6reduce28DeviceReduceSingleTileKernelINS2_10policy_hubIiyN4cuda3std3__44plusIiEEE10Policy1000EPiSC_iS9_iiNS7_10__identityEEEvT0_T1_T2_T3_T4_T6_E12temp_storage;
	add.s32 	%r307, %r306, %r305;
	st.shared.u32 	[%r307+8], %r686;
$L__BB8_54:
	bar.sync 	0;
	setp.ne.s32 	%p34, %r60, 0;
	@%p34 bra 	$L__BB8_72;
	setp.gt.s32 	%p35, %r120, 32;
	ld.shared.u32 	%r308, [_ZZN3cub18CUB_300001_SM_10006detail6reduce28DeviceReduceSingleTileKernelINS2_10policy_hubIiyN4cuda3std3__44plusIiEEE10Policy1000EPiSC_iS9_iiNS7_10__identityEEEvT0_T1_T2_T3_T4_T6_E12temp_storage+12];
	selp.b32 	%r309, %r308, 0, %p35;
	add.s32 	%r310, %r309, %r686;
	setp.gt.s32 	%p36, %r120, 64;
	ld.shared.u32 	%r311, [_ZZN3cub18CUB_300001_SM_10006detail6reduce28DeviceReduceSingleTileKernelINS2_10policy_hubIiyN4cuda3std3__44plusIiEEE10Policy1000EPiSC_iS9_iiNS7_10__identityEEEvT0_T1_T2_T3_T4_T6_E12temp_storage+16];
	selp.b32 	%r312, %r311, 0, %p36;
	add.s32 	%r313, %r310, %r312;
	setp.gt.s32 	%p37, %r120, 96;
	ld.shared.u32 	%r314, [_ZZN3cub18CUB_300001_SM_10006detail6reduce28DeviceReduceSingleTileKernelINS2_10policy_hubIiyN4cuda3std3__44plusIiEEE10Policy1000EPiSC_iS9_iiNS7_10__identityEEEvT0_T1_T2_T3_T4_T6_E12temp_storage+20];
	selp.b32 	%r315, %r314, 0, %p37;
	add.s32 	%r316, %r313, %r315;
	setp.gt.s32 	%p38, %r120, 128;
	ld.shared.u32 	%r317, [_ZZN3cub18CUB_300001_SM_10006detail6reduce28DeviceReduceSingleTileKernelINS2_10policy_hubIiyN4cuda3std3__44plusIiEEE10Policy1000EPiSC_iS9_iiNS7_10__identityEEEvT0_T1_T2_T3_T4_T6_E12temp_storage+24];
	selp.b32 	%r318, %r317, 0, %p38;
	add.s32 	%r319, %r316, %r318;
	setp.gt.s32 	%p39, %r120, 160;
	ld.shared.u32 	%r320, [_ZZN3cub18CUB_300001_SM_10006detail6reduce28DeviceReduceSingleTileKernelINS2_10policy_hubIiyN4cuda3std3__44plusIiEEE10Policy1000EPiSC_iS9_iiNS7_10__identityEEEvT0_T1_T2_T3_T4_T6_E12temp_storage+28];
	selp.b32 	%r321, %r320, 0, %p39;
	add.s32 	%r322, %r319, %r321;
	setp.gt.s32 	%p40, %r120, 192;
	ld.shared.u32 	%r323, [_ZZN3cub18CUB_300001_SM_10006detail6reduce28DeviceReduceSingleTileKernelINS2_10policy_hubIiyN4cuda3std3__44plusIiEEE10Policy1000EPiSC_iS9_iiNS7_10__identityEEEvT0_T1_T2_T3_T4_T6_E12temp_storage+32];
	selp.b32 	%r324, %r323, 0, %p40;
	add.s32 	%r325, %r322, %r324;
	setp.gt.s32 	%p41, %r120, 224;
	ld.shared.u32 	%r326, [_ZZN3cub18CUB_300001_SM_10006detail6reduce28DeviceReduceSingleTileKernelINS2_10policy_hubIiyN4cuda3std3__44plusIiEEE10Policy1000EPiSC_iS9_iiNS7_10__identityEEEvT0_T1_T2_T3_T4_T6_E12temp_storage+36];
	selp.b32 	%r327, %r326, 0, %p41;
	add.s32 	%r686, %r325, %r327;
	bra.uni 	$L__BB8_72;
$L__BB8_56:
	mov.u32 	%r85, %tid.x;
	mul.wide.u32 	%rd35, %r85, 4;
	add.s64 	%rd19, %rd16, %rd35;
	// begin inline asm
	ld.global.nc.u32 %r122, [%rd19];
	// end inline asm
	add.s64 	%rd20, %rd19, 1024;
	// begin inline asm
	ld.global.nc.u32 %r123, [%rd20];
	// end inline asm
	add.s64 	%rd21, %rd19, 2048;
	// begin inline asm
	ld.global.nc.u32 %r124, [%rd21];
	// end inline asm
	add.s64 	%rd22, %rd19, 3072;
	// begin inline asm
	ld.global.nc.u32 %r125, [%rd22];
	// end inline asm
	add.s64 	%rd23, %rd19, 4096;
	// begin inline asm
	ld.global.nc.u32 %r126, [%rd23];
	// end inline asm
	add.s64 	%rd24, %rd19, 5120;
	// begin inline asm
	ld.global.nc.u32 %r127, [%rd24];
	// end inline asm
	add.s64 	%rd25, %rd19, 6144;
	// begin inline asm
	ld.global.nc.u32 %r128, [%rd25];
	// end inline asm
	add.s64 	%rd26, %rd19, 7168;
	// begin inline asm
	ld.global.nc.u32 %r129, [%rd26];
	// end inline asm
	add.s64 	%rd27, %rd19, 8192;
	// begin inline asm
	ld.global.nc.u32 %r130, [%rd27];
	// end inline asm
	add.s64 	%rd28, %rd19, 9216;
	// begin inline asm
	ld.global.nc.u32 %r131, [%rd28];
	// end inline asm
	add.s64 	%rd29, %rd19, 10240;
	// begin inline asm
	ld.global.nc.u32 %r132, [%rd29];
	// end inline asm
	add.s64 	%rd30, %rd19, 11264;
	// begin inline asm
	ld.global.nc.u32 %r133, [%rd30];
	// end inline asm
	add.s64 	%rd31, %rd19, 12288;
	// begin inline asm
	ld.global.nc.u32 %r134, [%rd31];
	// end inline asm
	add.s64 	%rd32, %rd19, 13312;
	// begin inline asm
	ld.global.nc.u32 %r135, [%rd32];
	// end inline asm
	add.s64 	%rd33, %rd19, 14336;
	// begin inline asm
	ld.global.nc.u32 %r136, [%rd33];
	// end inline asm
	add.s64 	%rd34, %rd19, 15360;
	// begin inline asm
	ld.global.nc.u32 %r137, [%rd34];
	// end inline asm
	add.s32 	%r139, %r123, %r122;
	add.s32 	%r140, %r124, %r139;
	add.s32 	%r141, %r125, %r140;
	add.s32 	%r142, %r126, %r141;
	add.s32 	%r143, %r127, %r142;
	add.s32 	%r144, %r128, %r143;
	add.s32 	%r145, %r129, %r144;
	add.s32 	%r146, %r130, %r145;
	add.s32 	%r147, %r131, %r146;
	add.s32 	%r148, %r132, %r147;
	add.s32 	%r149, %r133, %r148;
	add.s32 	%r150, %r134, %r149;
	add.s32 	%r151, %r135, %r150;
	add.s32 	%r152, %r136, %r151;
	add.s32 	%r685, %r137, %r152;
	setp.lt.u32 	%p4, %r120, 8192;
	mov.b32 	%r674, 4096;
	@%p4 bra 	$L__BB8_60;
	add.s32 	%r87, %r120, -4096;
	mov.b32 	%r674, 4096;
$L__BB8_58:
	mul.wide.s32 	%rd52, %r674, 4;
	add.s64 	%rd36, %rd19, %rd52;
	// begin inline asm
	ld.global.nc.u32 %r154, [%rd36];
	// end inline asm
	add.s64 	%rd37, %rd36, 1024;
	// begin inline asm
	ld.global.nc.u32 %r155, [%rd37];
	// end inline asm
	add.s64 	%rd38, %rd36, 2048;
	// begin inline asm
	ld.global.nc.u32 %r156, [%rd38];
	// end inline asm
	add.s64 	%rd39, %rd36, 3072;
	// begin inline asm
	ld.global.nc.u32 %r157, [%rd39];
	// end inline asm
	add.s64 	%rd40, %rd36, 4096;
	// begin inline asm
	ld.global.nc.u32 %r158, [%rd40];
	// end inline asm
	add.s64 	%rd41, %rd36, 5120;
	// begin inline asm
	ld.global.nc.u32 %r159, [%rd41];
	// end inline asm
	add.s64 	%rd42, %rd36, 6144;
	// begin inline asm
	ld.global.nc.u32 %r160, [%rd42];
	// end inline asm
	add.s64 	%rd43, %rd36, 7168;
	// begin inline asm
	ld.global.nc.u32 %r161, [%rd43];
	// end inline asm
	add.s64 	%rd44, %rd36, 8192;
	// begin inline asm
	ld.global.nc.u32 %r162, [%rd44];
	// end inline asm
	add.s64 	%rd45, %rd36, 9216;
	// begin inline asm
	ld.global.nc.u32 %r163, [%rd45];
	// end inline asm
	add.s64 	%rd46, %rd36, 10240;
	// begin inline asm
	ld.global.nc.u32 %r164, [%rd46];
	// end inline asm
	add.s64 	%rd47, %rd36, 11264;
	// begin inline asm
	ld.global.nc.u32 %r165, [%rd47];
	// end inline asm
	add.s64 	%rd48, %rd36, 12288;
	// begin inline asm
	ld.global.nc.u32 %r166, [%rd48];
	// end inline asm
	add.s64 	%rd49, %rd36, 13312;
	// begin inline asm
	ld.global.nc.u32 %r167, [%rd49];
	// end inline asm
	add.s64 	%rd50, %rd36, 14336;
	// begin inline asm
	ld.global.nc.u32 %r168, [%rd50];
	// end inline asm
	add.s64 	%rd51, %rd36, 15360;
	// begin inline asm
	ld.global.nc.u32 %r169, [%rd51];
	// end inline asm
	add.s32 	%r170, %r154, %r685;
	add.s32 	%r171, %r155, %r170;
	add.s32 	%r172, %r156, %r171;
	add.s32 	%r173, %r157, %r172;
	add.s32 	%r174, %r158, %r173;
	add.s32 	%r175, %r159, %r174;
	add.s32 	%r176, %r160, %r175;
	add.s32 	%r177, %r161, %r176;
	add.s32 	%r178, %r162, %r177;
	add.s32 	%r179, %r163, %r178;
	add.s32 	%r180, %r164, %r179;
	add.s32 	%r181, %r165, %r180;
	add.s32 	%r182, %r166, %r181;
	add.s32 	%r183, %r167, %r182;
	add.s32 	%r184, %r168, %r183;
	add.s32 	%r685, %r169, %r184;
	sub.s32 	%r185, %r120, %r674;
	setp.lt.s32 	%p5, %r185, 4096;
	@%p5 bra 	$L__BB8_68;
	add.s32 	%r674, %r674, 4096;
	setp.le.s32 	%p6, %r674, %r87;
	@%p6 bra 	$L__BB8_58;
$L__BB8_60:
	setp.le.s32 	%p7, %r120, %r674;
	@%p7 bra 	$L__BB8_68;
	sub.s32 	%r94, %r120, %r674;
	setp.ge.s32 	%p8, %r85, %r94;
	@%p8 bra 	$L__BB8_68;
	not.b32 	%r187, %r85;
	add.s32 	%r188, %r120, %r187;
	sub.s32 	%r95, %r188, %r674;
	and.b32  	%r189, %r95, 768;
	setp.eq.s32 	%p9, %r189, 768;
	mov.u32 	%r679, %r85;
	@%p9 bra 	$L__BB8_65;
	add.s32 	%r676, %r85, %r674;
	shr.u32 	%r190, %r95, 8;
	add.s32 	%r191, %r190, 1;
	and.b32  	%r192, %r191, 3;
	neg.s32 	%r675, %r192;
	mov.u32 	%r679, %r85;
$L__BB8_64:
	.pragma "nounroll";
	mul.wide.u32 	%rd54, %r676, 4;
	add.s64 	%rd53, %rd16, %rd54;
	// begin inline asm
	ld.global.nc.u32 %r193, [%rd53];
	// end inline asm
	add.s32 	%r685, %r193, %r685;
	add.s32 	%r679, %r679, 256;
	add.s32 	%r676, %r676, 256;
	add.s32 	%r675, %r675, 1;
	setp.ne.s32 	%p10, %r675, 0;
	@%p10 bra 	$L__BB8_64;
$L__BB8_65:
	setp.lt.u32 	%p11, %r95, 768;
	@%p11 bra 	$L__BB8_68;
	cvt.u64.u32 	%rd55, %r679;
	cvt.u64.u32 	%rd56, %r674;
	add.s64 	%rd57, %rd55, %rd56;
	shl.b64 	%rd58, %rd57, 2;
	add.s64 	%rd59, %rd58, %rd16;
	add.s64 	%rd124, %rd59, 2048;
	add.s32 	%r682, %r679, %r674;
$L__BB8_67:
	mul.wide.u32 	%rd64, %r682, 4;
	add.s64 	%rd60, %rd16, %rd64;
	// begin inline asm
	ld.global.nc.u32 %r194, [%rd60];
	// end inline asm
	add.s32 	%r198, %r194, %r685;
	add.s64 	%rd61, %rd124, -1024;
	// begin inline asm
	ld.global.nc.u32 %r195, [%rd61];
	// end inline asm
	add.s32 	%r199, %r195, %r198;
	// begin inline asm
	ld.global.nc.u32 %r196, [%rd124];
	// end inline asm
	add.s32 	%r200, %r196, %r199;
	add.s64 	%rd63, %rd124, 1024;
	// begin inline asm
	ld.global.nc.u32 %r197, [%rd63];
	// end inline asm
	add.s32 	%r685, %r197, %r200;
	add.s32 	%r679, %r679, 1024;
	add.s64 	%rd124, %rd124, 4096;
	add.s32 	%r682, %r682, 1024;
	setp.lt.s32 	%p12, %r679, %r94;
	@%p12 bra 	$L__BB8_67;
$L__BB8_68:
	// begin inline asm
	mov.u32 %r201, %laneid;
	// end inline asm
	mov.b32 	%r204, 1;
	mov.b32 	%r225, 31;
	mov.b32 	%r226, -1;
	// begin inline asm
	shfl.sync.down.b32 %r202, %r685, %r204, %r225, %r226;
	// end inline asm
	setp.gt.s32 	%p13, %r201, 30;
	selp.b32 	%r227, 0, %r202, %p13;
	add.s32 	%r208, %r227, %r685;
	mov.b32 	%r209, 2;
	// begin inline asm
	shfl.sync.down.b32 %r207, %r208, %r209, %r225, %r226;
	// end inline asm
	setp.gt.s32 	%p14, %r201, 29;
	selp.b32 	%r228, 0, %r207, %p14;
	add.s32 	%r213, %r208, %r228;
	mov.b32 	%r214, 4;
	// begin inline asm
	shfl.sync.down.b32 %r212, %r213, %r214, %r225, %r226;
	// end inline asm
	setp.gt.s32 	%p15, %r201, 27;
	selp.b32 	%r229, 0, %r212, %p15;
	add.s32 	%r218, %r213, %r229;
	mov.b32 	%r219, 8;
	// begin inline asm
	shfl.sync.down.b32 %r217, %r218, %r219, %r225, %r226;
	// end inline asm
	setp.gt.s32 	%p16, %r201, 23;
	selp.b32 	%r230, 0, %r217, %p16;
	add.s32 	%r223, %r218, %r230;
	mov.b32 	%r224, 16;
	// begin inline asm
	shfl.sync.down.b32 %r222, %r223, %r224, %r225, %r226;
	// end inline asm
	setp.gt.s32 	%p17, %r201, 15;
	selp.b32 	%r231, 0, %r222, %p17;
	add.s32 	%r686, %r223, %r231;
	setp.ne.s32 	%p18, %r201, 0;
	@%p18 bra 	$L__BB8_70;
	shr.u32 	%r232, %r85, 3;
	and.b32  	%r233, %r232, 124;
	mov.u32 	%r234, _ZZN3cub18CUB_300001_SM_10006detail6reduce28DeviceReduceSingleTileKernelINS2_10policy_hubIiyN4cuda3std3__44plusIiEEE10Policy1000EPiSC_iS9_iiNS7_10__identityEEEvT0_T1_T2_T3_T4_T6_E12temp_storage;
	add.s32 	%r235, %r234, %r233;
	st.shared.u32 	[%r235+8], %r686;
$L__BB8_70:
	bar.sync 	0;
	setp.ne.s32 	%p19, %r85, 0;
	@%p19 bra 	$L__BB8_72;
	ld.shared.u32 	%r236, [_ZZN3cub18CUB_300001_SM_10006detail6reduce28DeviceReduceSingleTileKernelINS2_10policy_hubIiyN4cuda3std3__44plusIiEEE10Policy1000EPiSC_iS9_iiNS7_10__identityEEEvT0_T1_T2_T3_T4_T6_E12temp_storage+12];
	add.s32 	%r237, %r236, %r686;
	ld.shared.u32 	%r238, [_ZZN3cub18CUB_300001_SM_10006detail6reduce28DeviceReduceSingleTileKernelINS2_10policy_hubIiyN4cuda3std3__44plusIiEEE10Policy1000EPiSC_iS9_iiNS7_10__identityEEEvT0_T1_T2_T3_T4_T6_E12temp_storage+16];
	add.s32 	%r239, %r237, %r238;
	ld.shared.u32 	%r240, [_ZZN3cub18CUB_300001_SM_10006detail6reduce28DeviceReduceSingleTileKernelINS2_10policy_hubIiyN4cuda3std3__44plusIiEEE10Policy1000EPiSC_iS9_iiNS7_10__identityEEEvT0_T1_T2_T3_T4_T6_E12temp_storage+20];
	add.s32 	%r241, %r239, %r240;
	ld.shared.u32 	%r242, [_ZZN3cub18CUB_300001_SM_10006detail6reduce28DeviceReduceSingleTileKernelINS2_10policy_hubIiyN4cuda3std3__44plusIiEEE10Policy1000EPiSC_iS9_iiNS7_10__identityEEEvT0_T1_T2_T3_T4_T6_E12temp_storage+24];
	add.s32 	%r243, %r241, %r242;
	ld.shared.u32 	%r244, [_ZZN3cub18CUB_300001_SM_10006detail6reduce28DeviceReduceSingleTileKernelINS2_10policy_hubIiyN4cuda3std3__44plusIiEEE10Policy1000EPiSC_iS9_iiNS7_10__identityEEEvT0_T1_T2_T3_T4_T6_E12temp_storage+28];
	add.s32 	%r245, %r243, %r244;
	ld.shared.u32 	%r246, [_ZZN3cub18CUB_300001_SM_10006detail6reduce28DeviceReduceSingleTileKernelINS2_10policy_hubIiyN4cuda3std3__44plusIiEEE10Policy1000EPiSC_iS9_iiNS7_10__identityEEEvT0_T1_T2_T3_T4_T6_E12temp_storage+32];
	add.s32 	%r247, %r245, %r246;
	ld.shared.u32 	%r248, [_ZZN3cub18CUB_300001_SM_10006detail6reduce28DeviceReduceSingleTileKernelINS2_10policy_hubIiyN4cuda3std3__44plusIiEEE10Policy1000EPiSC_iS9_iiNS7_10__identityEEEvT0_T1_T2_T3_T4_T6_E12temp_storage+36];
	add.s32 	%r686, %r247, %r248;
$L__BB8_72:
	mov.u32 	%r631, %tid.x;
	setp.ne.s32 	%p95, %r631, 0;
	@%p95 bra 	$L__BB8_74;
	add.s32 	%r632, %r686, %r121;
	st.global.u32 	[%rd1], %r632;
$L__BB8_74:
	ret;

}


// ===== COMPILED SASS (sm_100) =====

	.target	sm_100

	.elftype	@"ET_EXEC"


//--------------------- .note.nv.tkinfo           --------------------------
	.section	.note.nv.tkinfo,"",@"SHT_NOTE"
	.sectionflags	@"SHF_NOTE_NV_TKINFO"
	.tkinfo
        /*0018*/ 	.word	0x00000002
        /*0030*/ 	.string	""
        /*0030*/ 	.string	"ptxas"
        /*0030*/ 	.string	"Cuda compilation tools, release 13.0, V13.0.88"
        /*0030*/ 	.string	"Build cuda_13.0.r13.0/compiler.36424714_0"
        /*0030*/ 	.string	"-arch sm_100 -m 64 "



//--------------------- .note.nv.cuinfo           --------------------------
	.section	.note.nv.cuinfo,"",@"SHT_NOTE"
	.sectionflags	@"SHF_NOTE_NV_CUINFO"
        /*0018*/ 	.short	0x0002
        /*001a*/ 	.short	0x0064
        /*001c*/ 	.short	0x0082
	.zero		2


//--------------------- .nv.info                  --------------------------
	.section	.nv.info,"",@"SHT_CUDA_INFO"
	.align	4


	//----- nvinfo : EIATTR_REGCOUNT
	.align		4
        /*0000*/ 	.byte	0x04, 0x2f
        /*0002*/ 	.short	(.L_44 - .L_43)
	.align		4
.L_43:
        /*0004*/ 	.word	index@(_ZN3cub18CUB_300001_SM_10006detail11EmptyKernelIvEEvv)
        /*0008*/ 	.word	0x00000004


	//----- nvinfo : EIATTR_FRAME_SIZE
	.align		4
.L_44:
        /*000c*/ 	.byte	0x04, 0x11
        /*000e*/ 	.short	(.L_46 - .L_45)
	.align		4
.L_45:
        /*0010*/ 	.word	index@(_ZN3cub18CUB_300001_SM_10006detail11EmptyKernelIvEEvv)
        /*0014*/ 	.word	0x00000000


	//----- nvinfo : EIATTR_REGCOUNT
	.align		4
.L_46:
        /*0018*/ 	.byte	0x04, 0x2f
        /*001a*/ 	.short	(.L_48 - .L_47)
	.align		4
.L_47:
        /*001c*/ 	.word	index@(_ZN3cub18CUB_300001_SM_10006detail9transform16transform_kernelINS2_10policy_hubILb1EN4cuda3std3__45tupleIJN6thrust24THRUST_300001_SM_1000_NS6detail15normal_iteratorINSA_10device_ptrIiEEEESF_EEEE10policy1000Ei13saxpy_functorSF_JPiSK_EEEvT0_iT1_T2_DpNS2_10kernel_argIT3_EE)
        /*0020*/ 	.word	0x0000001f


	//----- nvinfo : EIATTR_FRAME_SIZE
	.align		4
.L_48:
        /*0024*/ 	.byte	0x04, 0x11
        /*0026*/ 	.short	(.L_50 - .L_49)
	.align		4
.L_49:
        /*0028*/ 	.word	index@(_ZN3cub18CUB_300001_SM_10006detail9transform16transform_kernelINS2_10policy_hubILb1EN4cuda3std3__45tupleIJN6thrust24THRUST_300001_SM_1000_NS6detail15normal_iteratorINSA_10device_ptrIiEEEESF_EEEE10policy1000Ei13saxpy_functorSF_JPiSK_EEEvT0_iT1_T2_DpNS2_10kernel_argIT3_EE)
        /*002c*/ 	.word	0x00000000


	//----- nvinfo : EIATTR_REGCOUNT
	.align		4
.L_50:
        /*0030*/ 	.byte	0x04, 0x2f
        /*0032*/ 	.short	(.L_52 - .L_51)
	.align		4
.L_51:
        /*0034*/ 	.word	index@(_ZN3cub18CUB_300001_SM_10006detail9transform16transform_kernelINS2_10policy_hubILb1EN4cuda3std3__45tupleIJN6thrust24THRUST_300001_SM_1000_NS6detail15normal_iteratorINSA_10device_ptrIiEEEESF_EEEE10policy1000El13saxpy_functorSF_JPiSK_EEEvT0_iT1_T2_DpNS2_10kernel_argIT3_EE)
        /*0038*/ 	.word	0x0000001f


	//----- nvinfo : EIATTR_FRAME_SIZE
	.align		4
.L_52:
        /*003c*/ 	.byte	0x04, 0x11
        /*003e*/ 	.short	(.L_54 - .L_53)
	.align		4
.L_53:
        /*0040*/ 	.word	index@(_ZN3cub18CUB_300001_SM_10006detail9transform16transform_kernelINS2_10policy_hubILb1EN4cuda3std3__45tupleIJN6thrust24THRUST_300001_SM_1000_NS6detail15normal_iteratorINSA_10device_ptrIiEEEESF_EEEE10policy1000El13saxpy_functorSF_JPiSK_EEEvT0_iT1_T2_DpNS2_10kernel_argIT3_EE)
        /*0044*/ 	.word	0x00000000


	//----- nvinfo : EIATTR_REGCOUNT
	.align		4
.L_54:
        /*0048*/ 	.byte	0x04, 0x2f
        /*004a*/ 	.short	(.L_56 - .L_55)
	.align		4
.L_55:
        /*004c*/ 	.word	index@(_ZN3cub18CUB_300001_SM_10006detail6reduce28DeviceReduceSingleTileKernelINS2_10policy_hubIijN4cuda3std3__44plusIiEEE10Policy1000EN6thrust24THRUST_300001_SM_1000_NS6detail15normal_iteratorINSD_10device_ptrIiEEEEPijS9_iiNS7_10__identityEEEvT0_T1_T2_T3_T4_T6_)
        /*0050*/ 	.word	0x00000020


	//----- nvinfo : EIATTR_FRAME_SIZE
	.align		4
.L_56:
        /*0054*/ 	.byte	0x04, 0x11
        /*0056*/ 	.short	(.L_58 - .L_57)
	.align		4
.L_57:
        /*0058*/ 	.word	index@(_ZN3cub18CUB_300001_SM_10006detail6reduce28DeviceReduceSingleTileKernelINS2_10policy_hubIijN4cuda3std3__44plusIiEEE10Policy1000EN6thrust24THRUST_300001_SM_1000_NS6detail15normal_iteratorINSD_10device_ptrIiEEEEPijS9_iiNS7_10__identityEEEvT0_T1_T2_T3_T4_T6_)
        /*005c*/ 	.word	0x00000000


	//----- nvinfo : EIATTR_REGCOUNT
	.align		4
.L_58:
        /*0060*/ 	.byte	0x04, 0x2f
        /*0062*/ 	.short	(.L_60 - .L_59)
	.align		4
.L_59:
        /*0064*/ 	.word	index@(_ZN3cub18CUB_300001_SM_10006detail6reduce18DeviceReduceKernelINS2_10policy_hubIijN4cuda3std3__44plusIiEEE10Policy1000EN6thrust24THRUST_300001_SM_1000_NS6detail15normal_iteratorINSD_10device_ptrIiEEEEjS9_iNS7_10__identityEEEvT0_PT3_T1_NS0_13GridEvenShareISN_EET2_T4_)
        /*0068*/ 	.word	0x00000020


	//----- nvinfo : EIATTR_FRAME_SIZE
	.align		4
.L_60:
        /*006c*/ 	.byte	0x04, 0x11
        /*006e*/ 	.short	(.L_62 - .L_61)
	.align		4
.L_61:
        /*0070*/ 	.word	index@(_ZN3cub18CUB_300001_SM_10006detail6reduce18DeviceReduceKernelINS2_10policy_hubIijN4cuda3std3__44plusIiEEE10Policy1000EN6thrust24THRUST_300001_SM_1000_NS6detail15normal_iteratorINSD_10device_ptrIiEEEEjS9_iNS7_10__identityEEEvT0_PT3_T1_NS0_13GridEvenShareISN_EET2_T4_)
        /*0074*/ 	.word	0x00000000


	//----- nvinfo : EIATTR_REGCOUNT
	.align		4
.L_62:
        /*0078*/ 	.byte	0x04, 0x2f
        /*007a*/ 	.short	(.L_64 - .L_63)
	.align		4
.L_63:
        /*007c*/ 	.word	index@(_ZN3cub18CUB_300001_SM_10006detail6reduce28DeviceReduceSingleTileKernelINS2_10policy_hubIijN4cuda3std3__44plusIiEEE10Policy1000EPiSC_iS9_iiNS7_10__identityEEEvT0_T1_T2_T3_T4_T6_)
        /*0080*/ 	.word	0x00000020


	//----- nvinfo : EIATTR_FRAME_SIZE
	.align		4
.L_64:
        /*0084*/ 	.byte	0x04, 0x11
        /*0086*/ 	.short	(.L_66 - .L_65)
	.align		4
.L_65:
        /*0088*/ 	.word	index@(_ZN3cub18CUB_300001_SM_10006detail6reduce28DeviceReduceSingleTileKernelINS2_10policy_hubIijN4cuda3std3__44plusIiEEE10Policy1000EPiSC_iS9_iiNS7_10__identityEEEvT0_T1_T2_T3_T4_T6_)
        /*008c*/ 	.word	0x00000000


	//----- nvinfo : EIATTR_REGCOUNT
	.align		4
.L_66:
        /*0090*/ 	.byte	0x04, 0x2f
        /*0092*/ 	.short	(.L_68 - .L_67)
	.align		4
.L_67:
        /*0094*/ 	.word	index@(_ZN3cub18CUB_300001_SM_10006detail6reduce28DeviceReduceSingleTileKernelINS2_10policy_hubIiyN4cuda3std3__44plusIiEEE10Policy1000EN6thrust24THRUST_300001_SM_1000_NS6detail15normal_iteratorINSD_10device_ptrIiEEEEPiyS9_iiNS7_10__identityEEEvT0_T1_T2_T3_T4_T6_)
        /*0098*/ 	.word	0x0000001f


	//----- nvinfo : EIATTR_FRAME_SIZE
	.align		4
.L_68:
        /*009c*/ 	.byte	0x04, 0x11
        /*009e*/ 	.short	(.L_70 - .L_69)
	.align		4
.L_69:
        /*00a0*/ 	.word	index@(_ZN3cub18CUB_300001_SM_10006detail6reduce28DeviceReduceSingleTileKernelINS2_10policy_hubIiyN4cuda3std3__44plusIiEEE10Policy1000EN6thrust24THRUST_300001_SM_1000_NS6detail15normal_iteratorINSD_10device_ptrIiEEEEPiyS9_iiNS7_10__identityEEEvT0_T1_T2_T3_T4_T6_)
        /*00a4*/ 	.word	0x00000000


	//----- nvinfo : EIATTR_REGCOUNT
	.align		4
.L_70:
        /*00a8*/ 	.byte	0x04, 0x2f
        /*00aa*/ 	.short	(.L_72 - .L_71)
	.align		4
.L_71:
        /*00ac*/ 	.word	index@(_ZN3cub18CUB_300001_SM_10006detail6reduce18DeviceReduceKernelINS2_10policy_hubIiyN4cuda3std3__44plusIiEEE10Policy1000EN6thrust24THRUST_300001_SM_1000_NS6detail15normal_iteratorINSD_10device_ptrIiEEEEyS9_iNS7_10__identityEEEvT0_PT3_T1_NS0_13GridEvenShareISN_EET2_T4_)
        /*00b0*/ 	.word	0x0000001e


	//----- nvinfo : EIATTR_FRAME_SIZE
	.align		4
.L_72:
        /*00b4*/ 	.byte	0x04, 0x11
        /*00b6*/ 	.short	(.L_74 - .L_73)
	.align		4
.L_73:
        /*00b8*/ 	.word	index@(_ZN3cub18CUB_300001_SM_10006detail6reduce18DeviceReduceKernelINS2_10policy_hubIiyN4cuda3std3__44plusIiEEE10Policy1000EN6thrust24THRUST_300001_SM_1000_NS6detail15normal_iteratorINSD_10device_ptrIiEEEEyS9_iNS7_10__identityEEEvT0_PT3_T1_NS0_13GridEvenShareISN_EET2_T4_)
        /*00bc*/ 	.word	0x00000000


	//----- nvinfo : EIATTR_REGCOUNT
	.align		4
.L_74:
        /*00c0*/ 	.byte	0x04, 0x2f
        /*00c2*/ 	.short	(.L_76 - .L_75)
	.align		4
.L_75:
        /*00c4*/ 	.word	index@(_ZN3cub18CUB_300001_SM_10006detail6reduce28DeviceReduceSingleTileKernelINS2_10policy_hubIiyN4cuda3std3__44plusIiEEE10Policy1000EPiSC_iS9_iiNS7_10__identityEEEvT0_T1_T2_T3_T4_T6_)
        /*00c8*/ 	.word	0x00000020


	//----- nvinfo : EIATTR_FRAME_SIZE
	.align		4
.L_76:
        /*00cc*/ 	.byte	0x04, 0x11
        /*00ce*/ 	.short	(.L_78 - .L_77)
	.align		4
.L_77:
        /*00d0*/ 	.word	index@(_ZN3cub18CUB_300001_SM_10006detail6reduce28DeviceReduceSingleTileKernelINS2_10policy_hubIiyN4cuda3std3__44plusIiEEE10Policy1000EPiSC_iS9_iiNS7_10__identityEEEvT0_T1_T2_T3_T4_T6_)
        /*00d4*/ 	.word	0x00000000


	//----- nvinfo : EIATTR_MIN_STACK_SIZE
	.align		4
.L_78:
        /*00d8*/ 	.byte	0x04, 0x12
        /*00da*/ 	.short	(.L_80 - .L_79)
	.align		4
.L_79:
        /*00dc*/ 	.word	index@(_ZN3cub18CUB_300001_SM_10006detail6reduce28DeviceReduceSingleTileKernelINS2_10policy_hubIiyN4cuda3std3__44plusIiEEE10Policy1000EPiSC_iS9_iiNS7_10__identityEEEvT0_T1_T2_T3_T4_T6_)
        /*00e0*/ 	.word	0x00000000


	//----- nvinfo : EIATTR_MIN_STACK_SIZE
	.align		4
.L_80:
        /*00e4*/ 	.byte	0x04, 0x12
        /*00e6*/ 	.short	(.L_82 - .L_81)
	.align		4
.L_81:
        /*00e8*/ 	.word	index@(_ZN3cub18CUB_300001_SM_10006detail6reduce18DeviceReduceKernelINS2_10policy_hubIiyN4cuda3std3__44plusIiEEE10Policy1000EN6thrust24THRUST_300001_SM_1000_NS6detail15normal_iteratorINSD_10device_ptrIiEEEEyS9_iNS7_10__identityEEEvT0_PT3_T1_NS0_13GridEvenShareISN_EET2_T4_)
        /*00ec*/ 	.word	0x00000000


	//----- nvinfo : EIATTR_MIN_STACK_SIZE
	.align		4
.L_82:
        /*00f0*/ 	.byte	0x04, 0x12
        /*00f2*/ 	.short	(.L_84 - .L_83)
	.align		4
.L_83:
        /*00f4*/ 	.word	index@(_ZN3cub18CUB_300001_SM_10006detail6reduce28DeviceReduceSingleTileKernelINS2_10policy_hubIiyN4cuda3std3__44plusIiEEE10Policy1000EN6thrust24THRUST_300001_SM_1000_NS6detail15normal_iteratorINSD_10device_ptrIiEEEEPiyS9_iiNS7_10__identityEEEvT0_T1_T2_T3_T4_T6_)
        /*00f8*/ 	.word	0x00000000


	//----- nvinfo : EIATTR_MIN_STACK_SIZE
	.align		4
.L_84:
        /*00fc*/ 	.byte	0x04, 0x12
        /*00fe*/ 	.short	(.L_86 - .L_85)
	.align		4
.L_85:
        /*0100*/ 	.word	index@(_ZN3cub18CUB_300001_SM_10006detail6reduce28DeviceReduceSingleTileKernelINS2_10policy_hubIijN4cuda3std3__44plusIiEEE10Policy1000EPiSC_iS9_iiNS7_10__identityEEEvT0_T1_T2_T3_T4_T6_)
        /*0104*/ 	.word	0x00000000


	//----- nvinfo : EIATTR_MIN_STACK_SIZE
	.align		4
.L_86:
        /*0108*/ 	.byte	0x04, 0x12
        /*010a*/ 	.short	(.L_88 - .L_87)
	.align		4
.L_87:
        /*010c*/ 	.word	index@(_ZN3cub18CUB_300001_SM_10006detail6reduce18DeviceReduceKernelINS2_10policy_hubIijN4cuda3std3__44plusIiEEE10Policy1000EN6thrust24THRUST_300001_SM_1000_NS6detail15normal_iteratorINSD_10device_ptrIiEEEEjS9_iNS7_10__identityEEEvT0_PT3_T1_NS0_13GridEvenShareISN_EET2_T4_)
        /*0110*/ 	.word	0x00000000


	//----- nvinfo : EIATTR_MIN_STACK_SIZE
	.align		4
.L_88:
        /*0114*/ 	.byte	0x04, 0x12
        /*0116*/ 	.short	(.L_90 - .L_89)
	.align		4
.L_89:
        /*0118*/ 	.word	index@(_ZN3cub18CUB_300001_SM_10006detail6reduce28DeviceReduceSingleTileKernelINS2_10policy_hubIijN4cuda3std3__44plusIiEEE10Policy1000EN6thrust24THRUST_300001_SM_1000_NS6detail15normal_iteratorINSD_10device_ptrIiEEEEPijS9_iiNS7_10__identityEEEvT0_T1_T2_T3_T4_T6_)
        /*011c*/ 	.word	0x00000000


	//----- nvinfo : EIATTR_MIN_STACK_SIZE
	.align		4
.L_90:
        /*0120*/ 	.byte	0x04, 0x12
        /*0122*/ 	.short	(.L_92 - .L_91)
	.align		4
.L_91:
        /*0124*/ 	.word	index@(_ZN3cub18CUB_300001_SM_10006detail9transform16transform_kernelINS2_10policy_hubILb1EN4cuda3std3__45tupleIJN6thrust24THRUST_300001_SM_1000_NS6detail15normal_iteratorINSA_10device_ptrIiEEEESF_EEEE10policy1000El13saxpy_functorSF_JPiSK_EEEvT0_iT1_T2_DpNS2_10kernel_argIT3_EE)
        /*0128*/ 	.word	0x00000000


	//----- nvinfo : EIATTR_MIN_STACK_SIZE
	.align		4
.L_92:
        /*012c*/ 	.byte	0x04, 0x12
        /*012e*/ 	.short	(.L_94 - .L_93)
	.align		4
.L_93:
        /*0130*/ 	.word	index@(_ZN3cub18CUB_300001_SM_10006detail9transform16transform_kernelINS2_10policy_hubILb1EN4cuda3std3__45tupleIJN6thrust24THRUST_300001_SM_1000_NS6detail15normal_iteratorINSA_10device_ptrIiEEEESF_EEEE10policy1000Ei13saxpy_functorSF_JPiSK_EEEvT0_iT1_T2_DpNS2_10kernel_argIT3_EE)
        /*0134*/ 	.word	0x00000000


	//----- nvinfo : EIATTR_MIN_STACK_SIZE
	.align		4
.L_94:
        /*0138*/ 	.byte	0x04, 0x12
        /*013a*/ 	.short	(.L_96 - .L_95)
	.align		4
.L_95:
        /*013c*/ 	.word	index@(_ZN3cub18CUB_300001_SM_10006detail11EmptyKernelIvEEvv)
        /*0140*/ 	.word	0x00000000
.L_96:


//--------------------- .nv.compat                --------------------------
	.section	.nv.compat,"",@"SHT_CUDA_COMPAT_INFO"
	.align	4
        /*0000*/ 	.byte	0x02, 0x09, 0x00, 0x00, 0x02, 0x02, 0x01, 0x00, 0x02, 0x05, 0x05, 0x00, 0x03, 0x07, 0x01, 0x01
        /*0010*/ 	.byte	0x02, 0x03, 0x00, 0x00, 0x02, 0x06, 0x01, 0x00, 0x04, 0x0b, 0x08, 0x00, 0x09, 0x00, 0x00, 0x00
        /*0020*/ 	.byte	0x00, 0x00, 0x00, 0x00


//--------------------- .nv.info._ZN3cub18CUB_300001_SM_10006detail6reduce28DeviceReduceSingleTileKernelINS2_10policy_hubIiyN4cuda3std3__44plusIiEEE10Policy1000EPiSC_iS9_iiNS7_10__identityEEEvT0_T1_T2_T3_T4_T6_ --------------------------
	.section	.nv.info._ZN3cub18CUB_300001_SM_10006detail6reduce28DeviceReduceSingleTileKernelINS2_10policy_hubIiyN4cuda3std3__44plusIiEEE10Policy1000EPiSC_iS9_iiNS7_10__identityEEEvT0_T1_T2_T3_T4_T6_,"",@"SHT_CUDA_INFO"
	.sectionflags	@""
	.align	4


	//----- nvinfo : EIATTR_CUDA_API_VERSION
	.align		4
        /*0000*/ 	.byte	0x04, 0x37
        /*0002*/ 	.short	(.L_98 - .L_97)
.L_97:
        /*0004*/ 	.word	0x00000082


	//----- nvinfo : EIATTR_KPARAM_INFO
	.align		4
.L_98:
        /*0008*/ 	.byte	0x04, 0x17
        /*000a*/ 	.short	(.L_100 - .L_99)
.L_99:
        /*000c*/ 	.word	0x00000000
        /*0010*/ 	.short	0x0005
        /*0012*/ 	.short	0x001c
        /*0014*/ 	.byte	0x00, 0xf0, 0x05, 0x00


	//----- nvinfo : EIATTR_KPARAM_INFO
	.align		4
.L_100:
        /*0018*/ 	.byte	0x04, 0x17
        /*001a*/ 	.short	(.L_102 - .L_101)
.L_101:
        /*001c*/ 	.word	0x00000000
        /*0020*/ 	.short	0x0004
        /*0022*/ 	.short	0x0018
        /*0024*/ 	.byte	0x00, 0xf0, 0x11, 0x00


	//----- nvinfo : EIATTR_KPARAM_INFO
	.align		4
.L_102:
        /*0028*/ 	.byte	0x04, 0x17
        /*002a*/ 	.short	(.L_104 - .L_103)
.L_103:
        /*002c*/ 	.word	0x00000000
        /*0030*/ 	.short	0x0003
        /*0032*/ 	.short	0x0014
        /*0034*/ 	.byte	0x00, 0xf0, 0x05, 0x00


	//----- nvinfo : EIATTR_KPARAM_INFO
	.align		4
.L_104:
        /*0038*/ 	.byte	0x04, 0x17
        /*003a*/ 	.short	(.L_106 - .L_105)
.L_105:
        /*003c*/ 	.word	0x00000000
        /*0040*/ 	.short	0x0002
        /*0042*/ 	.short	0x0010
        /*0044*/ 	.byte	0x00, 0xf0, 0x11, 0x00


	//----- nvinfo : EIATTR_KPARAM_INFO
	.align		4
.L_106:
        /*0048*/ 	.byte	0x04, 0x17
        /*004a*/ 	.short	(.L_108 - .L_107)
.L_107:
        /*004c*/ 	.word	0x00000000
        /*0050*/ 	.short	0x0001
        /*0052*/ 	.short	0x0008
        /*0054*/ 	.byte	0x00, 0xf5, 0x21, 0x00


	//----- nvinfo : EIATTR_KPARAM_INFO
	.align		4
.L_108:
        /*0058*/ 	.byte	0x04, 0x17
        /*005a*/ 	.short	(.L_110 - .L_109)
.L_109:
        /*005c*/ 	.word	0x00000000
        /*0060*/ 	.short	0x0000
        /*0062*/ 	.short	0x0000
        /*0064*/ 	.byte	0x00, 0xf5, 0x21, 0x00


	//----- nvinfo : EIATTR_SPARSE_MMA_MASK
	.align		4
.L_110:
        /*0068*/ 	.byte	0x03, 0x50
        /*006a*/ 	.short	0x0000


	//----- nvinfo : EIATTR_MAXREG_COUNT
	.align		4
        /*006c*/ 	.byte	0x03, 0x1b
        /*006e*/ 	.short	0x00ff


	//----- nvinfo : EIATTR_NUM_BARRIERS
	.align		4
        /*0070*/ 	.byte	0x02, 0x4c
        /*0072*/ 	.byte	0x01
	.zero		1


	//----- nvinfo : EIATTR_MERCURY_ISA_VERSION
	.align		4
        /*0074*/ 	.byte	0x03, 0x5f
        /*0076*/ 	.short	0x0101


	//----- nvinfo : EIATTR_COOP_GROUP_MASK_REGIDS
	.align		4
        /*0078*/ 	.byte	0x04, 0x29
        /*007a*/ 	.short	(.L_112 - .L_111)


	//   ....[0]....
.L_111:
        /*007c*/ 	.word	0xffffffff


	//   ....[1]....
        /*0080*/ 	.word	0xffffffff


	//   ....[2]....
        /*0084*/ 	.word	0xffffffff


	//   ....[3]....
        /*0088*/ 	.word	0xffffffff


	//   ....[4]....
        /*008c*/ 	.word	0xffffffff


	//   ....[5]....
        /*0090*/ 	.word	0xffffffff


	//   ....[6]....
        /*0094*/ 	.word	0xffffffff


	//   ....[7]....
        /*0098*/ 	.word	0xffffffff


	//   ....[8]....
        /*009c*/ 	.word	0xffffffff


	//   ....[9]....
        /*00a0*/ 	.word	0xffffffff


	//   ....[10]....
        /*00a4*/ 	.word	0xffffffff


	//   ....[11]....
        /*00a8*/ 	.word	0xffffffff


	//   ....[12]....
        /*00ac*/ 	.word	0xffffffff


	//   ....[13]....
        /*00b0*/ 	.word	0xffffffff


	//   ....[14]....
        /*00b4*/ 	.word	0xffffffff


	//   ....[15]....
        /*00b8*/ 	.word	0xffffffff


	//   ....[16]....
        /*00bc*/ 	.word	0xffffffff


	//   ....[17]....
        /*00c0*/ 	.word	0xffffffff


	//   ....[18]....
        /*00c4*/ 	.word	0xffffffff


	//   ....[19]....
        /*00c8*/ 	.word	0xffffffff


	//   ....[20]....
        /*00cc*/ 	.word	0xffffffff


	//   ....[21]....
        /*00d0*/ 	.word	0xffffffff


	//   ....[22]....
        /*00d4*/ 	.word	0xffffffff


	//   ....[23]....
        /*00d8*/ 	.word	0xffffffff


	//   ....[24]....
        /*00dc*/ 	.word	0xffffffff


	//   ....[25]....
        /*00e0*/ 	.word	0xffffffff


	//   ....[26]....
        /*00e4*/ 	.word	0xffffffff


	//   ....[27]....
        /*00e8*/ 	.word	0xffffffff


	//   ....[28]....
        /*00ec*/ 	.word	0xffffffff


	//   ....[29]....
        /*00f0*/ 	.word	0xffffffff


	//----- nvinfo : EIATTR_COOP_GROUP_INSTR_OFFSETS
	.align		4
.L_112:
        /*00f4*/ 	.byte	0x04, 0x28
        /*00f6*/ 	.short	(.L_114 - .L_113)


	//   ....[0]....
.L_113:
        /*00f8*/ 	.word	0x00000890


	//   ....[1]....
        /*00fc*/ 	.word	0x000008f0


	//   ....[2]....
        /*0100*/ 	.word	0x00000940


	//   ....[3]....
        /*0104*/ 	.word	0x000009b0


	//   ....[4]....
        /*0108*/ 	.word	0x00000a10


	//   ....[5]....
        /*010c*/ 	.word	0x00000ba0


	//   ....[6]....
        /*0110*/ 	.word	0x00000c40


	//   ....[7]....
        /*0114*/ 	.word	0x00000cc0


	//   ....[8]....
        /*0118*/ 	.word	0x00000d20


	//   ....[9]....
        /*011c*/ 	.word	0x00000d60


	//   ....[10]....
        /*0120*/ 	.word	0x000019d0


	//   ....[11]....
        /*0124*/ 	.word	0x00001a30


	//   ....[12]....
        /*0128*/ 	.word	0x00001a90


	//   ....[13]....
        /*012c*/ 	.word	0x00001af0


	//   ....[14]....
        /*0130*/ 	.word	0x00001b50


	//   ....[15]....
        /*0134*/ 	.word	0x000023f0


	//   ....[16]....
        /*0138*/ 	.word	0x00002450


	//   ....[17]....
        /*013c*/ 	.word	0x000024a0


	//   ....[18]....
        /*0140*/ 	.word	0x00002510


	//   ....[19]....
        /*0144*/ 	.word	0x00002570


	//   ....[20]....
        /*0148*/ 	.word	0x00002700


	//   ....[21]....
        /*014c*/ 	.word	0x00002790


	//   ....[22]....
        /*0150*/ 	.word	0x000027e0


	//   ....[23]....
        /*0154*/ 	.word	0x00002850


	//   ....[24]....
        /*0158*/ 	.word	0x000028c0


	//   ....[25]....
        /*015c*/ 	.word	0x000036a0


	//   ....[26]....
        /*0160*/ 	.word	0x00003700


	//   ....[27]....
        /*0164*/ 	.word	0x00003760


	//   ....[28]....
        /*0168*/ 	.word	0x000037c0


	//   ....[29]....
        /*016c*/ 	.word	0x00003820


	//----- nvinfo : EIATTR_VRC_CTA_INIT_COUNT
	.align		4
.L_114:
        /*0170*/ 	.byte	0x02, 0x4a
	.zero		1
	.zero		1


	//----- nvinfo : EIATTR_EXIT_INSTR_OFFSETS
	.align		4
        /*0174*/ 	.byte	0x04, 0x1c
        /*0176*/ 	.short	(.L_116 - .L_115)


	//   ....[0]....
.L_115:
        /*0178*/ 	.word	0x00000080


	//   ....[1]....
        /*017c*/ 	.word	0x000000c0


	//   ....[2]....
        /*0180*/ 	.word	0x00003940


	//   ....[3]....
        /*0184*/ 	.word	0x00003990


	//----- nvinfo : EIATTR_MAX_THREADS
	.align		4
.L_116:
        /*0188*/ 	.byte	0x04, 0x05
        /*018a*/ 	.short	(.L_118 - .L_117)
.L_117:
        /*018c*/ 	.word	0x00000100
        /*0190*/ 	.word	0x00000001
        /*0194*/ 	.word	0x00000001


	//----- nvinfo : EIATTR_CRS_STACK_SIZE
	.align		4
.L_118:
        /*0198*/ 	.byte	0x04, 0x1e
        /*019a*/ 	.short	(.L_120 - .L_119)
.L_119:
        /*019c*/ 	.word	0x00000000


	//----- nvinfo : EIATTR_CBANK_PARAM_SIZE
	.align		4
.L_120:
        /*01a0*/ 	.byte	0x03, 0x19
        /*01a2*/ 	.short	0x001d


	//----- nvinfo : EIATTR_PARAM_CBANK
	.align		4
        /*01a4*/ 	.byte	0x04, 0x0a
        /*01a6*/ 	.short	(.L_122 - .L_121)
	.align		4
.L_121:
        /*01a8*/ 	.word	index@(.nv.constant0._ZN3cub18CUB_300001_SM_10006detail6reduce28DeviceReduceSingleTileKernelINS2_10policy_hubIiyN4cuda3std3__44plusIiEEE10Policy1000EPiSC_iS9_iiNS7_10__identityEEEvT0_T1_T2_T3_T4_T6_)
        /*01ac*/ 	.short	0x0380
        /*01ae*/ 	.short	0x001d


	//----- nvinfo : EIATTR_SW_WAR
	.align		4
.L_122:
        /*01b0*/ 	.byte	0x04, 0x36
        /*01b2*/ 	.short	(.L_124 - .L_123)
.L_123:
        /*01b4*/ 	.word	0x00000008
.L_124:


//--------------------- .nv.info._ZN3cub18CUB_300001_SM_10006detail6reduce18DeviceReduceKernelINS2_10policy_hubIiyN4cuda3std3__44plusIiEEE10Policy1000EN6thrust24THRUST_300001_SM_1000_NS6detail15normal_iteratorINSD_10device_ptrIiEEEEyS9_iNS7_10__identityEEEvT0_PT3_T1_NS0_13GridEvenShareISN_EET2_T4_ --------------------------
	.section	.nv.info._ZN3cub18CUB_300001_SM_10006detail6reduce18DeviceReduceKernelINS2_10policy_hubIiyN4cuda3std3__44plusIiEEE10Policy1000EN6thrust24THRUST_300001_SM_1000_NS6detail15normal_iteratorINSD_10device_ptrIiEEEEyS9_iNS7_10__identityEEEvT0_PT3_T1_NS0_13GridEvenShareISN_EET2_T4_,"",@"SHT_CUDA_INFO"
	.sectionflags	@""
	.align	4


	//----- nvinfo : EIATTR_CUDA_API_VERSION
	.align		4
        /*0000*/ 	.byte	0x04, 0x37
        /*0002*/ 	.short	(.L_126 - .L_125)
.L_125:
        /*0004*/ 	.word	0x00000082


	//----- nvinfo : EIATTR_KPARAM_INFO
	.align		4
.L_126:
        /*0008*/ 	.byte	0x04, 0x17
        /*000a*/ 	.short	(.L_128 - .L_127)
.L_127:
        /*000c*/ 	.word	0x00000000
        /*0010*/ 	.short	0x0005
        /*0012*/ 	.short	0x0061
        /*0014*/ 	.byte	0x00, 0xf0, 0x05, 0x00


	//----- nvinfo : EIATTR_KPARAM_INFO
	.align		4
.L_128:
        /*0018*/ 	.byte	0x04, 0x17
        /*001a*/ 	.short	(.L_130 - .L_129)
.L_129:
        /*001c*/ 	.word	0x00000000
        /*0020*/ 	.short	0x0004
        /*0022*/ 	.short	0x0060
        /*0024*/ 	.byte	0x00, 0xf0, 0x05, 0x00


	//----- nvinfo : EIATTR_KPARAM_INFO
	.align		4
.L_130:
        /*0028*/ 	.byte	0x04, 0x17
        /*002a*/ 	.short	(.L_132 - .L_131)
.L_131:
        /*002c*/ 	.word	0x00000000
        /*0030*/ 	.short	0x0003
        /*0032*/ 	.short	0x0018
        /*0034*/ 	.byte	0x00, 0xf0, 0x21, 0x01


	//----- nvinfo : EIATTR_KPARAM_INFO
	.align		4
.L_132:
        /*0038*/ 	.byte	0x04, 0x17
        /*003a*/ 	.short	(.L_134 - .L_133)
.L_133:
        /*003c*/ 	.word	0x00000000
        /*0040*/ 	.short	0x0002
        /*0042*/ 	.short	0x0010
        /*0044*/ 	.byte	0x00, 0xf0, 0x21, 0x00


	//----- nvinfo : EIATTR_KPARAM_INFO
	.align		4
.L_134:
        /*0048*/ 	.byte	0x04, 0x17
        /*004a*/ 	.short	(.L_136 - .L_135)
.L_135:
        /*004c*/ 	.word	0x00000000
        /*0050*/ 	.short	0x0001
        /*0052*/ 	.short	0x0008
        /*0054*/ 	.byte	0x00, 0xf5, 0x21, 0x00


	//----- nvinfo : EIATTR_KPARAM_INFO
	.align		4
.L_136:
        /*0058*/ 	.byte	0x04, 0x17
        /*005a*/ 	.short	(.L_138 - .L_137)
.L_137:
        /*005c*/ 	.word	0x00000000
        /*0060*/ 	.short	0x0000
        /*0062*/ 	.short	0x0000
        /*0064*/ 	.byte	0x00, 0xf0, 0x21, 0x00


	//----- nvinfo : EIATTR_SPARSE_MMA_MASK
	.align		4
.L_138:
        /*0068*/ 	.byte	0x03, 0x50
        /*006a*/ 	.short	0x0000


	//----- nvinfo : EIATTR_MAXREG_COUNT
	.align		4
        /*006c*/ 	.byte	0x03, 0x1b
        /*006e*/ 	.short	0x00ff


	//----- nvinfo : EIATTR_NUM_BARRIERS
	.align		4
        /*0070*/ 	.byte	0x02, 0x4c
        /*0072*/ 	.byte	0x01
	.zero		1


	//----- nvinfo : EIATTR_MERCURY_ISA_VERSION
	.align		4
        /*0074*/ 	.byte	0x03, 0x5f
        /*0076*/ 	.short	0x0101


	//----- nvinfo : EIATTR_COOP_GROUP_MASK_REGIDS
	.align		4
        /*0078*/ 	.byte	0x04, 0x29
        /*007a*/ 	.short	(.L_140 - .L_139)


	//   ....[0]....
.L_139:
        /*007c*/ 	.word	0xffffffff


	//   ....[1]....
        /*0080*/ 	.word	0xffffffff


	//   ....[2]....
        /*0084*/ 	.word	0xffffffff


	//   ....[3]....
        /*0088*/ 	.word	0xffffffff


	//   ....[4]....
        /*008c*/ 	.word	0xffffffff


	//   ....[5]....
        /*0090*/ 	.word	0xffffffff


	//   ....[6]....
        /*0094*/ 	.word	0xffffffff


	//   ....[7]....
        /*0098*/ 	.word	0xffffffff


	//   ....[8]....
        /*009c*/ 	.word	0xffffffff


	//   ....[9]....
        /*00a0*/ 	.word	0xffffffff


	//   ....[10]....
        /*00a4*/ 	.word	0xffffffff


	//   ....[11]....
        /*00a8*/ 	.word	0xffffffff


	//   ....[12]....
        /*00ac*/ 	.word	0xffffffff


	//   ....[13]....
        /*00b0*/ 	.word	0xffffffff


	//   ....[14]....
        /*00b4*/ 	.word	0xffffffff


	//----- nvinfo : EIATTR_COOP_GROUP_INSTR_OFFSETS
	.align		4
.L_140:
        /*00b8*/ 	.byte	0x04, 0x28
        /*00ba*/ 	.short	(.L_142 - .L_141)


	//   ....[0]....
.L_141:
        /*00bc*/ 	.word	0x000008e0


	//   ....[1]....
        /*00c0*/ 	.word	0x00000940


	//   ....[2]....
        /*00c4*/ 	.word	0x000009a0


	//   ....[3]....
        /*00c8*/ 	.word	0x00000a00


	//   ....[4]....
        /*00cc*/ 	.word	0x00000a60


	//   ....[5]....
        /*00d0*/ 	.word	0x00000bf0


	//   ....[6]....
        /*00d4*/ 	.word	0x00000c90


	//   ....[7]....
        /*00d8*/ 	.word	0x00000d10


	//   ....[8]....
        /*00dc*/ 	.word	0x00000d70


	//   ....[9]....
        /*00e0*/ 	.word	0x00000db0


	//   ....[10]....
        /*00e4*/ 	.word	0x00001db0


	//   ....[11]....
        /*00e8*/ 	.word	0x00001e10


	//   ....[12]....
        /*00ec*/ 	.word	0x00001e70


	//   ....[13]....
        /*00f0*/ 	.word	0x00001ed0


	//   ....[14]....
        /*00f4*/ 	.word	0x00001f30


	//----- nvinfo : EIATTR_VRC_CTA_INIT_COUNT
	.align		4
.L_142:
        /*00f8*/ 	.byte	0x02, 0x4a
	.zero		1
	.zero		1


	//----- nvinfo : EIATTR_EXIT_INSTR_OFFSETS
	.align		4
        /*00fc*/ 	.byte	0x04, 0x1c
        /*00fe*/ 	.short	(.L_144 - .L_143)


	//   ....[0]....
.L_143:
        /*0100*/ 	.word	0x00002050


	//   ....[1]....
        /*0104*/ 	.word	0x000020b0


	//----- nvinfo : EIATTR_MAX_THREADS
	.align		4
.L_144:
        /*0108*/ 	.byte	0x04, 0x05
        /*010a*/ 	.short	(.L_146 - .L_145)
.L_145:
        /*010c*/ 	.word	0x00000100
        /*0110*/ 	.word	0x00000001
        /*0114*/ 	.word	0x00000001


	//----- nvinfo : EIATTR_CRS_STACK_SIZE
	.align		4
.L_146:
        /*0118*/ 	.byte	0x04, 0x1e
        /*011a*/ 	.short	(.L_148 - .L_147)
.L_147:
        /*011c*/ 	.word	0x00000000


	//----- nvinfo : EIATTR_CBANK_PARAM_SIZE
	.align		4
.L_148:
        /*0120*/ 	.byte	0x03, 0x19
        /*0122*/ 	.short	0x0062


	//----- nvinfo : EIATTR_PARAM_CBANK
	.align		4
        /*0124*/ 	.byte	0x04, 0x0a
        /*0126*/ 	.short	(.L_150 - .L_149)
	.align		4
.L_149:
        /*0128*/ 	.word	index@(.nv.constant0._ZN3cub18CUB_300001_SM_10006detail6reduce18DeviceReduceKernelINS2_10policy_hubIiyN4cuda3std3__44plusIiEEE10Policy1000EN6thrust24THRUST_300001_SM_1000_NS6detail15normal_iteratorINSD_10device_ptrIiEEEEyS9_iNS7_10__identityEEEvT0_PT3_T1_NS0_13GridEvenShareISN_EET2_T4_)
        /*012c*/ 	.short	0x0380
        /*012e*/ 	.short	0x0062


	//----- nvinfo : EIATTR_SW_WAR
	.align		4
.L_150:
        /*0130*/ 	.byte	0x04, 0x36
        /*0132*/ 	.short	(.L_152 - .L_151)
.L_151:
        /*0134*/ 	.word	0x00000008
.L_152:


//--------------------- .nv.info._ZN3cub18CUB_300001_SM_10006detail6reduce28DeviceReduceSingleTileKernelINS2_10policy_hubIiyN4cuda3std3__44plusIiEEE10Policy1000EN6thrust24THRUST_300001_SM_1000_NS6detail15normal_iteratorINSD_10device_ptrIiEEEEPiyS9_iiNS7_10__identityEEEvT0_T1_T2_T3_T4_T6_ --------------------------
	.section	.nv.info._ZN3cub18CUB_300001_SM_10006detail6reduce28DeviceReduceSingleTileKernelINS2_10policy_hubIiyN4cuda3std3__44plusIiEEE10Policy1000EN6thrust24THRUST_300001_SM_1000_NS6detail15normal_iteratorINSD_10device_ptrIiEEEEPiyS9_iiNS7_10__identityEEEvT0_T1_T2_T3_T4_T6_,"",@"SHT_CUDA_INFO"
	.sectionflags	@""
	.align	4


	//----- nvinfo : EIATTR_CUDA_API_VERSION
	.align		4
        /*0000*/ 	.byte	0x04, 0x37
        /*0002*/ 	.short	(.L_154 - .L_153)
.L_153:
        /*0004*/ 	.word	0x00000082


	//----- nvinfo : EIATTR_KPARAM_INFO
	.align		4
.L_154:
        /*0008*/ 	.byte	0x04, 0x17
        /*000a*/ 	.short	(.L_156 - .L_155)
.L_155:
        /*000c*/ 	.word	0x00000000
        /*0010*/ 	.short	0x0005
        /*0012*/ 	.short	0x0020
        /*0014*/ 	.byte	0x00, 0xf0, 0x05, 0x00


	//----- nvinfo : EIATTR_KPARAM_INFO
	.align		4
.L_156:
        /*0018*/ 	.byte	0x04, 0x17
        /*001a*/ 	.short	(.L_158 - .L_157)
.L_157:
        /*001c*/ 	.word	0x00000000
        /*0020*/ 	.short	0x0004
        /*0022*/ 	.short	0x001c
        /*0024*/ 	.byte	0x00, 0xf0, 0x11, 0x00


	//----- nvinfo : EIATTR_KPARAM_INFO
	.align		4
.L_158:
        /*0028*/ 	.byte	0x04, 0x17
        /*002a*/ 	.short	(.L_160 - .L_159)
.L_159:
        /*002c*/ 	.word	0x00000000
        /*0030*/ 	.short	0x0003
        /*0032*/ 	.short	0x0018
        /*0034*/ 	.byte	0x00, 0xf0, 0x05, 0x00


	//----- nvinfo : EIATTR_KPARAM_INFO
	.align		4
.L_160:
        /*0038*/ 	.byte	0x04, 0x17
        /*003a*/ 	.short	(.L_162 - .L_161)
.L_161:
        /*003c*/ 	.word	0x00000000
        /*0040*/ 	.short	0x0002
        /*0042*/ 	.short	0x0010
        /*0044*/ 	.byte	0x00, 0xf0, 0x21, 0x00


	//----- nvinfo : EIATTR_KPARAM_INFO
	.align		4
.L_162:
        /*0048*/ 	.byte	0x04, 0x17
        /*004a*/ 	.short	(.L_164 - .L_163)
.L_163:
        /*004c*/ 	.word	0x00000000
        /*0050*/ 	.short	0x0001
        /*0052*/ 	.short	0x0008
        /*0054*/ 	.byte	0x00, 0xf5, 0x21, 0x00


	//----- nvinfo : EIATTR_KPARAM_INFO
	.align		4
.L_164:
        /*0058*/ 	.byte	0x04, 0x17
        /*005a*/ 	.short	(.L_166 - .L_165)
.L_165:
        /*005c*/ 	.word	0x00000000
        /*0060*/ 	.short	0x0000
        /*0062*/ 	.short	0x0000
        /*0064*/ 	.byte	0x00, 0xf0, 0x21, 0x00


	//----- nvinfo : EIATTR_SPARSE_MMA_MASK
	.align		4
.L_166:
        /*0068*/ 	.byte	0x03, 0x50
        /*006a*/ 	.short	0x0000


	//----- nvinfo : EIATTR_MAXREG_COUNT
	.align		4
        /*006c*/ 	.byte	0x03, 0x1b
        /*006e*/ 	.short	0x00ff


	//----- nvinfo : EIATTR_NUM_BARRIERS
	.align		4
        /*0070*/ 	.byte	0x02, 0x4c
        /*0072*/ 	.byte	0x01
	.zero		1


	//----- nvinfo : EIATTR_MERCURY_ISA_VERSION
	.align		4
        /*0074*/ 	.byte	0x03, 0x5f
        /*0076*/ 	.short	0x0101


	//----- nvinfo : EIATTR_COOP_GROUP_MASK_REGIDS
	.align		4
        /*0078*/ 	.byte	0x04, 0x29
        /*007a*/ 	.short	(.L_168 - .L_167)


	//   ....[0]....
.L_167:
        /*007c*/ 	.word	0xffffffff


	//   ....[1]....
        /*0080*/ 	.word	0xffffffff


	//   ....[2]....
        /*0084*/ 	.word	0xffffffff


	//   ....[3]....
        /*0088*/ 	.word	0xffffffff


	//   ....[4]....
        /*008c*/ 	.word	0xffffffff


	//   ....[5]....
        /*0090*/ 	.word	0xffffffff


	//   ....[6]....
        /*0094*/ 	.word	0xffffffff


	//   ....[7]....
        /*0098*/ 	.word	0xffffffff


	//   ....[8]....
        /*009c*/ 	.word	0xffffffff


	//   ....[9]....
        /*00a0*/ 	.word	0xffffffff


	//   ....[10]....
        /*00a4*/ 	.word	0xffffffff


	//   ....[11]....
        /*00a8*/ 	.word	0xffffffff


	//   ....[12]....
        /*00ac*/ 	.word	0xffffffff


	//   ....[13]....
        /*00b0*/ 	.word	0xffffffff


	//   ....[14]....
        /*00b4*/ 	.word	0xffffffff


	//----- nvinfo : EIATTR_COOP_GROUP_INSTR_OFFSETS
	.align		4
.L_168:
        /*00b8*/ 	.byte	0x04, 0x28
        /*00ba*/ 	.short	(.L_170 - .L_169)


	//   ....[0]....
.L_169:
        /*00bc*/ 	.word	0x00000850


	//   ....[1]....
        /*00c0*/ 	.word	0x000008b0


	//   ....[2]....
        /*00c4*/ 	.word	0x00000910


	//   ....[3]....
        /*00c8*/ 	.word	0x00000970


	//   ....[4]....
        /*00cc*/ 	.word	0x000009d0


	//   ....[5]....
        /*00d0*/ 	.word	0x00000b60


	//   ....[6]....
        /*00d4*/ 	.word	0x00000c00


	//   ....[7]....
        /*00d8*/ 	.word	0x00000c80


	//   ....[8]....
        /*00dc*/ 	.word	0x00000ce0


	//   ....[9]....
        /*00e0*/ 	.word	0x00000d20


	//   ....[10]....
        /*00e4*/ 	.word	0x00001b90


	//   ....[11]....
        /*00e8*/ 	.word	0x00001bf0


	//   ....[12]....
        /*00ec*/ 	.word	0x00001c50


	//   ....[13]....
        /*00f0*/ 	.word	0x00001cb0


	//   ....[14]....
        /*00f4*/ 	.word	0x00001d10


	//----- nvinfo : EIATTR_VRC_CTA_INIT_COUNT
	.align		4
.L_170:
        /*00f8*/ 	.byte	0x02, 0x4a
	.zero		1
	.zero		1


	//----- nvinfo : EIATTR_EXIT_INSTR_OFFSETS
	.align		4
        /*00fc*/ 	.byte	0x04, 0x1c
        /*00fe*/ 	.short	(.L_172 - .L_171)


	//   ....[0]....
.L_171:
        /*0100*/ 	.word	0x000000a0


	//   ....[1]....
        /*0104*/ 	.word	0x000000e0


	//   ....[2]....
        /*0108*/ 	.word	0x00001e20


	//   ....[3]....
        /*010c*/ 	.word	0x00001e70


	//----- nvinfo : EIATTR_MAX_THREADS
	.align		4
.L_172:
        /*0110*/ 	.byte	0x04, 0x05
        /*0112*/ 	.short	(.L_174 - .L_173)
.L_173:
        /*0114*/ 	.word	0x00000100
        /*0118*/ 	.word	0x00000001
        /*011c*/ 	.word	0x00000001


	//----- nvinfo : EIATTR_CRS_STACK_SIZE
	.align		4
.L_174:
        /*0120*/ 	.byte	0x04, 0x1e
        /*0122*/ 	.short	(.L_176 - .L_175)
.L_175:
        /*0124*/ 	.word	0x00000000


	//----- nvinfo : EIATTR_CBANK_PARAM_SIZE
	.align		4
.L_176:
        /*0128*/ 	.byte	0x03, 0x19
        /*012a*/ 	.short	0x0021


	//----- nvinfo : EIATTR_PARAM_CBANK
	.align		4
        /*012c*/ 	.byte	0x04, 0x0a
        /*012e*/ 	.short	(.L_178 - .L_177)
	.align		4
.L_177:
        /*0130*/ 	.word	index@(.nv.constant0._ZN3cub18CUB_300001_SM_10006detail6reduce28DeviceReduceSingleTileKernelINS2_10policy_hubIiyN4cuda3std3__44plusIiEEE10Policy1000EN6thrust24THRUST_300001_SM_1000_NS6detail15normal_iteratorINSD_10device_ptrIiEEEEPiyS9_iiNS7_10__identityEEEvT0_T1_T2_T3_T4_T6_)
        /*0134*/ 	.short	0x0380
        /*0136*/ 	.short	0x0021


	//----- nvinfo : EIATTR_SW_WAR
	.align		4
.L_178:
        /*0138*/ 	.byte	0x04, 0x36
        /*013a*/ 	.short	(.L_180 - .L_179)
.L_179:
        /*013c*/ 	.word	0x00000008
.L_180:


//--------------------- .nv.info._ZN3cub18CUB_300001_SM_10006detail6reduce28DeviceReduceSingleTileKernelINS2_10policy_hubIijN4cuda3std3__44plusIiEEE10Policy1000EPiSC_iS9_iiNS7_10__identityEEEvT0_T1_T2_T3_T4_T6_ --------------------------
	.section	.nv.info._ZN3cub18CUB_300001_SM_10006detail6reduce28DeviceReduceSingleTileKernelINS2_10policy_hubIijN4cuda3std3__44plusIiEEE10Policy1000EPiSC_iS9_iiNS7_10__identityEEEvT0_T1_T2_T3_T4_T6_,"",@"SHT_CUDA_INFO"
	.sectionflags	@""
	.align	4


	//----- nvinfo : EIATTR_CUDA_API_VERSION
	.align		4
        /*0000*/ 	.byte	0x04, 0x37
        /*0002*/ 	.short	(.L_182 - .L_181)
.L_181:
        /*0004*/ 	.word	0x00000082


	//----- nvinfo : EIATTR_KPARAM_INFO
	.align		4
.L_182:
        /*0008*/ 	.byte	0x04, 0x17
        /*000a*/ 	.short	(.L_184 - .L_183)
.L_183:
        /*000c*/ 	.word	0x00000000
        /*0010*/ 	.short	0x0005
        /*0012*/ 	.short	0x001c
        /*0014*/ 	.byte	0x00, 0xf0, 0x05, 0x00


	//----- nvinfo : EIATTR_KPARAM_INFO
	.align		4
.L_184:
        /*0018*/ 	.byte	0x04, 0x17
        /*001a*/ 	.short	(.L_186 - .L_185)
.L_185:
        /*001c*/ 	.word	0x00000000
        /*0020*/ 	.short	0x0004
        /*0022*/ 	.short	0x0018
        /*0024*/ 	.byte	0x00, 0xf0, 0x11, 0x00


	//----- nvinfo : EIATTR_KPARAM_INFO
	.align		4
.L_186:
        /*0028*/ 	.byte	0x04, 0x17
        /*002a*/ 	.short	(.L_188 - .L_187)
.L_187:
        /*002c*/ 	.word	0x00000000
        /*0030*/ 	.short	0x0003
        /*0032*/ 	.short	0x0014
        /*0034*/ 	.byte	0x00, 0xf0, 0x05, 0x00


	//----- nvinfo : EIATTR_KPARAM_INFO
	.align		4
.L_188:
        /*0038*/ 	.byte	0x04, 0x17
        /*003a*/ 	.short	(.L_190 - .L_189)
.L_189:
        /*003c*/ 	.word	0x00000000
        /*0040*/ 	.short	0x0002
        /*0042*/ 	.short	0x0010
        /*0044*/ 	.byte	0x00, 0xf0, 0x11, 0x00


	//----- nvinfo : EIATTR_KPARAM_INFO
	.align		4
.L_190:
        /*0048*/ 	.byte	0x04, 0x17
        /*004a*/ 	.short	(.L_192 - .L_191)
.L_191:
        /*004c*/ 	.word	0x00000000
        /*0050*/ 	.short	0x0001
        /*0052*/ 	.short	0x0008
        /*0054*/ 	.byte	0x00, 0xf5, 0x21, 0x00


	//----- nvinfo : EIATTR_KPARAM_INFO
	.align		4
.L_192:
        /*0058*/ 	.byte	0x04, 0x17
        /*005a*/ 	.short	(.L_194 - .L_193)
.L_193:
        /*005c*/ 	.word	0x00000000
        /*0060*/ 	.short	0x0000
        /*0062*/ 	.short	0x0000
        /*0064*/ 	.byte	0x00, 0xf5, 0x21, 0x00


	//----- nvinfo : EIATTR_SPARSE_MMA_MASK
	.align		4
.L_194:
        /*0068*/ 	.byte	0x03, 0x50
        /*006a*/ 	.short	0x0000


	//----- nvinfo : EIATTR_MAXREG_COUNT
	.align		4
        /*006c*/ 	.byte	0x03, 0x1b
        /*006e*/ 	.short	0x00ff


	//----- nvinfo : EIATTR_NUM_BARRIERS
	.align		4
        /*0070*/ 	.byte	0x02, 0x4c
        /*0072*/ 	.byte	0x01
	.zero		1


	//----- nvinfo : EIATTR_MERCURY_ISA_VERSION
	.align		4
        /*0074*/ 	.byte	0x03, 0x5f
        /*0076*/ 	.short	0x0101


	//----- nvinfo : EIATTR_COOP_GROUP_MASK_REGIDS
	.align		4
        /*0078*/ 	.byte	0x04, 0x29
        /*007a*/ 	.short	(.L_196 - .L_195)


	//   ....[0]....
.L_195:
        /*007c*/ 	.word	0xffffffff


	//   ....[1]....
        /*0080*/ 	.word	0xffffffff


	//   ....[2]....
        /*0084*/ 	.word	0xffffffff


	//   ....[3]....
        /*0088*/ 	.word	0xffffffff


	//   ....[4]....
        /*008c*/ 	.word	0xffffffff


	//   ....[5]....
        /*0090*/ 	.word	0xffffffff


	//   ....[6]....
        /*0094*/ 	.word	0xffffffff


	//   ....[7]....
        /*0098*/ 	.word	0xffffffff


	//   ....[8]....
        /*009c*/ 	.word	0xffffffff


	//   ....[9]....
        /*00a0*/ 	.word	0xffffffff


	//   ....[10]....
        /*00a4*/ 	.word	0xffffffff


	//   ....[11]....
        /*00a8*/ 	.word	0xffffffff


	//   ....[12]....
        /*00ac*/ 	.word	0xffffffff


	//   ....[13]....
        /*00b0*/ 	.word	0xffffffff


	//   ....[14]....
        /*00b4*/ 	.word	0xffffffff


	//   ....[15]....
        /*00b8*/ 	.word	0xffffffff


	//   ....[16]....
        /*00bc*/ 	.word	0xffffffff


	//   ....[17]....
        /*00c0*/ 	.word	0xffffffff


	//   ....[18]....
        /*00c4*/ 	.word	0xffffffff


	//   ....[19]....
        /*00c8*/ 	.word	0xffffffff


	//   ....[20]....
        /*00cc*/ 	.word	0xffffffff


	//   ....[21]....
        /*00d0*/ 	.word	0xffffffff


	//   ....[22]....
        /*00d4*/ 	.word	0xffffffff


	//   ....[23]....
        /*00d8*/ 	.word	0xffffffff


	//   ....[24]....
        /*00dc*/ 	.word	0xffffffff


	//   ....[25]....
        /*00e0*/ 	.word	0xffffffff


	//   ....[26]....
        /*00e4*/ 	.word	0xffffffff


	//   ....[27]....
        /*00e8*/ 	.word	0xffffffff


	//   ....[28]....
        /*00ec*/ 	.word	0xffffffff


	//   ....[29]....
        /*00f0*/ 	.word	0xffffffff


	//----- nvinfo : EIATTR_COOP_GROUP_INSTR_OFFSETS
	.align		4
.L_196:
        /*00f4*/ 	.byte	0x04, 0x28
        /*00f6*/ 	.short	(.L_198 - .L_197)


	//   ....[0]....
.L_197:
        /*00f8*/ 	.word	0x00000890


	//   ....[1]....
        /*00fc*/ 	.word	0x000008f0


	//   ....[2]....
        /*0100*/ 	.word	0x00000940


	//   ....[3]....
        /*0104*/ 	.word	0x000009b0


	//   ....[4]....
        /*0108*/ 	.word	0x00000a10


	//   ....[5]....
        /*010c*/ 	.word	0x00000ba0


	//   ....[6]....
        /*0110*/ 	.word	0x00000c40


	//   ....[7]....
        /*0114*/ 	.word	0x00000cc0


	//   ....[8]....
        /*0118*/ 	.word	0x00000d20


	//   ....[9]....
        /*011c*/ 	.word	0x00000d60


	//   ....[10]....
        /*0120*/ 	.word	0x000019d0


	//   ....[11]....
        /*0124*/ 	.word	0x00001a30


	//   ....[12]....
        /*0128*/ 	.word	0x00001a90


	//   ....[13]....
        /*012c*/ 	.word	0x00001af0


	//   ....[14]....
        /*0130*/ 	.word	0x00001b50


	//   ....[15]....
        /*0134*/ 	.word	0x000023f0


	//   ....[16]....
        /*0138*/ 	.word	0x00002450


	//   ....[17]....
        /*013c*/ 	.word	0x000024a0


	//   ....[18]....
        /*0140*/ 	.word	0x00002510


	//   ....[19]....
        /*0144*/ 	.word	0x00002570


	//   ....[20]....
        /*0148*/ 	.word	0x00002700


	//   ....[21]....
        /*014c*/ 	.word	0x00002790


	//   ....[22]....
        /*0150*/ 	.word	0x000027e0


	//   ....[23]....
        /*0154*/ 	.word	0x00002850


	//   ....[24]....
        /*0158*/ 	.word	0x000028c0


	//   ....[25]....
        /*015c*/ 	.word	0x000036a0


	//   ....[26]....
        /*0160*/ 	.word	0x00003700


	//   ....[27]....
        /*0164*/ 	.word	0x00003760


	//   ....[28]....
        /*0168*/ 	.word	0x000037c0


	//   ....[29]....
        /*016c*/ 	.word	0x00003820


	//----- nvinfo : EIATTR_VRC_CTA_INIT_COUNT
	.align		4
.L_198:
        /*0170*/ 	.byte	0x02, 0x4a
	.zero		1
	.zero		1


	//----- nvinfo : EIATTR_EXIT_INSTR_OFFSETS
	.align		4
        /*0174*/ 	.byte	0x04, 0x1c
        /*0176*/ 	.short	(.L_200 - .L_199)


	//   ....[0]....
.L_199:
        /*0178*/ 	.word	0x00000080


	//   ....[1]....
        /*017c*/ 	.word	0x000000c0


	//   ....[2]....
        /*0180*/ 	.word	0x00003940


	//   ....[3]....
        /*0184*/ 	.word	0x00003990


	//----- nvinfo : EIATTR_MAX_THREADS
	.align		4
.L_200:
        /*0188*/ 	.byte	0x04, 0x05
        /*018a*/ 	.short	(.L_202 - .L_201)
.L_201:
        /*018c*/ 	.word	0x00000100
        /*0190*/ 	.word	0x00000001
        /*0194*/ 	.word	0x00000001


	//----- nvinfo : EIATTR_CRS_STACK_SIZE
	.align		4
.L_202:
        /*0198*/ 	.byte	0x04, 0x1e
        /*019a*/ 	.short	(.L_204 - .L_203)
.L_203:
        /*019c*/ 	.word	0x00000000


	//----- nvinfo : EIATTR_CBANK_PARAM_SIZE
	.align		4
.L_204:
        /*01a0*/ 	.byte	0x03, 0x19
        /*01a2*/ 	.short	0x001d


	//----- nvinfo : EIATTR_PARAM_CBANK
	.align		4
        /*01a4*/ 	.byte	0x04, 0x0a
        /*01a6*/ 	.short	(.L_206 - .L_205)
	.align		4
.L_205:
        /*01a8*/ 	.word	index@(.nv.constant0._ZN3cub18CUB_300001_SM_10006detail6reduce28DeviceReduceSingleTileKernelINS2_10policy_hubIijN4cuda3std3__44plusIiEEE10Policy1000EPiSC_iS9_iiNS7_10__identityEEEvT0_T1_T2_T3_T4_T6_)
        /*01ac*/ 	.short	0x0380
        /*01ae*/ 	.short	0x001d


	//----- nvinfo : EIATTR_SW_WAR
	.align		4
.L_206:
        /*01b0*/ 	.byte	0x04, 0x36
        /*01b2*/ 	.short	(.L_208 - .L_207)
.L_207:
        /*01b4*/ 	.word	0x00000008
.L_208:


//--------------------- .nv.info._ZN3cub18CUB_300001_SM_10006detail6reduce18DeviceReduceKernelINS2_10policy_hubIijN4cuda3std3__44plusIiEEE10Policy1000EN6thrust24THRUST_300001_SM_1000_NS6detail15normal_iteratorINSD_10device_ptrIiEEEEjS9_iNS7_10__identityEEEvT0_PT3_T1_NS0_13GridEvenShareISN_EET2_T4_ --------------------------
	.section	.nv.info._ZN3cub18CUB_300001_SM_10006detail6reduce18DeviceReduceKernelINS2_10policy_hubIijN4cuda3std3__44plusIiEEE10Policy1000EN6thrust24THRUST_300001_SM_1000_NS6detail15normal_iteratorINSD_10device_ptrIiEEEEjS9_iNS7_10__identityEEEvT0_PT3_T1_NS0_13GridEvenShareISN_EET2_T4_,"",@"SHT_CUDA_INFO"
	.sectionflags	@""
	.align	4


	//----- nvinfo : EIATTR_CUDA_API_VERSION
	.align		4
        /*0000*/ 	.byte	0x04, 0x37
        /*0002*/ 	.short	(.L_210 - .L_209)
.L_209:
        /*0004*/ 	.word	0x00000082


	//----- nvinfo : EIATTR_KPARAM_INFO
	.align		4
.L_210:
        /*0008*/ 	.byte	0x04, 0x17
        /*000a*/ 	.short	(.L_212 - .L_211)
.L_211:
        /*000c*/ 	.word	0x00000000
        /*0010*/ 	.short	0x0005
        /*0012*/ 	.short	0x003d
        /*0014*/ 	.byte	0x00, 0xf0, 0x05, 0x00


	//----- nvinfo : EIATTR_KPARAM_INFO
	.align		4
.L_212:
        /*0018*/ 	.byte	0x04, 0x17
        /*001a*/ 	.short	(.L_214 - .L_213)
.L_213:
        /*001c*/ 	.word	0x00000000
        /*0020*/ 	.short	0x0004
        /*0022*/ 	.short	0x003c
        /*0024*/ 	.byte	0x00, 0xf0, 0x05, 0x00


	//----- nvinfo : EIATTR_KPARAM_INFO
	.align		4
.L_214:
        /*0028*/ 	.byte	0x04, 0x17
        /*002a*/ 	.short	(.L_216 - .L_215)
.L_215:
        /*002c*/ 	.word	0x00000000
        /*0030*/ 	.short	0x0003
        /*0032*/ 	.short	0x0014
        /*0034*/ 	.byte	0x00, 0xf0, 0xa1, 0x00


	//----- nvinfo : EIATTR_KPARAM_INFO
	.align		4
.L_216:
        /*0038*/ 	.byte	0x04, 0x17
        /*003a*/ 	.short	(.L_218 - .L_217)
.L_217:
        /*003c*/ 	.word	0x00000000
        /*0040*/ 	.short	0x0002
        /*0042*/ 	.short	0x0010
        /*0044*/ 	.byte	0x00, 0xf0, 0x11, 0x00


	//----- nvinfo : EIATTR_KPARAM_INFO
	.align		4
.L_218:
        /*0048*/ 	.byte	0x04, 0x17
        /*004a*/ 	.short	(.L_220 - .L_219)
.L_219:
        /*004c*/ 	.word	0x00000000
        /*0050*/ 	.short	0x0001
        /*0052*/ 	.short	0x0008
        /*0054*/ 	.byte	0x00, 0xf5, 0x21, 0x00


	//----- nvinfo : EIATTR_KPARAM_INFO
	.align		4
.L_220:
        /*0058*/ 	.byte	0x04, 0x17
        /*005a*/ 	.short	(.L_222 - .L_221)
.L_221:
        /*005c*/ 	.word	0x00000000
        /*0060*/ 	.short	0x0000
        /*0062*/ 	.short	0x0000
        /*0064*/ 	.byte	0x00, 0xf0, 0x21, 0x00


	//----- nvinfo : EIATTR_SPARSE_MMA_MASK
	.align		4
.L_222:
        /*0068*/ 	.byte	0x03, 0x50
        /*006a*/ 	.short	0x0000


	//----- nvinfo : EIATTR_MAXREG_COUNT
	.align		4
        /*006c*/ 	.byte	0x03, 0x1b
        /*006e*/ 	.short	0x00ff


	//----- nvinfo : EIATTR_NUM_BARRIERS
	.align		4
        /*0070*/ 	.byte	0x02, 0x4c
        /*0072*/ 	.byte	0x01
	.zero		1


	//----- nvinfo : EIATTR_MERCURY_ISA_VERSION
	.align		4
        /*0074*/ 	.byte	0x03, 0x5f
        /*0076*/ 	.short	0x0101


	//----- nvinfo : EIATTR_COOP_GROUP_MASK_REGIDS
	.align		4
        /*0078*/ 	.byte	0x04, 0x29
        /*007a*/ 	.short	(.L_224 - .L_223)


	//   ....[0]....
.L_223:
        /*007c*/ 	.word	0xffffffff


	//   ....[1]....
        /*0080*/ 	.word	0xffffffff


	//   ....[2]....
        /*0084*/ 	.word	0xffffffff


	//   ....[3]....
        /*0088*/ 	.word	0xffffffff


	//   ....[4]....
        /*008c*/ 	.word	0xffffffff


	//   ....[5]....
        /*0090*/ 	.word	0xffffffff


	//   ....[6]....
        /*0094*/ 	.word	0xffffffff


	//   ....[7]....
        /*0098*/ 	.word	0xffffffff


	//   ....[8]....
        /*009c*/ 	.word	0xffffffff


	//   ....[9]....
        /*00a0*/ 	.word	0xffffffff


	//   ....[10]....
        /*00a4*/ 	.word	0xffffffff


	//   ....[11]....
        /*00a8*/ 	.word	0xffffffff


	//   ....[12]....
        /*00ac*/ 	.word	0xffffffff


	//   ....[13]....
        /*00b0*/ 	.word	0xffffffff


	//   ....[14]....
        /*00b4*/ 	.word	0xffffffff


	//----- nvinfo : EIATTR_COOP_GROUP_INSTR_OFFSETS
	.align		4
.L_224:
        /*00b8*/ 	.byte	0x04, 0x28
        /*00ba*/ 	.short	(.L_226 - .L_225)


	//   ....[0]....
.L_225:
        /*00bc*/ 	.word	0x00000b10


	//   ....[1]....
        /*00c0*/ 	.word	0x00000b70


	//   ....[2]....
        /*00c4*/ 	.word	0x00000bd0


	//   ....[3]....
        /*00c8*/ 	.word	0x00000c30


	//   ....[4]....
        /*00cc*/ 	.word	0x00000c90


	//   ....[5]....
        /*00d0*/ 	.word	0x00000e20


	//   ....[6]....
        /*00d4*/ 	.word	0x00000ec0


	//   ....[7]....
        /*00d8*/ 	.word	0x00000f20


	//   ....[8]....
        /*00dc*/ 	.word	0x00000f80


	//   ....[9]....
        /*00e0*/ 	.word	0x00000fe0


	//   ....[10]....
        /*00e4*/ 	.word	0x00002100


	//   ....[11]....
        /*00e8*/ 	.word	0x00002170


	//   ....[12]....
        /*00ec*/ 	.word	0x000021c0


	//   ....[13]....
        /*00f0*/ 	.word	0x00002210


	//   ....[14]....
        /*00f4*/ 	.word	0x00002280


	//----- nvinfo : EIATTR_VRC_CTA_INIT_COUNT
	.align		4
.L_226:
        /*00f8*/ 	.byte	0x02, 0x4a
	.zero		1
	.zero		1


	//----- nvinfo : EIATTR_EXIT_INSTR_OFFSETS
	.align		4
        /*00fc*/ 	.byte	0x04, 0x1c
        /*00fe*/ 	.short	(.L_228 - .L_227)


	//   ....[0]....
.L_227:
        /*0100*/ 	.word	0x000023b0


	//   ....[1]....
        /*0104*/ 	.word	0x000023f0


	//----- nvinfo : EIATTR_MAX_THREADS
	.align		4
.L_228:
        /*0108*/ 	.byte	0x04, 0x05
        /*010a*/ 	.short	(.L_230 - .L_229)
.L_229:
        /*010c*/ 	.word	0x00000100
        /*0110*/ 	.word	0x00000001
        /*0114*/ 	.word	0x00000001


	//----- nvinfo : EIATTR_CRS_STACK_SIZE
	.align		4
.L_230:
        /*0118*/ 	.byte	0x04, 0x1e
        /*011a*/ 	.short	(.L_232 - .L_231)
.L_231:
        /*011c*/ 	.word	0x00000000


	//----- nvinfo : EIATTR_CBANK_PARAM_SIZE
	.align		4
.L_232:
        /*0120*/ 	.byte	0x03, 0x19
        /*0122*/ 	.short	0x003e


	//----- nvinfo : EIATTR_PARAM_CBANK
	.align		4
        /*0124*/ 	.byte	0x04, 0x0a
        /*0126*/ 	.short	(.L_234 - .L_233)
	.align		4
.L_233:
        /*0128*/ 	.word	index@(.nv.constant0._ZN3cub18CUB_300001_SM_10006detail6reduce18DeviceReduceKernelINS2_10policy_hubIijN4cuda3std3__44plusIiEEE10Policy1000EN6thrust24THRUST_300001_SM_1000_NS6detail15normal_iteratorINSD_10device_ptrIiEEEEjS9_iNS7_10__identityEEEvT0_PT3_T1_NS0_13GridEvenShareISN_EET2_T4_)
        /*012c*/ 	.short	0x0380
        /*012e*/ 	.short	0x003e


	//----- nvinfo : EIATTR_SW_WAR
	.align		4
.L_234:
        /*0130*/ 	.byte	0x04, 0x36
        /*0132*/ 	.short	(.L_236 - .L_235)
.L_235:
        /*0134*/ 	.word	0x00000008
.L_236:


//--------------------- .nv.info._ZN3cub18CUB_300001_SM_10006detail6reduce28DeviceReduceSingleTileKernelINS2_10policy_hubIijN4cuda3std3__44plusIiEEE10Policy1000EN6thrust24THRUST_300001_SM_1000_NS6detail15normal_iteratorINSD_10device_ptrIiEEEEPijS9_iiNS7_10__identityEEEvT0_T1_T2_T3_T4_T6_ --------------------------
	.section	.nv.info._ZN3cub18CUB_300001_SM_10006detail6reduce28DeviceReduceSingleTileKernelINS2_10policy_hubIijN4cuda3std3__44plusIiEEE10Policy1000EN6thrust24THRUST_300001_SM_1000_NS6detail15normal_iteratorINSD_10device_ptrIiEEEEPijS9_iiNS7_10__identityEEEvT0_T1_T2_T3_T4_T6_,"",@"SHT_CUDA_INFO"
	.sectionflags	@""
	.align	4


	//----- nvinfo : EIATTR_CUDA_API_VERSION
	.align		4
        /*0000*/ 	.byte	0x04, 0x37
        /*0002*/ 	.short	(.L_238 - .L_237)
.L_237:
        /*0004*/ 	.word	0x00000082


	//----- nvinfo : EIATTR_KPARAM_INFO
	.align		4
.L_238:
        /*0008*/ 	.byte	0x04, 0x17
        /*000a*/ 	.short	(.L_240 - .L_239)
.L_239:
        /*000c*/ 	.word	0x00000000
        /*0010*/ 	.short	0x0005
        /*0012*/ 	.short	0x001c
        /*0014*/ 	.byte	0x00, 0xf0, 0x05, 0x00


	//----- nvinfo : EIATTR_KPARAM_INFO
	.align		4
.L_240:
        /*0018*/ 	.byte	0x04, 0x17
        /*001a*/ 	.short	(.L_242 - .L_241)
.L_241:
        /*001c*/ 	.word	0x00000000
        /*0020*/ 	.short	0x0004
        /*0022*/ 	.short	0x0018
        /*0024*/ 	.byte	0x00, 0xf0, 0x11, 0x00


	//----- nvinfo : EIATTR_KPARAM_INFO
	.align		4
.L_242:
        /*0028*/ 	.byte	0x04, 0x17
        /*002a*/ 	.short	(.L_244 - .L_243)
.L_243:
        /*002c*/ 	.word	0x00000000
        /*0030*/ 	.short	0x0003
        /*0032*/ 	.short	0x0014
        /*0034*/ 	.byte	0x00, 0xf0, 0x05, 0x00


	//----- nvinfo : EIATTR_KPARAM_INFO
	.align		4
.L_244:
        /*0038*/ 	.byte	0x04, 0x17
        /*003a*/ 	.short	(.L_246 - .L_245)
.L_245:
        /*003c*/ 	.word	0x00000000
        /*0040*/ 	.short	0x0002
        /*0042*/ 	.short	0x0010
        /*0044*/ 	.byte	0x00, 0xf0, 0x11, 0x00


	//----- nvinfo : EIATTR_KPARAM_INFO
	.align		4
.L_246:
        /*0048*/ 	.byte	0x04, 0x17
        /*004a*/ 	.short	(.L_248 - .L_247)
.L_247:
        /*004c*/ 	.word	0x00000000
        /*0050*/ 	.short	0x0001
        /*0052*/ 	.short	0x0008
        /*0054*/ 	.byte	0x00, 0xf5, 0x21, 0x00


	//----- nvinfo : EIATTR_KPARAM_INFO
	.align		4
.L_248:
        /*0058*/ 	.byte	0x04, 0x17
        /*005a*/ 	.short	(.L_250 - .L_249)
.L_249:
        /*005c*/ 	.word	0x00000000
        /*0060*/ 	.short	0x0000
        /*0062*/ 	.short	0x0000
        /*0064*/ 	.byte	0x00, 0xf0, 0x21, 0x00


	//----- nvinfo : EIATTR_SPARSE_MMA_MASK
	.align		4
.L_250:
        /*0068*/ 	.byte	0x03, 0x50
        /*006a*/ 	.short	0x0000


	//----- nvinfo : EIATTR_MAXREG_COUNT
	.align		4
        /*006c*/ 	.byte	0x03, 0x1b
        /*006e*/ 	.short	0x00ff


	//----- nvinfo : EIATTR_NUM_BARRIERS
	.align		4
        /*0070*/ 	.byte	0x02, 0x4c
        /*0072*/ 	.byte	0x01
	.zero		1


	//----- nvinfo : EIATTR_MERCURY_ISA_VERSION
	.align		4
        /*0074*/ 	.byte	0x03, 0x5f
        /*0076*/ 	.short	0x0101


	//----- nvinfo : EIATTR_COOP_GROUP_MASK_REGIDS
	.align		4
        /*0078*/ 	.byte	0x04, 0x29
        /*007a*/ 	.short	(.L_252 - .L_251)


	//   ....[0]....
.L_251:
        /*007c*/ 	.word	0xffffffff


	//   ....[1]....
        /*0080*/ 	.word	0xffffffff


	//   ....[2]....
        /*0084*/ 	.word	0xffffffff


	//   ....[3]....
        /*0088*/ 	.word	0xffffffff


	//   ....[4]....
        /*008c*/ 	.word	0xffffffff


	//   ....[5]....
        /*0090*/ 	.word	0xffffffff


	//   ....[6]....
        /*0094*/ 	.word	0xffffffff


	//   ....[7]....
        /*0098*/ 	.word	0xffffffff


	//   ....[8]....
        /*009c*/ 	.word	0xffffffff


	//   ....[9]....
        /*00a0*/ 	.word	0xffffffff


	//   ....[10]....
        /*00a4*/ 	.word	0xffffffff


	//   ....[11]....
        /*00a8*/ 	.word	0xffffffff


	//   ....[12]....
        /*00ac*/ 	.word	0xffffffff


	//   ....[13]....
        /*00b0*/ 	.word	0xffffffff


	//   ....[14]....
        /*00b4*/ 	.word	0xffffffff


	//----- nvinfo : EIATTR_COOP_GROUP_INSTR_OFFSETS
	.align		4
.L_252:
        /*00b8*/ 	.byte	0x04, 0x28
        /*00ba*/ 	.short	(.L_254 - .L_253)


	//   ....[0]....
.L_253:
        /*00bc*/ 	.word	0x00000830


	//   ....[1]....
        /*00c0*/ 	.word	0x00000890


	//   ....[2]....
        /*00c4*/ 	.word	0x000008f0


	//   ....[3]....
        /*00c8*/ 	.word	0x00000950


	//   ....[4]....
        /*00cc*/ 	.word	0x000009b0


	//   ....[5]....
        /*00d0*/ 	.word	0x00000b40


	//   ....[6]....
        /*00d4*/ 	.word	0x00000be0


	//   ....[7]....
        /*00d8*/ 	.word	0x00000c60


	//   ....[8]....
        /*00dc*/ 	.word	0x00000cc0


	//   ....[9]....
        /*00e0*/ 	.word	0x00000d00


	//   ....[10]....
        /*00e4*/ 	.word	0x00001cc0


	//   ....[11]....
        /*00e8*/ 	.word	0x00001d20


	//   ....[12]....
        /*00ec*/ 	.word	0x00001d80


	//   ....[13]....
        /*00f0*/ 	.word	0x00001de0


	//   ....[14]....
        /*00f4*/ 	.word	0x00001e40


	//----- nvinfo : EIATTR_VRC_CTA_INIT_COUNT
	.align		4
.L_254:
        /*00f8*/ 	.byte	0x02, 0x4a
	.zero		1
	.zero		1


	//----- nvinfo : EIATTR_EXIT_INSTR_OFFSETS
	.align		4
        /*00fc*/ 	.byte	0x04, 0x1c
        /*00fe*/ 	.short	(.L_256 - .L_255)


	//   ....[0]....
.L_255:
        /*0100*/ 	.word	0x00000080


	//   ....[1]....
        /*0104*/ 	.word	0x000000c0


	//   ....[2]....
        /*0108*/ 	.word	0x00001f60


	//   ....[3]....
        /*010c*/ 	.word	0x00001fb0


	//----- nvinfo : EIATTR_MAX_THREADS
	.align		4
.L_256:
        /*0110*/ 	.byte	0x04, 0x05
        /*0112*/ 	.short	(.L_258 - .L_257)
.L_257:
        /*0114*/ 	.word	0x00000100
        /*0118*/ 	.word	0x00000001
        /*011c*/ 	.word	0x00000001


	//----- nvinfo : EIATTR_CRS_STACK_SIZE
	.align		4
.L_258:
        /*0120*/ 	.byte	0x04, 0x1e
        /*0122*/ 	.short	(.L_260 - .L_259)
.L_259:
        /*0124*/ 	.word	0x00000000


	//----- nvinfo : EIATTR_CBANK_PARAM_SIZE
	.align		4
.L_260:
        /*0128*/ 	.byte	0x03, 0x19
        /*012a*/ 	.short	0x001d


	//----- nvinfo : EIATTR_PARAM_CBANK
	.align		4
        /*012c*/ 	.byte	0x04, 0x0a
        /*012e*/ 	.short	(.L_262 - .L_261)
	.align		4
.L_261:
        /*0130*/ 	.word	index@(.nv.constant0._ZN3cub18CUB_300001_SM_10006detail6reduce28DeviceReduceSingleTileKernelINS2_10policy_hubIijN4cuda3std3__44plusIiEEE10Policy1000EN6thrust24THRUST_300001_SM_1000_NS6detail15normal_iteratorINSD_10device_ptrIiEEEEPijS9_iiNS7_10__identityEEEvT0_T1_T2_T3_T4_T6_)
        /*0134*/ 	.short	0x0380
        /*0136*/ 	.short	0x001d


	//----- nvinfo : EIATTR_SW_WAR
	.align		4
.L_262:
        /*0138*/ 	.byte	0x04, 0x36
        /*013a*/ 	.short	(.L_264 - .L_263)
.L_263:
        /*013c*/ 	.word	0x00000008
.L_264:


//--------------------- .nv.info._ZN3cub18CUB_300001_SM_10006detail9transform16transform_kernelINS2_10policy_hubILb1EN4cuda3std3__45tupleIJN6thrust24THRUST_300001_SM_1000_NS6detail15normal_iteratorINSA_10device_ptrIiEEEESF_EEEE10policy1000El13saxpy_functorSF_JPiSK_EEEvT0_iT1_T2_DpNS2_10kernel_argIT3_EE --------------------------
	.section	.nv.info._ZN3cub18CUB_300001_SM_10006detail9transform16transform_kernelINS2_10policy_hubILb1EN4cuda3std3__45tupleIJN6thrust24THRUST_300001_SM_1000_NS6detail15normal_iteratorINSA_10device_ptrIiEEEESF_EEEE10policy1000El13saxpy_functorSF_JPiSK_EEEvT0_iT1_T2_DpNS2_10kernel_argIT3_EE,"",@"SHT_CUDA_INFO"
	.sectionflags	@""
	.align	4


	//----- nvinfo : EIATTR_CUDA_API_VERSION
	.align		4
        /*0000*/ 	.byte	0x04, 0x37
        /*0002*/ 	.short	(.L_266 - .L_265)
.L_265:
        /*0004*/ 	.word	0x00000082


	//----- nvinfo : EIATTR_KPARAM_INFO
	.align		4
.L_266:
        /*0008*/ 	.byte	0x04, 0x17
        /*000a*/ 	.short	(.L_268 - .L_267)
.L_267:
        /*000c*/ 	.word	0x00000000
        /*0010*/ 	.short	0x0005
        /*0012*/ 	.short	0x0028
        /*0014*/ 	.byte	0x00, 0xf0, 0x41, 0x00


	//----- nvinfo : EIATTR_KPARAM_INFO
	.align		4
.L_268:
        /*0018*/ 	.byte	0x04, 0x17
        /*001a*/ 	.short	(.L_270 - .L_269)
.L_269:
        /*001c*/ 	.word	0x00000000
        /*0020*/ 	.short	0x0004
        /*0022*/ 	.short	0x0018
        /*0024*/ 	.byte	0x00, 0xf0, 0x41, 0x00


	//----- nvinfo : EIATTR_KPARAM_INFO
	.align		4
.L_270:
        /*0028*/ 	.byte	0x04, 0x17
        /*002a*/ 	.short	(.L_272 - .L_271)
.L_271:
        /*002c*/ 	.word	0x00000000
        /*0030*/ 	.short	0x0003
        /*0032*/ 	.short	0x0010
        /*0034*/ 	.byte	0x00, 0xf0, 0x21, 0x00


	//----- nvinfo : EIATTR_KPARAM_INFO
	.align		4
.L_272:
        /*0038*/ 	.byte	0x04, 0x17
        /*003a*/ 	.short	(.L_274 - .L_273)
.L_273:
        /*003c*/ 	.word	0x00000000
        /*0040*/ 	.short	0x0002
        /*0042*/ 	.short	0x000c
        /*0044*/ 	.byte	0x00, 0xf0, 0x11, 0x00


	//----- nvinfo : EIATTR_KPARAM_INFO
	.align		4
.L_274:
        /*0048*/ 	.byte	0x04, 0x17
        /*004a*/ 	.short	(.L_276 - .L_275)
.L_275:
        /*004c*/ 	.word	0x00000000
        /*0050*/ 	.short	0x0001
        /*0052*/ 	.short	0x0008
        /*0054*/ 	.byte	0x00, 0xf0, 0x11, 0x00


	//----- nvinfo : EIATTR_KPARAM_INFO
	.align		4
.L_276:
        /*0058*/ 	.byte	0x04, 0x17
        /*005a*/ 	.short	(.L_278 - .L_277)
.L_277:
        /*005c*/ 	.word	0x00000000
        /*0060*/ 	.short	0x0000
        /*0062*/ 	.short	0x0000
        /*0064*/ 	.byte	0x00, 0xf0, 0x21, 0x00


	//----- nvinfo : EIATTR_SPARSE_MMA_MASK
	.align		4
.L_278:
        /*0068*/ 	.byte	0x03, 0x50
        /*006a*/ 	.short	0x0000


	//----- nvinfo : EIATTR_MAXREG_COUNT
	.align		4
        /*006c*/ 	.byte	0x03, 0x1b
        /*006e*/ 	.short	0x00ff


	//----- nvinfo : EIATTR_MERCURY_ISA_VERSION
	.align		4
        /*0070*/ 	.byte	0x03, 0x5f
        /*0072*/ 	.short	0x0101


	//----- nvinfo : EIATTR_VRC_CTA_INIT_COUNT
	.align		4
        /*0074*/ 	.byte	0x02, 0x4a
	.zero		1
	.zero		1


	//----- nvinfo : EIATTR_EXIT_INSTR_OFFSETS
	.align		4
        /*0078*/ 	.byte	0x04, 0x1c
        /*007a*/ 	.short	(.L_280 - .L_279)


	//   ....[0]....
.L_279:
        /*007c*/ 	.word	0x000003e0


	//   ....[1]....
        /*0080*/ 	.word	0x00000f90


	//   ....[2]....
        /*0084*/ 	.word	0x00001340


	//   ....[3]....
        /*0088*/ 	.word	0x00001540


	//   ....[4]....
        /*008c*/ 	.word	0x00001570


	//   ....[5]....
        /*0090*/ 	.word	0x00001630


	//   ....[6]....
        /*0094*/ 	.word	0x00001650


	//   ....[7]....
        /*0098*/ 	.word	0x00001cb0


	//   ....[8]....
        /*009c*/ 	.word	0x00001f20


	//   ....[9]....
        /*00a0*/ 	.word	0x000020b0


	//   ....[10]....
        /*00a4*/ 	.word	0x00002180


	//----- nvinfo : EIATTR_MAX_THREADS
	.align		4
.L_280:
        /*00a8*/ 	.byte	0x04, 0x05
        /*00aa*/ 	.short	(.L_282 - .L_281)
.L_281:
        /*00ac*/ 	.word	0x00000080
        /*00b0*/ 	.word	0x00000001
        /*00b4*/ 	.word	0x00000001


	//----- nvinfo : EIATTR_CRS_STACK_SIZE
	.align		4
.L_282:
        /*00b8*/ 	.byte	0x04, 0x1e
        /*00ba*/ 	.short	(.L_284 - .L_283)
.L_283:
        /*00bc*/ 	.word	0x00000000


	//----- nvinfo : EIATTR_CBANK_PARAM_SIZE
	.align		4
.L_284:
        /*00c0*/ 	.byte	0x03, 0x19
        /*00c2*/ 	.short	0x0038


	//----- nvinfo : EIATTR_PARAM_CBANK
	.align		4
        /*00c4*/ 	.byte	0x04, 0x0a
        /*00c6*/ 	.short	(.L_286 - .L_285)
	.align		4
.L_285:
        /*00c8*/ 	.word	index@(.nv.constant0._ZN3cub18CUB_300001_SM_10006detail9transform16transform_kernelINS2_10policy_hubILb1EN4cuda3std3__45tupleIJN6thrust24THRUST_300001_SM_1000_NS6detail15normal_iteratorINSA_10device_ptrIiEEEESF_EEEE10policy1000El13saxpy_functorSF_JPiSK_EEEvT0_iT1_T2_DpNS2_10kernel_argIT3_EE)
        /*00cc*/ 	.short	0x0380
        /*00ce*/ 	.short	0x0038


	//----- nvinfo : EIATTR_SW_WAR
	.align		4
.L_286:
        /*00d0*/ 	.byte	0x04, 0x36
        /*00d2*/ 	.short	(.L_288 - .L_287)
.L_287:
        /*00d4*/ 	.word	0x00000008
.L_288:


//--------------------- .nv.info._ZN3cub18CUB_300001_SM_10006detail9transform16transform_kernelINS2_10policy_hubILb1EN4cuda3std3__45tupleIJN6thrust24THRUST_300001_SM_1000_NS6detail15normal_iteratorINSA_10device_ptrIiEEEESF_EEEE10policy1000Ei13saxpy_functorSF_JPiSK_EEEvT0_iT1_T2_DpNS2_10kernel_argIT3_EE --------------------------
	.section	.nv.info._ZN3cub18CUB_300001_SM_10006detail9transform16transform_kernelINS2_10policy_hubILb1EN4cuda3std3__45tupleIJN6thrust24THRUST_300001_SM_1000_NS6detail15normal_iteratorINSA_10device_ptrIiEEEESF_EEEE10policy1000Ei13saxpy_functorSF_JPiSK_EEEvT0_iT1_T2_DpNS2_10kernel_argIT3_EE,"",@"SHT_CUDA_INFO"
	.sectionflags	@""
	.align	4


	//----- nvinfo : EIATTR_CUDA_API_VERSION
	.align		4
        /*0000*/ 	.byte	0x04, 0x37
        /*0002*/ 	.short	(.L_290 - .L_289)
.L_289:
        /*0004*/ 	.word	0x00000082


	//----- nvinfo : EIATTR_KPARAM_INFO
	.align		4
.L_290:
        /*0008*/ 	.byte	0x04, 0x17
        /*000a*/ 	.short	(.L_292 - .L_291)
.L_291:
        /*000c*/ 	.word	0x00000000
        /*0010*/ 	.short	0x0005
        /*0012*/ 	.short	0x0028
        /*0014*/ 	.byte	0x00, 0xf0, 0x41, 0x00


	//----- nvinfo : EIATTR_KPARAM_INFO
	.align		4
.L_292:
        /*0018*/ 	.byte	0x04, 0x17
        /*001a*/ 	.short	(.L_294 - .L_293)
.L_293:
        /*001c*/ 	.word	0x00000000
        /*0020*/ 	.short	0x0004
        /*0022*/ 	.short	0x0018
        /*0024*/ 	.byte	0x00, 0xf0, 0x41, 0x00


	//----- nvinfo : EIATTR_KPARAM_INFO
	.align		4
.L_294:
        /*0028*/ 	.byte	0x04, 0x17
        /*002a*/ 	.short	(.L_296 - .L_295)
.L_295:
        /*002c*/ 	.word	0x00000000
        /*0030*/ 	.short	0x0003
        /*0032*/ 	.short	0x0010
        /*0034*/ 	.byte	0x00, 0xf0, 0x21, 0x00


	//----- nvinfo : EIATTR_KPARAM_INFO
	.align		4
.L_296:
        /*0038*/ 	.byte	0x04, 0x17
        /*003a*/ 	.short	(.L_298 - .L_297)
.L_297:
        /*003c*/ 	.word	0x00000000
        /*0040*/ 	.short	0x0002
        /*0042*/ 	.short	0x0008
        /*0044*/ 	.byte	0x00, 0xf0, 0x11, 0x00


	//----- nvinfo : EIATTR_KPARAM_INFO
	.align		4
.L_298:
        /*0048*/ 	.byte	0x04, 0x17
        /*004a*/ 	.short	(.L_300 - .L_299)
.L_299:
        /*004c*/ 	.word	0x00000000
        /*0050*/ 	.short	0x0001
        /*0052*/ 	.short	0x0004
        /*0054*/ 	.byte	0x00, 0xf0, 0x11, 0x00


	//----- nvinfo : EIATTR_KPARAM_INFO
	.align		4
.L_300:
        /*0058*/ 	.byte	0x04, 0x17
        /*005a*/ 	.short	(.L_302 - .L_301)
.L_301:
        /*005c*/ 	.word	0x00000000
        /*0060*/ 	.short	0x0000
        /*0062*/ 	.short	0x0000
        /*0064*/ 	.byte	0x00, 0xf0, 0x11, 0x00


	//----- nvinfo : EIATTR_SPARSE_MMA_MASK
	.align		4
.L_302:
        /*0068*/ 	.byte	0x03, 0x50
        /*006a*/ 	.short	0x0000


	//----- nvinfo : EIATTR_MAXREG_COUNT
	.align		4
        /*006c*/ 	.byte	0x03, 0x1b
        /*006e*/ 	.short	0x00ff


	//----- nvinfo : EIATTR_MERCURY_ISA_VERSION
	.align		4
        /*0070*/ 	.byte	0x03, 0x5f
        /*0072*/ 	.short	0x0101


	//----- nvinfo : EIATTR_VRC_CTA_INIT_COUNT
	.align		4
        /*0074*/ 	.byte	0x02, 0x4a
	.zero		1
	.zero		1


	//----- nvinfo : EIATTR_EXIT_INSTR_OFFSETS
	.align		4
        /*0078*/ 	.byte	0x04, 0x1c
        /*007a*/ 	.short	(.L_304 - .L_303)


	//   ....[0]....
.L_303:
        /*007c*/ 	.word	0x00000310


	//   ....[1]....
        /*0080*/ 	.word	0x000009c0


	//   ....[2]....
        /*0084*/ 	.word	0x00000c30


	//   ....[3]....
        /*0088*/ 	.word	0x00000dc0


	//   ....[4]....
        /*008c*/ 	.word	0x00000e90


	//   ....[5]....
        /*0090*/ 	.word	0x00000eb0


	//   ....[6]....
        /*0094*/ 	.word	0x000014f0


	//   ....[7]....
        /*0098*/ 	.word	0x000018a0


	//   ....[8]....
        /*009c*/ 	.word	0x00001aa0


	//   ....[9]....
        /*00a0*/ 	.word	0x00001ad0


	//   ....[10]....
        /*00a4*/ 	.word	0x00001b90


	//----- nvinfo : EIATTR_MAX_THREADS
	.align		4
.L_304:
        /*00a8*/ 	.byte	0x04, 0x05
        /*00aa*/ 	.short	(.L_306 - .L_305)
.L_305:
        /*00ac*/ 	.word	0x00000080
        /*00b0*/ 	.word	0x00000001
        /*00b4*/ 	.word	0x00000001


	//----- nvinfo : EIATTR_CRS_STACK_SIZE
	.align		4
.L_306:
        /*00b8*/ 	.byte	0x04, 0x1e
        /*00ba*/ 	.short	(.L_308 - .L_307)
.L_307:
        /*00bc*/ 	.word	0x00000000


	//----- nvinfo : EIATTR_CBANK_PARAM_SIZE
	.align		4
.L_308:
        /*00c0*/ 	.byte	0x03, 0x19
        /*00c2*/ 	.short	0x0038


	//----- nvinfo : EIATTR_PARAM_CBANK
	.align		4
        /*00c4*/ 	.byte	0x04, 0x0a
        /*00c6*/ 	.short	(.L_310 - .L_309)
	.align		4
.L_309:
        /*00c8*/ 	.word	index@(.nv.constant0._ZN3cub18CUB_300001_SM_10006detail9transform16transform_kernelINS2_10policy_hubILb1EN4cuda3std3__45tupleIJN6thrust24THRUST_300001_SM_1000_NS6detail15normal_iteratorINSA_10device_ptrIiEEEESF_EEEE10policy1000Ei13saxpy_functorSF_JPiSK_EEEvT0_iT1_T2_DpNS2_10kernel_argIT3_EE)
        /*00cc*/ 	.short	0x0380
        /*00ce*/ 	.short	0x0038


	//----- nvinfo : EIATTR_SW_WAR
	.align		4
.L_310:
        /*00d0*/ 	.byte	0x04, 0x36
        /*00d2*/ 	.short	(.L_312 - .L_311)
.L_311:
        /*00d4*/ 	.word	0x00000008
.L_312:


//--------------------- .nv.info._ZN3cub18CUB_300001_SM_10006detail11EmptyKernelIvEEvv --------------------------
	.section	.nv.info._ZN3cub18CUB_300001_SM_10006detail11EmptyKernelIvEEvv,"",@"SHT_CUDA_INFO"
	.sectionflags	@""
	.align	4


	//----- nvinfo : EIATTR_CUDA_API_VERSION
	.align		4
        /*0000*/ 	.byte	0x04, 0x37
        /*0002*/ 	.short	(.L_314 - .L_313)
.L_313:
        /*0004*/ 	.word	0x00000082


	//----- nvinfo : EIATTR_SPARSE_MMA_MASK
	.align		4
.L_314:
        /*0008*/ 	.byte	0x03, 0x50
        /*000a*/ 	.short	0x0000


	//----- nvinfo : EIATTR_MAXREG_COUNT
	.align		4
        /*000c*/ 	.byte	0x03, 0x1b
        /*000e*/ 	.short	0x00ff


	//----- nvinfo : EIATTR_MERCURY_ISA_VERSION
	.align		4
        /*0010*/ 	.byte	0x03, 0x5f
        /*0012*/ 	.short	0x0101


	//----- nvinfo : EIATTR_VRC_CTA_INIT_COUNT
	.align		4
        /*0014*/ 	.byte	0x02, 0x4a
	.zero		1
	.zero		1


	//----- nvinfo : EIATTR_EXIT_INSTR_OFFSETS
	.align		4
        /*0018*/ 	.byte	0x04, 0x1c
        /*001a*/ 	.short	(.L_316 - .L_315)


	//   ....[0]....
.L_315:
        /*001c*/ 	.word	0x00000010


	//----- nvinfo : EIATTR_SW_WAR
	.align		4
.L_316:
        /*0020*/ 	.byte	0x04, 0x36
        /*0022*/ 	.short	(.L_318 - .L_317)
.L_317:
        /*0024*/ 	.word	0x00000008
.L_318:


//--------------------- .nv.callgraph             --------------------------
	.section	.nv.callgraph,"",@"SHT_CUDA_CALLGRAPH"
	.align	4
	.sectionentsize	8
	.align		4
        /*0000*/ 	.word	0x00000000
	.align		4
        /*0004*/ 	.word	0xffffffff
	.align		4
        /*0008*/ 	.word	0x00000000
	.align		4
        /*000c*/ 	.word	0xfffffffe
	.align		4
        /*0010*/ 	.word	0x00000000
	.align		4
        /*0014*/ 	.word	0xfffffffd
	.align		4
        /*0018*/ 	.word	0x00000000
	.align		4
        /*001c*/ 	.word	0xfffffffc


//--------------------- .nv.constant4             --------------------------
	.section	.nv.constant4,"a",@progbits
	.align	8
	.align		8
.nv.constant4:
        /*0000*/ 	.dword	_ZN34_INTERNAL_20284742_4_k_cu_5f3dfc6f4cuda3std3__45__cpo5beginE
	.align		8
        /*0008*/ 	.dword	_ZN34_INTERNAL_20284742_4_k_cu_5f3dfc6f4cuda3std3__45__cpo3endE
	.align		8
        /*0010*/ 	.dword	_ZN34_INTERNAL_20284742_4_k_cu_5f3dfc6f4cuda3std3__45__cpo6cbeginE
	.align		8
        /*0018*/ 	.dword	_ZN34_INTERNAL_20284742_4_k_cu_5f3dfc6f4cuda3std3__45__cpo4cendE
	.align		8
        /*0020*/ 	.dword	_ZN34_INTERNAL_20284742_4_k_cu_5f3dfc6f4cuda3std3__45__cpo6rbeginE
	.align		8
        /*0028*/ 	.dword	_ZN34_INTERNAL_20284742_4_k_cu_5f3dfc6f4cuda3std3__45__cpo4rendE
	.align		8
        /*0030*/ 	.dword	_ZN34_INTERNAL_20284742_4_k_cu_5f3dfc6f4cuda3std3__45__cpo7crbeginE
	.align		8
        /*0038*/ 	.dword	_ZN34_INTERNAL_20284742_4_k_cu_5f3dfc6f4cuda3std3__45__cpo5crendE
	.align		8
        /*0040*/ 	.dword	_ZN34_INTERNAL_20284742_4_k_cu_5f3dfc6f4cuda3std3__436_GLOBAL__N__20284742_4_k_cu_5f3dfc6f6ignoreE
	.align		8
        /*0048*/ 	.dword	_ZN34_INTERNAL_20284742_4_k_cu_5f3dfc6f4cuda3std3__419piecewise_constructE
	.align		8
        /*0050*/ 	.dword	_ZN34_INTERNAL_20284742_4_k_cu_5f3dfc6f4cuda3std3__48in_placeE
	.align		8
        /*0058*/ 	.dword	_ZN34_INTERNAL_20284742_4_k_cu_5f3dfc6f4cuda3std3__420unreachable_sentinelE
	.align		8
        /*0060*/ 	.dword	_ZN34_INTERNAL_20284742_4_k_cu_5f3dfc6f4cuda3std3__47nulloptE
	.align		8
        /*0068*/ 	.dword	_ZN34_INTERNAL_20284742_4_k_cu_5f3dfc6f4cuda3std3__48unexpectE
	.align		8
        /*0070*/ 	.dword	_ZN34_INTERNAL_20284742_4_k_cu_5f3dfc6f4cuda3std6ranges3__45__cpo4swapE
	.align		8
        /*0078*/ 	.dword	_ZN34_INTERNAL_20284742_4_k_cu_5f3dfc6f4cuda3std6ranges3__45__cpo9iter_moveE
	.align		8
        /*0080*/ 	.dword	_ZN34_INTERNAL_20284742_4_k_cu_5f3dfc6f4cuda3std6ranges3__45__cpo5beginE
	.align		8
        /*0088*/ 	.dword	_ZN34_INTERNAL_20284742_4_k_cu_5f3dfc6f4cuda3std6ranges3__45__cpo3endE
	.align		8
        /*0090*/ 	.dword	_ZN34_INTERNAL_20284742_4_k_cu_5f3dfc6f4cuda3std6ranges3__45__cpo6cbeginE
	.align		8
        /*0098*/ 	.dword	_ZN34_INTERNAL_20284742_4_k_cu_5f3dfc6f4cuda3std6ranges3__45__cpo4cendE
	.align		8
        /*00a0*/ 	.dword	_ZN34_INTERNAL_20284742_4_k_cu_5f3dfc6f4cuda3std6ranges3__45__cpo7advanceE
	.align		8
        /*00a8*/ 	.dword	_ZN34_INTERNAL_20284742_4_k_cu_5f3dfc6f4cuda3std6ranges3__45__cpo9iter_swapE
	.align		8
        /*00b0*/ 	.dword	_ZN34_INTERNAL_20284742_4_k_cu_5f3dfc6f4cuda3std6ranges3__45__cpo4nextE
	.align		8
        /*00b8*/ 	.dword	_ZN34_INTERNAL_20284742_4_k_cu_5f3dfc6f4cuda3std6ranges3__45__cpo4prevE
	.align		8
        /*00c0*/ 	.dword	_ZN34_INTERNAL_20284742_4_k_cu_5f3dfc6f4cuda3std6ranges3__45__cpo4dataE
	.align		8
        /*00c8*/ 	.dword	_ZN34_INTERNAL_20284742_4_k_cu_5f3dfc6f4cuda3std6ranges3__45__cpo5cdataE
	.align		8
        /*00d0*/ 	.dword	_ZN34_INTERNAL_20284742_4_k_cu_5f3dfc6f4cuda3std6ranges3__45__cpo4sizeE
	.align		8
        /*00d8*/ 	.dword	_ZN34_INTERNAL_20284742_4_k_cu_5f3dfc6f4cuda3std6ranges3__45__cpo5ssizeE
	.align		8
        /*00e0*/ 	.dword	_ZN34_INTERNAL_20284742_4_k_cu_5f3dfc6f4cuda3std6ranges3__45__cpo8distanceE
	.align		8
        /*00e8*/ 	.dword	_ZN34_INTERNAL_20284742_4_k_cu_5f3dfc6f6thrust24THRUST_300001_SM_1000_NS8cuda_cub3parE
	.align		8
        /*00f0*/ 	.dword	_ZN34_INTERNAL_20284742_4_k_cu_5f3dfc6f6thrust24THRUST_300001_SM_1000_NS8cuda_cub10par_nosyncE
	.align		8
        /*00f8*/ 	.dword	_ZN34_INTERNAL_20284742_4_k_cu_5f3dfc6f6thrust24THRUST_300001_SM_1000_NS6system6detail10sequential3seqE
	.align		8
        /*0100*/ 	.dword	_ZN34_INTERNAL_20284742_4_k_cu_5f3dfc6f6thrust24THRUST_300001_SM_1000_NS12placeholders2_1E
	.align		8
        /*0108*/ 	.dword	_ZN34_INTERNAL_20284742_4_k_cu_5f3dfc6f6thrust24THRUST_300001_SM_1000_NS12placeholders2_2E
	.align		8
        /*0110*/ 	.dword	_ZN34_INTERNAL_20284742_4_k_cu_5f3dfc6f6thrust24THRUST_300001_SM_1000_NS12placeholders2_3E
	.align		8
        /*0118*/ 	.dword	_ZN34_INTERNAL_20284742_4_k_cu_5f3dfc6f6thrust24THRUST_300001_SM_1000_NS12placeholders2_4E
	.align		8
        /*0120*/ 	.dword	_ZN34_INTERNAL_20284742_4_k_cu_5f3dfc6f6thrust24THRUST_300001_SM_1000_NS12placeholders2_5E
	.align		8
        /*0128*/ 	.dword	_ZN34_INTERNAL_20284742_4_k_cu_5f3dfc6f6thrust24THRUST_300001_SM_1000_NS12placeholders2_6E
	.align		8
        /*0130*/ 	.dword	_ZN34_INTERNAL_20284742_4_k_cu_5f3dfc6f6thrust24THRUST_300001_SM_1000_NS12placeholders2_7E
	.align		8
        /*0138*/ 	.dword	_ZN34_INTERNAL_20284742_4_k_cu_5f3dfc6f6thrust24THRUST_300001_SM_1000_NS12placeholders2_8E
	.align		8
        /*0140*/ 	.dword	_ZN34_INTERNAL_20284742_4_k_cu_5f3dfc6f6thrust24THRUST_300001_SM_1000_NS12placeholders2_9E
	.align		8
        /*0148*/ 	.dword	_ZN34_INTERNAL_20284742_4_k_cu_5f3dfc6f6thrust24THRUST_300001_SM_1000_NS12placeholders3_10E
	.align		8
        /*0150*/ 	.dword	_ZN34_INTERNAL_20284742_4_k_cu_5f3dfc6f6thrust24THRUST_300001_SM_1000_NS3seqE


//--------------------- .text._ZN3cub18CUB_300001_SM_10006detail6reduce28DeviceReduceSingleTileKernelINS2_10policy_hubIiyN4cuda3std3__44plusIiEEE10Policy1000EPiSC_iS9_iiNS7_10__identityEEEvT0_T1_T2_T3_T4_T6_ --------------------------
	.section	.text._ZN3cub18CUB_300001_SM_10006detail6reduce28DeviceReduceSingleTileKernelINS2_10policy_hubIiyN4cuda3std3__44plusIiEEE10Policy1000EPiSC_iS9_iiNS7_10__identityEEEvT0_T1_T2_T3_T4_T6_,"ax",@progbits
	.align	128
        .global         _ZN3cub18CUB_300001_SM_10006detail6reduce28DeviceReduceSingleTileKernelINS2_10policy_hubIiyN4cuda3std3__44plusIiEEE10Policy1000EPiSC_iS9_iiNS7_10__identityEEEvT0_T1_T2_T3_T4_T6_
        .type           _ZN3cub18CUB_300001_SM_10006detail6reduce28DeviceReduceSingleTileKernelINS2_10policy_hubIiyN4cuda3std3__44plusIiEEE10Policy1000EPiSC_iS9_iiNS7_10__identityEEEvT0_T1_T2_T3_T4_T6_,@function
        .size           _ZN3cub18CUB_300001_SM_10006detail6reduce28DeviceReduceSingleTileKernelINS2_10policy_hubIiyN4cuda3std3__44plusIiEEE10Policy1000EPiSC_iS9_iiNS7_10__identityEEEvT0_T1_T2_T3_T4_T6_,(.L_x_270 - _ZN3cub18CUB_300001_SM_10006detail6reduce28DeviceReduceSingleTileKernelINS2_10policy_hubIiyN4cuda3std3__44plusIiEEE10Policy1000EPiSC_iS9_iiNS7_10__identityEEEvT0_T1_T2_T3_T4_T6_)
        .other          _ZN3cub18CUB_300001_SM_10006detail6reduce28DeviceReduceSingleTileKernelINS2_10policy_hubIiyN4cuda3std3__44plusIiEEE10Policy1000EPiSC_iS9_iiNS7_10__identityEEEvT0_T1_T2_T3_T4_T6_,@"STO_CUDA_ENTRY STV_DEFAULT"
_ZN3cub18CUB_300001_SM_10006detail6reduce28DeviceReduceSingleTileKernelINS2_10policy_hubIiyN4cuda3std3__44plusIiEEE10Policy1000EPiSC_iS9_iiNS7_10__identityEEEvT0_T1_T2_T3_T4_T6_:
.text._ZN3cub18CUB_300001_SM_10006detail6reduce28DeviceReduceSingleTileKernelINS2_10policy_hubIiyN4cuda3std3__44plusIiEEE10Policy1000EPiSC_iS9_iiNS7_10__identityEEEvT0_T1_T2_T3_T4_T6_:
[----:B------:R-:W-:Y:S01]  /*0000*/  LDC R1, c[0x0][0x37c] ;  /* 0x0000df00ff017b82 */ /* 0x000fe20000000800 */
[----:B------:R-:W0:Y:S01]  /*0010*/  LDCU UR4, c[0x0][0x390] ;  /* 0x00007200ff0477ac */ /* 0x000e220008000800 */
[----:B------:R-:W1:Y:S01]  /*0020*/  LDCU.64 UR6, c[0x0][0x358] ;  /* 0x00006b00ff0677ac */ /* 0x000e620008000a00 */
[----:B0-----:R-:W-:-:S05]  /*0030*/  IMAD.U32 R20, RZ, RZ, UR4 ;  /* 0x00000004ff147e24 */ /* 0x001fca000f8e00ff */
[----:B------:R-:W-:-:S13]  /*0040*/  ISETP.NE.AND P0, PT, R20, RZ, PT ;  /* 0x000000ff1400720c */ /* 0x000fda0003f05270 */
[----:B-1----:R-:W-:Y:S05]  /*0050*/  @P0 BRA `(.L_x_0) ;  /* 0x00000000001c0947 */ /* 0x002fea0003800000 */
[----:B------:R-:W0:Y:S02]  /*0060*/  S2R R0, SR_TID.X ;  /* 0x0000000000007919 */ /* 0x000e240000002100 */
[----:B0-----:R-:W-:-:S13]  /*0070*/  ISETP.NE.AND P0, PT, R0, RZ, PT ;  /* 0x000000ff0000720c */ /* 0x001fda0003f05270 */
[----:B------:R-:W-:Y:S05]  /*0080*/  @P0 EXIT ;  /* 0x000000000000094d */ /* 0x000fea0003800000 */
[----:B------:R-:W0:Y:S08]  /*0090*/  LDC R5, c[0x0][0x398] ;  /* 0x0000e600ff057b82 */ /* 0x000e300000000800 */
[----:B------:R-:W0:Y:S02]  /*00a0*/  LDC.64 R2, c[0x0][0x388] ;  /* 0x0000e200ff027b82 */ /* 0x000e240000000a00 */
[----:B0-----:R-:W-:Y:S01]  /*00b0*/  STG.E desc[UR6][R2.64], R5 ;  /* 0x0000000502007986 */ /* 0x001fe2000c101906 */
[----:B------:R-:W-:Y:S05]  /*00c0*/  EXIT ;  /* 0x000000000000794d */ /* 0x000fea0003800000 */
.L_x_0:
[----:B------:R-:W0:Y:S01]  /*00d0*/  LDCU UR4, c[0x0][0x380] ;  /* 0x00007000ff0477ac */ /* 0x000e220008000800 */
[----:B------:R-:W-:Y:S01]  /*00e0*/  BSSY.RECONVERGENT B0, `(.L_x_1) ;  /* 0x0000385000007945 */ /* 0x000fe20003800200 */
[----:B0-----:R-:W-:-:S09]  /*00f0*/  ULOP3.LUT UP0, URZ, UR4, 0xf, URZ, 0xc0, !UPT ;  /* 0x0000000f04ff7892 */ /* 0x001fd2000f80c0ff */
[----:B------:R-:W-:Y:S05]  /*0100*/  BRA.U UP0, `(.L_x_2) ;  /* 0x0000001900d87547 */ /* 0x000fea000b800000 */
[----:B------:R-:W-:-:S13]  /*0110*/  ISETP.GT.AND P0, PT, R20, 0xfff, PT ;  /* 0x00000fff1400780c */ /* 0x000fda0003f04270 */
[----:B------:R-:W-:Y:S05]  /*0120*/  @P0 BRA `(.L_x_3) ;  /* 0x0000000c008c0947 */ /* 0x000fea0003800000 */
[----:B------:R-:W0:Y:S01]  /*0130*/  S2R R9, SR_TID.X ;  /* 0x0000000000097919 */ /* 0x000e220000002100 */
[----:B------:R-:W-:Y:S01]  /*0140*/  BSSY.RECONVERGENT B1, `(.L_x_4) ;  /* 0x0000009000017945 */ /* 0x000fe20003800200 */
[----:B------:R-:W-:Y:S01]  /*0150*/  IMAD.MOV.U32 R0, RZ, RZ, RZ ;  /* 0x000000ffff007224 */ /* 0x000fe200078e00ff */
[----:B0-----:R-:W-:Y:S01]  /*0160*/  ISETP.GE.AND P0, PT, R9, R20, PT ;  /* 0x000000140900720c */ /* 0x001fe20003f06270 */
[----:B------:R-:W-:-:S12]  /*0170*/  IMAD.MOV.U32 R11, RZ, RZ, R9 ;  /* 0x000000ffff0b7224 */ /* 0x000fd800078e0009 */
[----:B------:R-:W-:Y:S05]  /*0180*/  @P0 BRA `(.L_x_5) ;  /* 0x0000000000100947 */ /* 0x000fea0003800000 */
[----:B------:R-:W0:Y:S02]  /*0190*/  LDC.64 R2, c[0x0][0x380] ;  /* 0x0000e000ff027b82 */ /* 0x000e240000000a00 */
[----:B0-----:R-:W-:-:S05]  /*01a0*/  IMAD.WIDE.U32 R2, R9, 0x4, R2 ;  /* 0x0000000409027825 */ /* 0x001fca00078e0002 */
[----:B------:R0:W5:Y:S01]  /*01b0*/  LDG.E.CONSTANT R0, desc[UR6][R2.64] ;  /* 0x0000000602007981 */ /* 0x000162000c1e9900 */
[----:B------:R-:W-:-:S07]  /*01c0*/  VIADD R11, R9, 0x100 ;  /* 0x00000100090b7836 */ /* 0x000fce0000000000 */
.L_x_5:
[----:B------:R-:W-:Y:S05]  /*01d0*/  BSYNC.RECONVERGENT B1 ;  /* 0x0000000000017941 */ /* 0x000fea0003800200 */
.L_x_4:
[----:B------:R-:W-:Y:S01]  /*01e0*/  ISETP.GE.AND P0, PT, R11, R20, PT ;  /* 0x000000140b00720c */ /* 0x000fe20003f06270 */
[----:B------:R-:W-:-:S12]  /*01f0*/  BSSY.RECONVERGENT B1, `(.L_x_6) ;  /* 0x0000066000017945 */ /* 0x000fd80003800200 */
[----:B------:R-:W-:Y:S05]  /*0200*/  @P0 BRA `(.L_x_7) ;  /* 0x0000000400900947 */ /* 0x000fea0003800000 */
[----:B0-----:R-:W-:Y:S01]  /*0210*/  LOP3.LUT R3, RZ, R11, RZ, 0x33, !PT ;  /* 0x0000000bff037212 */ /* 0x001fe200078e33ff */
[----:B------:R-:W-:Y:S04]  /*0220*/  BSSY.RECONVERGENT B2, `(.L_x_8) ;  /* 0x0000015000027945 */ /* 0x000fe80003800200 */
[----:B------:R-:W-:-:S05]  /*0230*/  IMAD.IADD R4, R3, 0x1, R20 ;  /* 0x0000000103047824 */ /* 0x000fca00078e0214 */
[C---:B------:R-:W-:Y:S02]  /*0240*/  LOP3.LUT R2, R4.reuse, 0x300, RZ, 0xc0, !PT ;  /* 0x0000030004027812 */ /* 0x040fe400078ec0ff */
[----:B------:R-:W-:Y:S02]  /*0250*/  ISETP.GE.U32.AND P1, PT, R4, 0x300, PT ;  /* 0x000003000400780c */ /* 0x000fe40003f26070 */
[----:B------:R-:W-:-:S13]  /*0260*/  ISETP.NE.AND P0, PT, R2, 0x300, PT ;  /* 0x000003000200780c */ /* 0x000fda0003f05270 */
[----:B------:R-:W-:Y:S05]  /*0270*/  @!P0 BRA `(.L_x_9) ;  /* 0x00000000003c8947 */ /* 0x000fea0003800000 */
[----:B------:R-:W0:Y:S01]  /*0280*/  LDC.64 R2, c[0x0][0x380] ;  /* 0x0000e000ff027b82 */ /* 0x000e220000000a00 */
[----:B------:R-:W-:-:S04]  /*0290*/  LEA.HI R4, R4, 0x1, RZ, 0x18 ;  /* 0x0000000104047811 */ /* 0x000fc800078fc0ff */
[----:B------:R-:W-:-:S05]  /*02a0*/  LOP3.LUT R4, R4, 0x3, RZ, 0xc0, !PT ;  /* 0x0000000304047812 */ /* 0x000fca00078ec0ff */
[----:B------:R-:W-:Y:S02]  /*02b0*/  IMAD.MOV R4, RZ, RZ, -R4 ;  /* 0x000000ffff047224 */ /* 0x000fe400078e0a04 */
[----:B0-----:R-:W-:-:S04]  /*02c0*/  IMAD.WIDE.U32 R2, R11, 0x4, R2 ;  /* 0x000000040b027825 */ /* 0x001fc800078e0002 */
[----:B------:R-:W-:-:S07]  /*02d0*/  IMAD.MOV.U32 R5, RZ, RZ, R3 ;  /* 0x000000ffff057224 */ /* 0x000fce00078e0003 */
.L_x_10:
[----:B------:R-:W-:-:S06]  /*02e0*/  IMAD.MOV.U32 R3, RZ, RZ, R5 ;  /* 0x000000ffff037224 */ /* 0x000fcc00078e0005 */
[----:B------:R0:W2:Y:S01]  /*02f0*/  LDG.E.CONSTANT R3, desc[UR6][R2.64] ;  /* 0x0000000602037981 */ /* 0x0000a2000c1e9900 */
[----:B------:R-:W-:Y:S02]  /*0300*/  VIADD R4, R4, 0x1 ;  /* 0x0000000104047836 */ /* 0x000fe40000000000 */
[----:B------:R-:W-:-:S03]  /*0310*/  VIADD R11, R11, 0x100 ;  /* 0x000001000b0b7836 */ /* 0x000fc60000000000 */
[----:B------:R-:W-:Y:S02]  /*0320*/  ISETP.NE.AND P0, PT, R4, RZ, PT ;  /* 0x000000ff0400720c */ /* 0x000fe40003f05270 */
[----:B0-----:R-:W-:-:S05]  /*0330*/  IADD3 R2, P2, PT, R2, 0x400, RZ ;  /* 0x0000040002027810 */ /* 0x001fca0007f5e0ff */
[----:B------:R-:W-:Y:S02]  /*0340*/  IMAD.X R5, RZ, RZ, R5, P2 ;  /* 0x000000ffff057224 */ /* 0x000fe400010e0605 */
[----:B--2--5:R-:W-:-:S04]  /*0350*/  IMAD.IADD R0, R3, 0x1, R0 ;  /* 0x0000000103007824 */ /* 0x024fc800078e0200 */
[----:B------:R-:W-:Y:S05]  /*0360*/  @P0 BRA `(.L_x_10) ;  /* 0xfffffffc00dc0947 */ /* 0x000fea000383ffff */
.L_x_9:
[----:B------:R-:W-:Y:S05]  /*0370*/  BSYNC.RECONVERGENT B2 ;  /* 0x0000000000027941 */ /* 0x000fea0003800200 */
.L_x_8:
[----:B------:R-:W-:Y:S05]  /*0380*/  @!P1 BRA `(.L_x_7) ;  /* 0x0000000400309947 */ /* 0x000fea0003800000 */
[----:B------:R-:W-:Y:S01]  /*0390*/  IMAD.IADD R2, R20, 0x1, -R11 ;  /* 0x0000000114027824 */ /* 0x000fe200078e0a0b */
[----:B------:R-:W-:Y:S01]  /*03a0*/  BSSY.RECONVERGENT B2, `(.L_x_11) ;  /* 0x0000029000027945 */ /* 0x000fe20003800200 */
[----:B------:R-:W-:-:S03]  /*03b0*/  PLOP3.LUT P0, PT, PT, PT, PT, 0x80, 0x8 ;  /* 0x000000000008781c */ /* 0x000fc60003f0f070 */
[----:B------:R-:W-:-:S13]  /*03c0*/  ISETP.GT.AND P1, PT, R2, 0xc00, PT ;  /* 0x00000c000200780c */ /* 0x000fda0003f24270 */
[----:B------:R-:W-:Y:S05]  /*03d0*/  @!P1 BRA `(.L_x_12) ;  /* 0x0000000000949947 */ /* 0x000fea0003800000 */
[----:B------:R-:W-:Y:S01]  /*03e0*/  PLOP3.LUT P0, PT, PT, PT, PT, 0x8, 0x80 ;  /* 0x000000000080781c */ /* 0x000fe20003f0e170 */
[----:B------:R-:W-:-:S12]  /*03f0*/  VIADD R8, R20, 0xfffff400 ;  /* 0xfffff40014087836 */ /* 0x000fd80000000000 */
.L_x_13:
[----:B------:R-:W0:Y:S01]  /*0400*/  LDC.64 R4, c[0x0][0x380] ;  /* 0x0000e000ff047b82 */ /* 0x000e220000000a00 */
[C---:B------:R-:W-:Y:S02]  /*0410*/  VIADD R7, R11.reuse, 0x400 ;  /* 0x000004000b077836 */ /* 0x040fe40000000000 */
[C---:B------:R-:W-:Y:S02]  /*0420*/  VIADD R3, R11.reuse, 0x800 ;  /* 0x000008000b037836 */ /* 0x040fe40000000000 */
[----:B0-----:R-:W-:-:S05]  /*0430*/  IMAD.WIDE R22, R11, 0x4, R4 ;  /* 0x000000040b167825 */ /* 0x001fca00078e0204 */
[----:B------:R-:W2:Y:S01]  /*0440*/  LDG.E.CONSTANT R13, desc[UR6][R22.64] ;  /* 0x00000006160d7981 */ /* 0x000ea2000c1e9900 */
[----:B------:R-:W-:-:S03]  /*0450*/  IMAD.WIDE R6, R7, 0x4, R4 ;  /* 0x0000000407067825 */ /* 0x000fc600078e0204 */
[----:B------:R-:W2:Y:S04]  /*0460*/  LDG.E.CONSTANT R10, desc[UR6][R22.64+0x400] ;  /* 0x00040006160a7981 */ /* 0x000ea8000c1e9900 */
[----:B------:R-:W3:Y:S04]  /*0470*/  LDG.E.CONSTANT R12, desc[UR6][R22.64+0x800] ;  /* 0x00080006160c7981 */ /* 0x000ee8000c1e9900 */
[----:B------:R-:W3:Y:S01]  /*0480*/  LDG.E.CONSTANT R19, desc[UR6][R22.64+0xc00] ;  /* 0x000c000616137981 */ /* 0x000ee2000c1e9900 */
[----:B------:R-:W-:-:S03]  /*0490*/  IMAD.WIDE R2, R3, 0x4, R4 ;  /* 0x0000000403027825 */ /* 0x000fc600078e0204 */
[----:B------:R-:W4:Y:S04]  /*04a0*/  LDG.E.CONSTANT R16, desc[UR6][R6.64] ;  /* 0x0000000606107981 */ /* 0x000f28000c1e9900 */
[----:B------:R-:W4:Y:S01]  /*04b0*/  LDG.E.CONSTANT R15, desc[UR6][R6.64+0x400] ;  /* 0x00040006060f7981 */ /* 0x000f22000c1e9900 */
[----:B------:R-:W-:-:S03]  /*04c0*/  VIADD R25, R11, 0xc00 ;  /* 0x00000c000b197836 */ /* 0x000fc60000000000 */
[----:B------:R-:W4:Y:S04]  /*04d0*/  LDG.E.CONSTANT R14, desc[UR6][R6.64+0x800] ;  /* 0x00080006060e7981 */ /* 0x000f28000c1e9900 */
[----:B------:R-:W4:Y:S01]  /*04e0*/  LDG.E.CONSTANT R21, desc[UR6][R6.64+0xc00] ;  /* 0x000c000606157981 */ /* 0x000f22000c1e9900 */
[----:B------:R-:W-:-:S03]  /*04f0*/  IMAD.WIDE R4, R25, 0x4, R4 ;  /* 0x0000000419047825 */ /* 0x000fc600078e0204 */
[----:B------:R-:W4:Y:S04]  /*0500*/  LDG.E.CONSTANT R18, desc[UR6][R2.64] ;  /* 0x0000000602127981 */ /* 0x000f28000c1e9900 */
[----:B------:R-:W4:Y:S04]  /*0510*/  LDG.E.CONSTANT R17, desc[UR6][R2.64+0x400] ;  /* 0x0004000602117981 */ /* 0x000f28000c1e9900 */
[----:B------:R-:W4:Y:S04]  /*0520*/  LDG.E.CONSTANT R23, desc[UR6][R2.64+0x800] ;  /* 0x0008000602177981 */ /* 0x000f28000c1e9900 */
[----:B------:R-:W4:Y:S04]  /*0530*/  LDG.E.CONSTANT R24, desc[UR6][R2.64+0xc00] ;  /* 0x000c000602187981 */ /* 0x000f28000c1e9900 */
[----:B------:R-:W4:Y:S04]  /*0540*/  LDG.E.CONSTANT R25, desc[UR6][R4.64] ;  /* 0x0000000604197981 */ /* 0x000f28000c1e9900 */
[----:B------:R-:W4:Y:S04]  /*0550*/  LDG.E.CONSTANT R26, desc[UR6][R4.64+0x400] ;  /* 0x00040006041a7981 */ /* 0x000f28000c1e9900 */
[----:B------:R-:W4:Y:S04]  /*0560*/  LDG.E.CONSTANT R22, desc[UR6][R4.64+0x800] ;  /* 0x0008000604167981 */ /* 0x000f28000c1e9900 */
[----:B------:R-:W4:Y:S01]  /*0570*/  LDG.E.CONSTANT R27, desc[UR6][R4.64+0xc00] ;  /* 0x000c0006041b7981 */ /* 0x000f22000c1e9900 */
[----:B------:R-:W-:-:S05]  /*0580*/  VIADD R11, R11, 0x1000 ;  /* 0x000010000b0b7836 */ /* 0x000fca0000000000 */
[----:B------:R-:W-:Y:S02]  /*0590*/  ISETP.GE.AND P1, PT, R11, R8, PT ;  /* 0x000000080b00720c */ /* 0x000fe40003f26270 */
[----:B--2--5:R-:W-:-:S04]  /*05a0*/  IADD3 R10, PT, PT, R10, R13, R0 ;  /* 0x0000000d0a0a7210 */ /* 0x024fc80007ffe000 */
[----:B---3--:R-:W-:-:S04]  /*05b0*/  IADD3 R10, PT, PT, R19, R12, R10 ;  /* 0x0000000c130a7210 */ /* 0x008fc80007ffe00a */
[----:B----4-:R-:W-:-:S04]  /*05c0*/  IADD3 R10, PT, PT, R15, R16, R10 ;  /* 0x000000100f0a7210 */ /* 0x010fc80007ffe00a */
[----:B------:R-:W-:-:S04]  /*05d0*/  IADD3 R10, PT, PT, R21, R14, R10 ;  /* 0x0000000e150a7210 */ /* 0x000fc80007ffe00a */
[----:B------:R-:W-:-:S04]  /*05e0*/  IADD3 R10, PT, PT, R17, R18, R10 ;  /* 0x00000012110a7210 */ /* 0x000fc80007ffe00a */
[----:B------:R-:W-:-:S04]  /*05f0*/  IADD3 R10, PT, PT, R24, R23, R10 ;  /* 0x00000017180a7210 */ /* 0x000fc80007ffe00a */
[----:B------:R-:W-:-:S04]  /*0600*/  IADD3 R25, PT, PT, R26, R25, R10 ;  /* 0x000000191a197210 */ /* 0x000fc80007ffe00a */
[----:B------:R-:W-:Y:S01]  /*0610*/  IADD3 R0, PT, PT, R27, R22, R25 ;  /* 0x000000161b007210 */ /* 0x000fe20007ffe019 */
[----:B------:R-:W-:Y:S06]  /*0620*/  @!P1 BRA `(.L_x_13) ;  /* 0xfffffffc00749947 */ /* 0x000fec000383ffff */
.L_x_12:
[----:B------:R-:W-:Y:S05]  /*0630*/  BSYNC.RECONVERGENT B2 ;  /* 0x0000000000027941 */ /* 0x000fea0003800200 */
.L_x_11:
[----:B------:R-:W-:Y:S01]  /*0640*/  IMAD.IADD R2, R20, 0x1, -R11 ;  /* 0x0000000114027824 */ /* 0x000fe200078e0a0b */
[----:B------:R-:W-:Y:S04]  /*0650*/  BSSY.RECONVERGENT B2, `(.L_x_14) ;  /* 0x0000015000027945 */ /* 0x000fe80003800200 */
[----:B------:R-:W-:-:S13]  /*0660*/  ISETP.GT.AND P1, PT, R2, 0x400, PT ;  /* 0x000004000200780c */ /* 0x000fda0003f24270 */
[----:B------:R-:W-:Y:S05]  /*0670*/  @!P1 BRA `(.L_x_15) ;  /* 0x0000000000489947 */ /* 0x000fea0003800000 */
[----:B------:R-:W0:Y:S01]  /*0680*/  LDC.64 R4, c[0x0][0x380] ;  /* 0x0000e000ff047b82 */ /* 0x000e220000000a00 */
[C---:B------:R-:W-:Y:S02]  /*0690*/  VIADD R13, R11.reuse, 0x400 ;  /* 0x000004000b0d7836 */ /* 0x040fe40000000000 */
[----:B0-----:R-:W-:-:S05]  /*06a0*/  IMAD.WIDE R2, R11, 0x4, R4 ;  /* 0x000000040b027825 */ /* 0x001fca00078e0204 */
[----:B------:R-:W2:Y:S01]  /*06b0*/  LDG.E.CONSTANT R7, desc[UR6][R2.64] ;  /* 0x0000000602077981 */ /* 0x000ea2000c1e9900 */
[----:B------:R-:W-:-:S03]  /*06c0*/  IMAD.WIDE R4, R13, 0x4, R4 ;  /* 0x000000040d047825 */ /* 0x000fc600078e0204 */
[----:B------:R-:W2:Y:S04]  /*06d0*/  LDG.E.CONSTANT R6, desc[UR6][R2.64+0x400] ;  /* 0x0004000602067981 */ /* 0x000ea8000c1e9900 */
[----:B------:R-:W3:Y:S04]  /*06e0*/  LDG.E.CONSTANT R13, desc[UR6][R2.64+0x800] ;  /* 0x00080006020d7981 */ /* 0x000ee8000c1e9900 */
[----:B------:R-:W3:Y:S04]  /*06f0*/  LDG.E.CONSTANT R8, desc[UR6][R2.64+0xc00] ;  /* 0x000c000602087981 */ /* 0x000ee8000c1e9900 */
[----:B------:R-:W4:Y:S04]  /*0700*/  LDG.E.CONSTANT R15, desc[UR6][R4.64] ;  /* 0x00000006040f7981 */ /* 0x000f28000c1e9900 */
[----:B------:R-:W4:Y:S04]  /*0710*/  LDG.E.CONSTANT R10, desc[UR6][R4.64+0x400] ;  /* 0x00040006040a7981 */ /* 0x000f28000c1e9900 */
[----:B------:R-:W4:Y:S04]  /*0720*/  LDG.E.CONSTANT R17, desc[UR6][R4.64+0x800] ;  /* 0x0008000604117981 */ /* 0x000f28000c1e9900 */
[----:B------:R-:W4:Y:S01]  /*0730*/  LDG.E.CONSTANT R12, desc[UR6][R4.64+0xc00] ;  /* 0x000c0006040c7981 */ /* 0x000f22000c1e9900 */
[----:B------:R-:W-:Y:S01]  /*0740*/  PLOP3.LUT P0, PT, PT, PT, PT, 0x8, 0x80 ;  /* 0x000000000080781c */ /* 0x000fe20003f0e170 */
[----:B------:R-:W-:Y:S01]  /*0750*/  VIADD R11, R11, 0x800 ;  /* 0x000008000b0b7836 */ /* 0x000fe20000000000 */
[----:B--2--5:R-:W-:-:S04]  /*0760*/  IADD3 R6, PT, PT, R6, R7, R0 ;  /* 0x0000000706067210 */ /* 0x024fc80007ffe000 */
[----:B---3--:R-:W-:-:S04]  /*0770*/  IADD3 R6, PT, PT, R8, R13, R6 ;  /* 0x0000000d08067210 */ /* 0x008fc80007ffe006 */
[----:B----4-:R-:W-:-:S04]  /*0780*/  IADD3 R6, PT, PT, R10, R15, R6 ;  /* 0x0000000f0a067210 */ /* 0x010fc80007ffe006 */
[----:B------:R-:W-:-:S07]  /*0790*/  IADD3 R0, PT, PT, R12, R17, R6 ;  /* 0x000000110c007210 */ /* 0x000fce0007ffe006 */
.L_x_15:
[----:B------:R-:W-:Y:S05]  /*07a0*/  BSYNC.RECONVERGENT B2 ;  /* 0x0000000000027941 */ /* 0x000fea0003800200 */
.L_x_14:
[----:B------:R-:W-:-:S13]  /*07b0*/  ISETP.LT.OR P0, PT, R11, R20, P0 ;  /* 0x000000140b00720c */ /* 0x000fda0000701670 */
[----:B------:R-:W-:Y:S05]  /*07c0*/  @!P0 BRA `(.L_x_7) ;  /* 0x0000000000208947 */ /* 0x000fea0003800000 */
[----:B------:R-:W0:Y:S02]  /*07d0*/  LDC.64 R2, c[0x0][0x380] ;  /* 0x0000e000ff027b82 */ /* 0x000e240000000a00 */
[----:B0-----:R-:W-:-:S05]  /*07e0*/  IMAD.WIDE R2, R11, 0x4, R2 ;  /* 0x000000040b027825 */ /* 0x001fca00078e0202 */
[----:B------:R-:W2:Y:S04]  /*07f0*/  LDG.E.CONSTANT R5, desc[UR6][R2.64] ;  /* 0x0000000602057981 */ /* 0x000ea8000c1e9900 */
[----:B------:R-:W2:Y:S04]  /*0800*/  LDG.E.CONSTANT R4, desc[UR6][R2.64+0x400] ;  /* 0x0004000602047981 */ /* 0x000ea8000c1e9900 */
[----:B------:R-:W3:Y:S04]  /*0810*/  LDG.E.CONSTANT R7, desc[UR6][R2.64+0x800] ;  /* 0x0008000602077981 */ /* 0x000ee8000c1e9900 */
[----:B------:R-:W3:Y:S01]  /*0820*/  LDG.E.CONSTANT R6, desc[UR6][R2.64+0xc00] ;  /* 0x000c000602067981 */ /* 0x000ee2000c1e9900 */
[----:B--2--5:R-:W-:-:S04]  /*0830*/  IADD3 R0, PT, PT, R4, R5, R0 ;  /* 0x0000000504007210 */ /* 0x024fc80007ffe000 */
[----:B---3--:R-:W-:-:S07]  /*0840*/  IADD3 R0, PT, PT, R6, R7, R0 ;  /* 0x0000000706007210 */ /* 0x008fce0007ffe000 */
.L_x_7:
[----:B------:R-:W-:Y:S05]  /*0850*/  BSYNC.RECONVERGENT B1 ;  /* 0x0000000000017941 */ /* 0x000fea0003800200 */
.L_x_6:
[----:B------:R-:W-:-:S13]  /*0860*/  ISETP.GE.AND P0, PT, R20, 0x100, PT ;  /* 0x000001001400780c */ /* 0x000fda0003f06270 */
[----:B------:R-:W-:Y:S05]  /*0870*/  @!P0 BRA `(.L_x_16) ;  /* 0x0000000000ac8947 */ /* 0x000fea0003800000 */
[----:B------:R-:W1:Y:S01]  /*0880*/  S2R R6, SR_LANEID ;  /* 0x0000000000067919 */ /* 0x000e620000000000 */
[----:B0----5:R-:W0:Y:S01]  /*0890*/  SHFL.DOWN PT, R2, R0, 0x1, 0x1f ;  /* 0x08201f0000027f89 */ /* 0x021e2200000e0000 */
[C---:B-1----:R-:W-:Y:S02]  /*08a0*/  ISETP.GT.AND P0, PT, R6.reuse, 0x1e, PT ;  /* 0x0000001e0600780c */ /* 0x042fe40003f04270 */
[----:B------:R-:W-:Y:S02]  /*08b0*/  ISETP.NE.AND P1, PT, R6, RZ, PT ;  /* 0x000000ff0600720c */ /* 0x000fe40003f25270 */
[----:B0-----:R-:W-:Y:S02]  /*08c0*/  SEL R3, R2, RZ, !P0 ;  /* 0x000000ff02037207 */ /* 0x001fe40004000000 */
[----:B------:R-:W-:-:S03]  /*08d0*/  ISETP.GT.AND P0, PT, R6, 0x1d, PT ;  /* 0x0000001d0600780c */ /* 0x000fc60003f04270 */
[----:B------:R-:W-:-:S05]  /*08e0*/  IMAD.IADD R3, R3, 0x1, R0 ;  /* 0x0000000103037824 */ /* 0x000fca00078e0200 */
[----:B------:R-:W0:Y:S01]  /*08f0*/  SHFL.DOWN PT, R2, R3, 0x2, 0x1f ;  /* 0x08401f0003027f89 */ /* 0x000e2200000e0000 */
[----:B------:R-:W1:Y:S01]  /*0900*/  @!P1 S2R R7, SR_CgaCtaId ;  /* 0x0000000000079919 */ /* 0x000e620000008800 */
[----:B0-----:R-:W-:Y:S02]  /*0910*/  SEL R2, R2, RZ, !P0 ;  /* 0x000000ff02027207 */ /* 0x001fe40004000000 */
[----:B------:R-:W-:-:S03]  /*0920*/  ISETP.GT.AND P0, PT, R6, 0x1b, PT ;  /* 0x0000001b0600780c */ /* 0x000fc60003f04270 */
[----:B------:R-:W-:-:S05]  /*0930*/  IMAD.IADD R2, R3, 0x1, R2 ;  /* 0x0000000103027824 */ /* 0x000fca00078e0202 */
[----:B------:R-:W0:Y:S02]  /*0940*/  SHFL.DOWN PT, R4, R2, 0x4, 0x1f ;  /* 0x08801f0002047f89 */ /* 0x000e2400000e0000 */
[----:B0-----:R-:W-:Y:S02]  /*0950*/  SEL R5, R4, RZ, !P0 ;  /* 0x000000ff04057207 */ /* 0x001fe40004000000 */
[----:B------:R-:W-:Y:S02]  /*0960*/  ISETP.GT.AND P0, PT, R6, 0x17, PT ;  /* 0x000000170600780c */ /* 0x000fe40003f04270 */
[----:B------:R-:W-:Y:S01]  /*0970*/  @!P1 MOV R4, 0x400 ;  /* 0x0000040000049802 */ /* 0x000fe20000000f00 */
[----:B------:R-:W-:Y:S01]  /*0980*/  IMAD.IADD R5, R2, 0x1, R5 ;  /* 0x0000000102057824 */ /* 0x000fe200078e0205 */
[----:B------:R-:W-:Y:S02]  /*0990*/  @!P1 SHF.R.U32.HI R2, RZ, 0x3, R9 ;  /* 0x00000003ff029819 */ /* 0x000fe40000011609 */
[----:B-1----:R-:W-:-:S02]  /*09a0*/  @!P1 LEA R7, R7, R4, 0x18 ;  /* 0x0000000407079211 */ /* 0x002fc400078ec0ff */
[----:B------:R-:W0:Y:S01]  /*09b0*/  SHFL.DOWN PT, R0, R5, 0x8, 0x1f ;  /* 0x09001f0005007f89 */ /* 0x000e2200000e0000 */
[----:B------:R-:W-:-:S05]  /*09c0*/  @!P1 LOP3.LUT R2, R2, 0x7c, RZ, 0xc0, !PT ;  /* 0x0000007c02029812 */ /* 0x000fca00078ec0ff */
[----:B------:R-:W-:Y:S01]  /*09d0*/  @!P1 IMAD.IADD R2, R2, 0x1, R7 ;  /* 0x0000000102029824 */ /* 0x000fe200078e0207 */
[----:B0-----:R-:W-:Y:S02]  /*09e0*/  SEL R0, R0, RZ, !P0 ;  /* 0x000000ff00007207 */ /* 0x001fe40004000000 */
[----:B------:R-:W-:-:S03]  /*09f0*/  ISETP.GT.AND P0, PT, R6, 0xf, PT ;  /* 0x0000000f0600780c */ /* 0x000fc60003f04270 */
[----:B------:R-:W-:-:S05]  /*0a00*/  IMAD.IADD R0, R5, 0x1, R0 ;  /* 0x0000000105007824 */ /* 0x000fca00078e0200 */
[----:B------:R-:W0:Y:S02]  /*0a10*/  SHFL.DOWN PT, R3, R0, 0x10, 0x1f ;  /* 0x0a001f0000037f89 */ /* 0x000e2400000e0000 */
[----:B0-----:R-:W-:Y:S02]  /*0a20*/  SEL R3, R3, RZ, !P0 ;  /* 0x000000ff03037207 */ /* 0x001fe40004000000 */
[----:B------:R-:W-:-:S03]  /*0a30*/  ISETP.NE.AND P0, PT, R9, RZ, PT ;  /* 0x000000ff0900720c */ /* 0x000fc60003f05270 */
[----:B------:R-:W-:-:S05]  /*0a40*/  IMAD.IADD R3, R0, 0x1, R3 ;  /* 0x0000000100037824 */ /* 0x000fca00078e0203 */
[----:B------:R0:W-:Y:S01]  /*0a50*/  @!P1 STS [R2+0x8], R3 ;  /* 0x0000080302009388 */ /* 0x0001e20000000800 */
[----:B------:R-:W-:Y:S06]  /*0a60*/  BAR.SYNC.DEFER_BLOCKING 0x0 ;  /* 0x0000000000007b1d */ /* 0x000fec0000010000 */
[----:B------:R-:W-:Y:S05]  /*0a70*/  @P0 BRA `(.L_x_17) ;  /* 0x0000002c00ac0947 */ /* 0x000fea0003800000 */
[----:B------:R-:W1:Y:S01]  /*0a80*/  S2UR UR5, SR_CgaCtaId ;  /* 0x00000000000579c3 */ /* 0x000e620000008800 */
[----:B------:R-:W-:Y:S02]  /*0a90*/  UMOV UR4, 0x400 ;  /* 0x0000040000047882 */ /* 0x000fe40000000000 */
[----:B-1----:R-:W-:-:S09]  /*0aa0*/  ULEA UR4, UR5, UR4, 0x18 ;  /* 0x0000000405047291 */ /* 0x002fd2000f8ec0ff */
[----:B------:R-:W-:Y:S04]  /*0ab0*/  LDS R0, [UR4+0xc] ;  /* 0x00000c04ff007984 */ /* 0x000fe80008000800 */
[----:B------:R-:W1:Y:S04]  /*0ac0*/  LDS.128 R4, [UR4+0x10] ;  /* 0x00001004ff047984 */ /* 0x000e680008000c00 */
[----:B------:R-:W2:Y:S01]  /*0ad0*/  LDS.64 R8, [UR4+0x20] ;  /* 0x00002004ff087984 */ /* 0x000ea20008000a00 */
[----:B-1----:R-:W-:-:S04]  /*0ae0*/  IADD3 R0, PT, PT, R4, R0, R3 ;  /* 0x0000000004007210 */ /* 0x002fc80007ffe003 */
[----:B------:R-:W-:-:S04]  /*0af0*/  IADD3 R0, PT, PT, R6, R0, R5 ;  /* 0x0000000006007210 */ /* 0x000fc80007ffe005 */
[----:B--2---:R-:W-:-:S05]  /*0b00*/  IADD3 R0, PT, PT, R8, R0, R7 ;  /* 0x0000000008007210 */ /* 0x004fca0007ffe007 */
[----:B0-----:R-:W-:Y:S01]  /*0b10*/  IMAD.IADD R3, R0, 0x1, R9 ;  /* 0x0000000100037824 */ /* 0x001fe200078e0209 */
[----:B------:R-:W-:Y:S06]  /*0b20*/  BRA `(.L_x_17) ;  /* 0x0000002c00807947 */ /* 0x000fec0003800000 */
.L_x_16:
[----:B0-----:R-:W-:Y:S01]  /*0b30*/  LOP3.LUT R2, R9, 0x3e0, RZ, 0xc0, !PT ;  /* 0x000003e009027812 */ /* 0x001fe200078ec0ff */
[----:B------:R-:W0:Y:S03]  /*0b40*/  S2R R8, SR_LANEID ;  /* 0x0000000000087919 */ /* 0x000e260000000000 */
[----:B------:R-:W-:Y:S01]  /*0b50*/  LOP3.LUT R5, RZ, R2, RZ, 0x33, !PT ;  /* 0x00000002ff057212 */ /* 0x000fe200078e33ff */
[----:B------:R-:W-:-:S04]  /*0b60*/  VIADD R3, R2, 0x20 ;  /* 0x0000002002037836 */ /* 0x000fc80000000000 */
[----:B------:R-:W-:Y:S01]  /*0b70*/  IMAD.IADD R5, R5, 0x1, R20 ;  /* 0x0000000105057824 */ /* 0x000fe200078e0214 */
[----:B------:R-:W-:-:S04]  /*0b80*/  ISETP.GT.AND P0, PT, R3, R20, PT ;  /* 0x000000140300720c */ /* 0x000fc80003f04270 */
[----:B------:R-:W-:-:S05]  /*0b90*/  SEL R5, R5, 0x1f, P0 ;  /* 0x0000001f05057807 */ /* 0x000fca0000000000 */
[----:B-----5:R-:W1:Y:S01]  /*0ba0*/  SHFL.DOWN PT, R2, R0, 0x1, R5 ;  /* 0x0820000000027989 */ /* 0x020e6200000e0005 */
[CC--:B0-----:R-:W-:Y:S01]  /*0bb0*/  ISETP.GE.AND P0, PT, R8.reuse, R5.reuse, PT ;  /* 0x000000050800720c */ /* 0x0c1fe20003f06270 */
[C---:B------:R-:W-:Y:S01]  /*0bc0*/  VIADD R4, R8.reuse, 0x2 ;  /* 0x0000000208047836 */ /* 0x040fe20000000000 */
[C---:B------:R-:W-:Y:S01]  /*0bd0*/  ISETP.NE.AND P1, PT, R8.reuse, RZ, PT ;  /* 0x000000ff0800720c */ /* 0x040fe20003f25270 */
[----:B------:R-:W-:Y:S01]  /*0be0*/  VIADD R6, R8, 0x4 ;  /* 0x0000000408067836 */ /* 0x000fe20000000000 */
[----:B-1----:R-:W-:Y:S02]  /*0bf0*/  SEL R3, R2, RZ, !P0 ;  /* 0x000000ff02037207 */ /* 0x002fe40004000000 */
[----:B------:R-:W-:-:S03]  /*0c00*/  ISETP.GT.AND P0, PT, R4, R5, PT ;  /* 0x000000050400720c */ /* 0x000fc60003f04270 */
[----:B------:R-:W-:-:S06]  /*0c10*/  IMAD.IADD R2, R3, 0x1, R0 ;  /* 0x0000000103027824 */ /* 0x000fcc00078e0200 */
[----:B------:R-:W0:Y:S01]  /*0c20*/  @!P1 S2R R10, SR_CgaCtaId ;  /* 0x00000000000a9919 */ /* 0x000e220000008800 */
[----:B------:R-:W-:Y:S01]  /*0c30*/  @!P1 MOV R7, 0x400 ;  /* 0x0000040000079802 */ /* 0x000fe20000000f00 */
[----:B------:R-:W1:Y:S02]  /*0c40*/  SHFL.DOWN PT, R3, R2, 0x2, R5 ;  /* 0x0840000002037989 */ /* 0x000e6400000e0005 */
[----:B-1----:R-:W-:Y:S02]  /*0c50*/  SEL R3, R3, RZ, !P0 ;  /* 0x000000ff03037207 */ /* 0x002fe40004000000 */
[----:B------:R-:W-:Y:S02]  /*0c60*/  ISETP.GT.AND P0, PT, R6, R5, PT ;  /* 0x000000050600720c */ /* 0x000fe40003f04270 */
[----:B------:R-:W-:Y:S01]  /*0c70*/  @!P1 SHF.R.U32.HI R6, RZ, 0x3, R9 ;  /* 0x00000003ff069819 */ /* 0x000fe20000011609 */
[----:B------:R-:W-:Y:S01]  /*0c80*/  IMAD.IADD R4, R2, 0x1, R3 ;  /* 0x0000000102047824 */ /* 0x000fe200078e0203 */
[----:B0-----:R-:W-:Y:S01]  /*0c90*/  @!P1 LEA R7, R10, R7, 0x18 ;  /* 0x000000070a079211 */ /* 0x001fe200078ec0ff */
[----:B------:R-:W-:Y:S01]  /*0ca0*/  VIADD R2, R8, 0x8 ;  /* 0x0000000808027836 */ /* 0x000fe20000000000 */
[----:B------:R-:W-:-:S02]  /*0cb0*/  @!P1 LOP3.LUT R6, R6, 0x7c, RZ, 0xc0, !PT ;  /* 0x0000007c06069812 */ /* 0x000fc400078ec0ff */
[----:B------:R-:W0:Y:S03]  /*0cc0*/  SHFL.DOWN PT, R3, R4, 0x4, R5 ;  /* 0x0880000004037989 */ /* 0x000e2600000e0005 */
[----:B------:R-:W-:Y:S01]  /*0cd0*/  @!P1 IMAD.IADD R6, R6, 0x1, R7 ;  /* 0x0000000106069824 */ /* 0x000fe200078e0207 */
[----:B0-----:R-:W-:Y:S02]  /*0ce0*/  SEL R3, R3, RZ, !P0 ;  /* 0x000000ff03037207 */ /* 0x001fe40004000000 */
[----:B------:R-:W-:-:S03]  /*0cf0*/  ISETP.GT.AND P0, PT, R2, R5, PT ;  /* 0x000000050200720c */ /* 0x000fc60003f04270 */
[----:B------:R-:W-:Y:S02]  /*0d00*/  IMAD.IADD R0, R4, 0x1, R3 ;  /* 0x0000000104007824 */ /* 0x000fe400078e0203 */
[----:B------:R-:W-:-:S03]  /*0d10*/  VIADD R4, R8, 0x10 ;  /* 0x0000001008047836 */ /* 0x000fc60000000000 */
[----:B------:R-:W0:Y:S02]  /*0d20*/  SHFL.DOWN PT, R3, R0, 0x8, R5 ;  /* 0x0900000000037989 */ /* 0x000e2400000e0005 */
[----:B0-----:R-:W-:Y:S02]  /*0d30*/  SEL R3, R3, RZ, !P0 ;  /* 0x000000ff03037207 */ /* 0x001fe40004000000 */
[----:B------:R-:W-:-:S03]  /*0d40*/  ISETP.GT.AND P0, PT, R4, R5, PT ;  /* 0x000000050400720c */ /* 0x000fc60003f04270 */
[----:B------:R-:W-:-:S05]  /*0d50*/  IMAD.IADD R2, R0, 0x1, R3 ;  /* 0x0000000100027824 */ /* 0x000fca00078e0203 */
[----:B------:R-:W0:Y:S02]  /*0d60*/  SHFL.DOWN PT, R3, R2, 0x10, R5 ;  /* 0x0a00000002037989 */ /* 0x000e2400000e0005 */
[----:B0-----:R-:W-:Y:S02]  /*0d70*/  SEL R3, R3, RZ, !P0 ;  /* 0x000000ff03037207 */ /* 0x001fe40004000000 */
[----:B------:R-:W-:-:S03]  /*0d80*/  ISETP.NE.AND P0, PT, R9, RZ, PT ;  /* 0x000000ff0900720c */ /* 0x000fc60003f05270 */
[----:B------:R-:W-:-:S05]  /*0d90*/  IMAD.IADD R3, R2, 0x1, R3 ;  /* 0x0000000102037824 */ /* 0x000fca00078e0203 */
[----:B------:R4:W-:Y:S01]  /*0da0*/  @!P1 STS [R6+0x8], R3 ;  /* 0x0000080306009388 */ /* 0x0009e20000000800 */
[----:B------:R-:W-:Y:S06]  /*0db0*/  BAR.SYNC.DEFER_BLOCKING 0x0 ;  /* 0x0000000000007b1d */ /* 0x000fec0000010000 */
[----:B------:R-:W-:Y:S05]  /*0dc0*/  @P0 BRA `(.L_x_17) ;  /* 0x0000002800d80947 */ /* 0x000fea0003800000 */
[----:B------:R-:W0:Y:S01]  /*0dd0*/  S2UR UR5, SR_CgaCtaId ;  /* 0x00000000000579c3 */ /* 0x000e220000008800 */
[----:B------:R-:W-:Y:S01]  /*0de0*/  UMOV UR4, 0x400 ;  /* 0x0000040000047882 */ /* 0x000fe20000000000 */
[C---:B------:R-:W-:Y:S02]  /*0df0*/  ISETP.GT.AND P2, PT, R20.reuse, 0x40, PT ;  /* 0x000000401400780c */ /* 0x040fe40003f44270 */
[C---:B------:R-:W-:Y:S02]  /*0e00*/  ISETP.GT.AND P1, PT, R20.reuse, 0x20, PT ;  /* 0x000000201400780c */ /* 0x040fe40003f24270 */
[----:B------:R-:W-:Y:S01]  /*0e10*/  ISETP.GT.AND P3, PT, R20, 0x80, PT ;  /* 0x000000801400780c */ /* 0x000fe20003f64270 */
[----:B0-----:R-:W-:-:S09]  /*0e20*/  ULEA UR4, UR5, UR4, 0x18 ;  /* 0x0000000405047291 */ /* 0x001fd2000f8ec0ff */
[----:B----4-:R-:W0:Y:S04]  /*0e30*/  LDS.128 R4, [UR4+0x10] ;  /* 0x00001004ff047984 */ /* 0x010e280008000c00 */
[----:B------:R-:W1:Y:S04]  /*0e40*/  LDS R0, [UR4+0xc] ;  /* 0x00000c04ff007984 */ /* 0x000e680008000800 */
[----:B------:R-:W2:Y:S01]  /*0e50*/  LDS.64 R8, [UR4+0x20] ;  /* 0x00002004ff087984 */ /* 0x000ea20008000a00 */
[----:B0-----:R-:W-:Y:S02]  /*0e60*/  SEL R4, R4, RZ, P2 ;  /* 0x000000ff04047207 */ /* 0x001fe40001000000 */
[----:B------:R-:W-:-:S02]  /*0e70*/  ISETP.GT.AND P2, PT, R20, 0x60, PT ;  /* 0x000000601400780c */ /* 0x000fc40003f44270 */
[----:B-1----:R-:W-:Y:S02]  /*0e80*/  SEL R0, R0, RZ, P1 ;  /* 0x000000ff00007207 */ /* 0x002fe40000800000 */
[----:B------:R-:W-:Y:S02]  /*0e90*/  SEL R5, R5, RZ, P2 ;  /* 0x000000ff05057207 */ /* 0x000fe40001000000 */
[----:B------:R-:W-:Y:S02]  /*0ea0*/  IADD3 R0, PT, PT, R4, R0, R3 ;  /* 0x0000000004007210 */ /* 0x000fe40007ffe003 */
[----:B------:R-:W-:Y:S02]  /*0eb0*/  ISETP.GT.AND P1, PT, R20, 0xa0, PT ;  /* 0x000000a01400780c */ /* 0x000fe40003f24270 */
[----:B------:R-:W-:Y:S02]  /*0ec0*/  SEL R6, R6, RZ, P3 ;  /* 0x000000ff06067207 */ /* 0x000fe40001800000 */
[----:B------:R-:W-:-:S02]  /*0ed0*/  ISETP.GT.AND P2, PT, R20, 0xc0, PT ;  /* 0x000000c01400780c */ /* 0x000fc40003f44270 */
[----:B------:R-:W-:Y:S02]  /*0ee0*/  ISETP.GT.AND P3, PT, R20, 0xe0, PT ;  /* 0x000000e01400780c */ /* 0x000fe40003f64270 */
[----:B------:R-:W-:Y:S02]  /*0ef0*/  SEL R7, R7, RZ, P1 ;  /* 0x000000ff07077207 */ /* 0x000fe40000800000 */
[----:B------:R-:W-:Y:S02]  /*0f00*/  IADD3 R0, PT, PT, R6, R0, R5 ;  /* 0x0000000006007210 */ /* 0x000fe40007ffe005 */
[----:B--2---:R-:W-:Y:S02]  /*0f10*/  SEL R8, R8, RZ, P2 ;  /* 0x000000ff08087207 */ /* 0x004fe40001000000 */
[----:B------:R-:W-:Y:S02]  /*0f20*/  SEL R9, R9, RZ, P3 ;  /* 0x000000ff09097207 */ /* 0x000fe40001800000 */
[----:B------:R-:W-:-:S05]  /*0f30*/  IADD3 R0, PT, PT, R8, R0, R7 ;  /* 0x0000000008007210 */ /* 0x000fca0007ffe007 */
[----:B------:R-:W-:Y:S01]  /*0f40*/  IMAD.IADD R3, R0, 0x1, R9 ;  /* 0x0000000100037824 */ /* 0x000fe200078e0209 */
[----:B------:R-:W-:Y:S06]  /*0f50*/  BRA `(.L_x_17) ;  /* 0x0000002800747947 */ /* 0x000fec0003800000 */
.L_x_3:
[----:B------:R-:W0:Y:S01]  /*0f60*/  S2R R0, SR_TID.X ;  /* 0x0000000000007919 */ /* 0x000e220000002100 */
[----:B------:R-:W1:Y:S01]  /*0f70*/  LDC.64 R2, c[0x0][0x380] ;  /* 0x0000e000ff027b82 */ /* 0x000e620000000a00 */
[----:B0-----:R-:W-:-:S04]  /*0f80*/  IMAD.SHL.U32 R5, R0, 0x4, RZ ;  /* 0x0000000400057824 */ /* 0x001fc800078e00ff */
[----:B-1----:R-:W-:-:S05]  /*0f90*/  IMAD.WIDE.U32 R2, R5, 0x4, R2 ;  /* 0x0000000405027825 */ /* 0x002fca00078e0002 */
[----:B------:R-:W2:Y:S04]  /*0fa0*/  LDG.E.128.CONSTANT R4, desc[UR6][R2.64] ;  /* 0x0000000602047981 */ /* 0x000ea8000c1e9d00 */
[----:B------:R-:W3:Y:S04]  /*0fb0*/  LDG.E.128.CONSTANT R8, desc[UR6][R2.64+0x1000] ;  /* 0x0010000602087981 */ /* 0x000ee8000c1e9d00 */
[----:B------:R-:W4:Y:S04]  /*0fc0*/  LDG.E.128.CONSTANT R12, desc[UR6][R2.64+0x2000] ;  /* 0x00200006020c7981 */ /* 0x000f28000c1e9d00 */
[----:B------:R-:W5:Y:S01]  /*0fd0*/  LDG.E.128.CONSTANT R16, desc[UR6][R2.64+0x3000] ;  /* 0x0030000602107981 */ /* 0x000f62000c1e9d00 */
[----:B------:R-:W-:Y:S01]  /*0fe0*/  ISETP.GE.U32.AND P0, PT, R20, 0x2000, PT ;  /* 0x000020001400780c */ /* 0x000fe20003f06070 */
[----:B------:R-:W-:Y:S01]  /*0ff0*/  IMAD.MOV.U32 R23, RZ, RZ, 0x1000 ;  /* 0x00001000ff177424 */ /* 0x000fe200078e00ff */
[----:B--2---:R-:W-:-:S04]  /*1000*/  IADD3 R5, PT, PT, R6, R5, R4 ;  /* 0x0000000506057210 */ /* 0x004fc80007ffe004 */
[----:B---3--:R-:W-:-:S04]  /*1010*/  IADD3 R5, PT, PT, R8, R7, R5 ;  /* 0x0000000708057210 */ /* 0x008fc80007ffe005 */
[----:B------:R-:W-:-:S04]  /*1020*/  IADD3 R5, PT, PT, R10, R9, R5 ;  /* 0x000000090a057210 */ /* 0x000fc80007ffe005 */
[----:B----4-:R-:W-:-:S04]  /*1030*/  IADD3 R5, PT, PT, R12, R11, R5 ;  /* 0x0000000b0c057210 */ /* 0x010fc80007ffe005 */
[----:B------:R-:W-:-:S04]  /*1040*/  IADD3 R5, PT, PT, R14, R13, R5 ;  /* 0x0000000d0e057210 */ /* 0x000fc80007ffe005 */
[----:B-----5:R-:W-:-:S04]  /*1050*/  IADD3 R5, PT, PT, R16, R15, R5 ;  /* 0x0000000f10057210 */ /* 0x020fc80007ffe005 */
[----:B------:R-:W-:-:S05]  /*1060*/  IADD3 R5, PT, PT, R18, R17, R5 ;  /* 0x0000001112057210 */ /* 0x000fca0007ffe005 */
[----:B------:R-:W-:Y:S01]  /*1070*/  IMAD.IADD R21, R19, 0x1, R5 ;  /* 0x0000000113157824 */ /* 0x000fe200078e0205 */
[----:B------:R-:W-:Y:S06]  /*1080*/  @!P0 BRA `(.L_x_18) ;  /* 0x00000000005c8947 */ /* 0x000fec0003800000 */
[----:B------:R-:W0:Y:S01]  /*1090*/  LDC R24, c[0x0][0x390] ;  /* 0x0000e400ff187b82 */ /* 0x000e220000000800 */
[----:B------:R-:W-:Y:S02]  /*10a0*/  VIADD R22, R20, 0xfffff000 ;  /* 0xfffff00014167836 */ /* 0x000fe40000000000 */
[----:B------:R-:W-:-:S07]  /*10b0*/  IMAD.MOV.U32 R23, RZ, RZ, 0x1000 ;  /* 0x00001000ff177424 */ /* 0x000fce00078e00ff */
.L_x_20:
[----:B------:R-:W-:-:S05]  /*10c0*/  IMAD.WIDE R26, R23, 0x4, R2 ;  /* 0x00000004171a7825 */ /* 0x000fca00078e0202 */
[----:B------:R-:W2:Y:S04]  /*10d0*/  LDG.E.128.CONSTANT R12, desc[UR6][R26.64] ;  /* 0x000000061a0c7981 */ /* 0x000ea8000c1e9d00 */
[----:B------:R-:W3:Y:S04]  /*10e0*/  LDG.E.128.CONSTANT R16, desc[UR6][R26.64+0x1000] ;  /* 0x001000061a107981 */ /* 0x000ee8000c1e9d00 */
[----:B------:R-:W4:Y:S04]  /*10f0*/  LDG.E.128.CONSTANT R4, desc[UR6][R26.64+0x2000] ;  /* 0x002000061a047981 */ /* 0x000f28000c1e9d00 */
[----:B------:R-:W5:Y:S01]  /*1100*/  LDG.E.128.CONSTANT R8, desc[UR6][R26.64+0x3000] ;  /* 0x003000061a087981 */ /* 0x000f62000c1e9d00 */
[----:B0-----:R-:W-:Y:S01]  /*1110*/  IMAD.MOV.U32 R20, RZ, RZ, R24 ;  /* 0x000000ffff147224 */ /* 0x001fe200078e0018 */
[----:B--2---:R-:W-:-:S04]  /*1120*/  IADD3 R13, PT, PT, R13, R12, R21 ;  /* 0x0000000c0d0d7210 */ /* 0x004fc80007ffe015 */
[----:B------:R-:W-:-:S04]  /*1130*/  IADD3 R13, PT, PT, R15, R14, R13 ;  /* 0x0000000e0f0d7210 */ /* 0x000fc80007ffe00d */
[----:B---3--:R-:W-:-:S04]  /*1140*/  IADD3 R13, PT, PT, R17, R16, R13 ;  /* 0x00000010110d7210 */ /* 0x008fc80007ffe00d */
[----:B------:R-:W-:-:S04]  /*1150*/  IADD3 R13, PT, PT, R19, R18, R13 ;  /* 0x00000012130d7210 */ /* 0x000fc80007ffe00d */
[----:B----4-:R-:W-:Y:S01]  /*1160*/  IADD3 R13, PT, PT, R5, R4, R13 ;  /* 0x00000004050d7210 */ /* 0x010fe20007ffe00d */
[----:B------:R-:W-:-:S03]  /*1170*/  IMAD.IADD R4, R20, 0x1, -R23 ;  /* 0x0000000114047824 */ /* 0x000fc600078e0a17 */
[----:B------:R-:W-:Y:S02]  /*1180*/  IADD3 R13, PT, PT, R7, R6, R13 ;  /* 0x00000006070d7210 */ /* 0x000fe40007ffe00d */
[----:B------:R-:W-:Y:S02]  /*1190*/  ISETP.GE.AND P0, PT, R4, 0x1000, PT ;  /* 0x000010000400780c */ /* 0x000fe40003f06270 */
[----:B-----5:R-:W-:-:S04]  /*11a0*/  IADD3 R13, PT, PT, R9, R8, R13 ;  /* 0x00000008090d7210 */ /* 0x020fc80007ffe00d */
[----:B------:R-:W-:-:S07]  /*11b0*/  IADD3 R21, PT, PT, R11, R10, R13 ;  /* 0x0000000a0b157210 */ /* 0x000fce0007ffe00d */
[----:B------:R-:W-:Y:S05]  /*11c0*/  @!P0 BRA `(.L_x_19) ;  /* 0x0000000400fc8947 */ /* 0x000fea0003800000 */
[----:B------:R-:W-:-:S05]  /*11d0*/  VIADD R23, R23, 0x1000 ;  /* 0x0000100017177836 */ /* 0x000fca0000000000 */
[----:B------:R-:W-:-:S13]  /*11e0*/  ISETP.GT.AND P0, PT, R23, R22, PT ;  /* 0x000000161700720c */ /* 0x000fda0003f04270 */
[----:B------:R-:W-:Y:S05]  /*11f0*/  @!P0 BRA `(.L_x_20) ;  /* 0xfffffffc00b08947 */ /* 0x000fea000383ffff */
.L_x_18:
[----:B------:R-:W-:-:S13]  /*1200*/  ISETP.GE.AND P0, PT, R23, R20, PT ;  /* 0x000000141700720c */ /* 0x000fda0003f06270 */
[----:B------:R-:W-:Y:S05]  /*1210*/  @P0 BRA `(.L_x_19) ;  /* 0x0000000400e80947 */ /* 0x000fea0003800000 */
[----:B------:R-:W-:Y:S01]  /*1220*/  IMAD.IADD R9, R20, 0x1, -R23 ;  /* 0x0000000114097824 */ /* 0x000fe200078e0a17 */
[----:B------:R-:W-:Y:S04]  /*1230*/  BSSY.RECONVERGENT B1, `(.L_x_19) ;  /* 0x0000078000017945 */ /* 0x000fe80003800200 */
[----:B------:R-:W-:-:S13]  /*1240*/  ISETP.GE.AND P0, PT, R0, R9, PT ;  /* 0x000000090000720c */ /* 0x000fda0003f06270 */
[----:B------:R-:W-:Y:S05]  /*1250*/  @P0 BRA `(.L_x_21) ;  /* 0x0000000400d40947 */ /* 0x000fea0003800000 */
[----:B------:R-:W-:Y:S01]  /*1260*/  LOP3.LUT R2, RZ, R0, RZ, 0x33, !PT ;  /* 0x00000000ff027212 */ /* 0x000fe200078e33ff */
[----:B------:R-:W-:Y:S01]  /*1270*/  BSSY.RECONVERGENT B2, `(.L_x_22) ;  /* 0x0000015000027945 */ /* 0x000fe20003800200 */
[----:B------:R-:W-:Y:S02]  /*1280*/  IMAD.MOV.U32 R8, RZ, RZ, R0 ;  /* 0x000000ffff087224 */ /* 0x000fe400078e0000 */
[----:B------:R-:W-:-:S04]  /*1290*/  IADD3 R2, PT, PT, -R23, R20, R2 ;  /* 0x0000001417027210 */ /* 0x000fc80007ffe102 */
[C---:B------:R-:W-:Y:S02]  /*12a0*/  LOP3.LUT R3, R2.reuse, 0x300, RZ, 0xc0, !PT ;  /* 0x0000030002037812 */ /* 0x040fe400078ec0ff */
[----:B------:R-:W-:Y:S02]  /*12b0*/  ISETP.GE.U32.AND P1, PT, R2, 0x300, PT ;  /* 0x000003000200780c */ /* 0x000fe40003f26070 */
[----:B------:R-:W-:-:S13]  /*12c0*/  ISETP.NE.AND P0, PT, R3, 0x300, PT ;  /* 0x000003000300780c */ /* 0x000fda0003f05270 */
[----:B------:R-:W-:Y:S05]  /*12d0*/  @!P0 BRA `(.L_x_23) ;  /* 0x0000000000388947 */ /* 0x000fea0003800000 */
[----:B------:R-:W0:Y:S01]  /*12e0*/  LDC.64 R4, c[0x0][0x380] ;  /* 0x0000e000ff047b82 */ /* 0x000e220000000a00 */
[----:B------:R-:W-:Y:S01]  /*12f0*/  LEA.HI R2, R2, 0x1, RZ, 0x18 ;  /* 0x0000000102027811 */ /* 0x000fe200078fc0ff */
[----:B------:R-:W-:Y:S02]  /*1300*/  IMAD.IADD R7, R0, 0x1, R23 ;  /* 0x0000000100077824 */ /* 0x000fe400078e0217 */
[----:B------:R-:W-:Y:S01]  /*1310*/  IMAD.MOV.U32 R8, RZ, RZ, R0 ;  /* 0x000000ffff087224 */ /* 0x000fe200078e0000 */
[----:B------:R-:W-:-:S05]  /*1320*/  LOP3.LUT R2, R2, 0x3, RZ, 0xc0, !PT ;  /* 0x0000000302027812 */ /* 0x000fca00078ec0ff */
[----:B------:R-:W-:-:S07]  /*1330*/  IMAD.MOV R6, RZ, RZ, -R2 ;  /* 0x000000ffff067224 */ /* 0x000fce00078e0a02 */
.L_x_24:
[----:B0-----:R-:W-:-:S06]  /*1340*/  IMAD.WIDE.U32 R2, R7, 0x4, R4 ;  /* 0x0000000407027825 */ /* 0x001fcc00078e0004 */
[----:B------:R-:W2:Y:S01]  /*1350*/  LDG.E.CONSTANT R2, desc[UR6][R2.64] ;  /* 0x0000000602027981 */ /* 0x000ea2000c1e9900 */
[----:B------:R-:W-:Y:S02]  /*1360*/  VIADD R6, R6, 0x1 ;  /* 0x0000000106067836 */ /* 0x000fe40000000000 */
[----:B------:R-:W-:Y:S02]  /*1370*/  VIADD R8, R8, 0x100 ;  /* 0x0000010008087836 */ /* 0x000fe40000000000 */
[----:B------:R-:W-:Y:S01]  /*1380*/  VIADD R7, R7, 0x100 ;  /* 0x0000010007077836 */ /* 0x000fe20000000000 */
[----:B------:R-:W-:Y:S01]  /*1390*/  ISETP.NE.AND P0, PT, R6, RZ, PT ;  /* 0x000000ff0600720c */ /* 0x000fe20003f05270 */
[----:B--2---:R-:W-:-:S12]  /*13a0*/  IMAD.IADD R21, R2, 0x1, R21 ;  /* 0x0000000102157824 */ /* 0x004fd800078e0215 */
[----:B------:R-:W-:Y:S05]  /*13b0*/  @P0 BRA `(.L_x_24) ;  /* 0xfffffffc00e00947 */ /* 0x000fea000383ffff */
.L_x_23:
[----:B------:R-:W-:Y:S05]  /*13c0*/  BSYNC.RECONVERGENT B2 ;  /* 0x0000000000027941 */ /* 0x000fea0003800200 */
.L_x_22:
[----:B------:R-:W-:Y:S05]  /*13d0*/  @!P1 BRA `(.L_x_21) ;  /* 0x0000000400749947 */ /* 0x000fea0003800000 */
[----:B------:R-:W0:Y:S01]  /*13e0*/  LDCU.64 UR4, c[0x0][0x380] ;  /* 0x00007000ff0477ac */ /* 0x000e220008000a00 */
[----:B------:R-:W-:Y:S01]  /*13f0*/  IMAD.IADD R5, R9, 0x1, -R8 ;  /* 0x0000000109057824 */ /* 0x000fe200078e0a08 */
[C---:B------:R-:W-:Y:S01]  /*1400*/  IADD3 R3, P0, PT, R8.reuse, R23, RZ ;  /* 0x0000001708037210 */ /* 0x040fe20007f1e0ff */
[----:B------:R-:W-:Y:S01]  /*1410*/  BSSY.RECONVERGENT B2, `(.L_x_25) ;  /* 0x0000033000027945 */ /* 0x000fe20003800200 */
[----:B------:R-:W-:Y:S02]  /*1420*/  IMAD.IADD R23, R8, 0x1, R23 ;  /* 0x0000000108177824 */ /* 0x000fe400078e0217 */
[----:B------:R-:W-:Y:S01]  /*1430*/  ISETP.GT.AND P1, PT, R5, 0xc00, PT ;  /* 0x00000c000500780c */ /* 0x000fe20003f24270 */
[----:B------:R-:W-:Y:S01]  /*1440*/  IMAD.X R4, RZ, RZ, RZ, P0 ;  /* 0x000000ffff047224 */ /* 0x000fe200000e06ff */
[----:B0-----:R-:W-:-:S04]  /*1450*/  LEA R2, P0, R3, UR4, 0x2 ;  /* 0x0000000403027c11 */ /* 0x001fc8000f8010ff */
[----:B------:R-:W-:Y:S02]  /*1460*/  LEA.HI.X R3, R3, UR5, R4, 0x2, P0 ;  /* 0x0000000503037c11 */ /* 0x000fe400080f1404 */
[----:B------:R-:W-:-:S05]  /*1470*/  IADD3 R2, P0, PT, R2, 0x800, RZ ;  /* 0x0000080002027810 */ /* 0x000fca0007f1e0ff */
[----:B------:R-:W-:Y:S01]  /*1480*/  IMAD.X R3, RZ, RZ, R3, P0 ;  /* 0x000000ffff037224 */ /* 0x000fe200000e0603 */
[----:B------:R-:W-:Y:S01]  /*1490*/  PLOP3.LUT P0, PT, PT, PT, PT, 0x80, 0x8 ;  /* 0x000000000008781c */ /* 0x000fe20003f0f070 */
[----:B------:R-:W-:-:S12]  /*14a0*/  @!P1 BRA `(.L_x_26) ;  /* 0x0000000000a49947 */ /* 0x000fd80003800000 */
[----:B------:R-:W-:Y:S01]  /*14b0*/  PLOP3.LUT P0, PT, PT, PT, PT, 0x8, 0x80 ;  /* 0x000000000080781c */ /* 0x000fe20003f0e170 */
[----:B------:R-:W-:-:S12]  /*14c0*/  VIADD R11, R9, 0xfffff400 ;  /* 0xfffff400090b7836 */ /* 0x000fd80000000000 */
.L_x_27:
[----:B------:R-:W0:Y:S01]  /*14d0*/  LDC.64 R4, c[0x0][0x380] ;  /* 0x0000e000ff047b82 */ /* 0x000e220000000a00 */
[C---:B------:R-:W-:Y:S01]  /*14e0*/  VIADD R27, R23.reuse, 0x400 ;  /* 0x00000400171b7836 */ /* 0x040fe20000000000 */
[----:B------:R-:W2:Y:S01]  /*14f0*/  LDG.E.CONSTANT R12, desc[UR6][R2.64+-0x400] ;  /* 0xfffc0006020c7981 */ /* 0x000ea2000c1e9900 */
[----:B------:R-:W-:-:S03]  /*1500*/  VIADD R7, R23, 0x800 ;  /* 0x0000080017077836 */ /* 0x000fc60000000000 */
[----:B------:R-:W3:Y:S04]  /*1510*/  LDG.E.CONSTANT R18, desc[UR6][R2.64] ;  /* 0x0000000602127981 */ /* 0x000ee8000c1e9900 */
[----:B------:R-:W3:Y:S04]  /*1520*/  LDG.E.CONSTANT R17, desc[UR6][R2.64+0x400] ;  /* 0x0004000602117981 */ /* 0x000ee8000c1e9900 */
[----:B------:R-:W4:Y:S01]  /*1530*/  LDG.E.CONSTANT R15, desc[UR6][R2.64+0xc00] ;  /* 0x000c0006020f7981 */ /* 0x000f22000c1e9900 */
[----:B------:R-:W-:-:S03]  /*1540*/  VIADD R29, R23, 0xc00 ;  /* 0x00000c00171d7836 */ /* 0x000fc60000000000 */
[----:B------:R-:W5:Y:S04]  /*1550*/  LDG.E.CONSTANT R14, desc[UR6][R2.64+0x1000] ;  /* 0x00100006020e7981 */ /* 0x000f68000c1e9900 */
[----:B------:R-:W5:Y:S01]  /*1560*/  LDG.E.CONSTANT R13, desc[UR6][R2.64+0x1400] ;  /* 0x00140006020d7981 */ /* 0x000f62000c1e9900 */
[----:B0-----:R-:W-:-:S03]  /*1570*/  IMAD.WIDE.U32 R24, R23, 0x4, R4 ;  /* 0x0000000417187825 */ /* 0x001fc600078e0004 */
[----:B------:R-:W5:Y:S04]  /*1580*/  LDG.E.CONSTANT R19, desc[UR6][R2.64+0x1c00] ;  /* 0x001c000602137981 */ /* 0x000f68000c1e9900 */
[----:B------:R-:W2:Y:S01]  /*1590*/  LDG.E.CONSTANT R10, desc[UR6][R24.64] ;  /* 0x00000006180a7981 */ /* 0x000ea2000c1e9900 */
[----:B------:R-:W-:-:S03]  /*15a0*/  IMAD.WIDE.U32 R26, R27, 0x4, R4 ;  /* 0x000000041b1a7825 */ /* 0x000fc600078e0004 */
[----:B------:R-:W5:Y:S01]  /*15b0*/  LDG.E.CONSTANT R20, desc[UR6][R2.64+0x2400] ;  /* 0x0024000602147981 */ /* 0x000f62000c1e9900 */
[----:B------:R-:W-:-:S03]  /*15c0*/  IMAD.WIDE.U32 R6, R7, 0x4, R4 ;  /* 0x0000000407067825 */ /* 0x000fc600078e0004 */
[----:B------:R-:W4:Y:S01]  /*15d0*/  LDG.E.CONSTANT R16, desc[UR6][R26.64] ;  /* 0x000000061a107981 */ /* 0x000f22000c1e9900 */
[----:B------:R-:W-:-:S03]  /*15e0*/  IMAD.WIDE.U32 R4, R29, 0x4, R4 ;  /* 0x000000041d047825 */ /* 0x000fc600078e0004 */
[----:B------:R-:W5:Y:S04]  /*15f0*/  LDG.E.CONSTANT R6, desc[UR6][R6.64] ;  /* 0x0000000606067981 */ /* 0x000f68000c1e9900 */
[----:B------:R-:W5:Y:S04]  /*1600*/  LDG.E.CONSTANT R25, desc[UR6][R2.64+0x2000] ;  /* 0x0020000602197981 */ /* 0x000f68000c1e9900 */
[----:B------:R0:W5:Y:S04]  /*1610*/  LDG.E.CONSTANT R5, desc[UR6][R4.64] ;  /* 0x0000000604057981 */ /* 0x000168000c1e9900 */
[----:B------:R-:W5:Y:S04]  /*1620*/  LDG.E.CONSTANT R24, desc[UR6][R2.64+0x2c00] ;  /* 0x002c000602187981 */ /* 0x000f68000c1e9900 */
[----:B------:R-:W5:Y:S04]  /*1630*/  LDG.E.CONSTANT R27, desc[UR6][R2.64+0x3000] ;  /* 0x00300006021b7981 */ /* 0x000f68000c1e9900 */
[----:B------:R1:W5:Y:S01]  /*1640*/  LDG.E.CONSTANT R22, desc[UR6][R2.64+0x3400] ;  /* 0x0034000602167981 */ /* 0x000362000c1e9900 */
[----:B------:R-:W-:-:S05]  /*1650*/  VIADD R8, R8, 0x1000 ;  /* 0x0000100008087836 */ /* 0x000fca0000000000 */
[----:B------:R-:W-:Y:S02]  /*1660*/  ISETP.GE.AND P1, PT, R8, R11, PT ;  /* 0x0000000b0800720c */ /* 0x000fe40003f26270 */
[----:B0-----:R-:W-:Y:S01]  /*1670*/  IADD3 R4, P2, PT, R2, 0x4000, RZ ;  /* 0x0000400002047810 */ /* 0x001fe20007f5e0ff */
[----:B------:R-:W-:-:S04]  /*1680*/  VIADD R23, R23, 0x1000 ;  /* 0x0000100017177836 */ /* 0x000fc80000000000 */
[----:B-1----:R-:W-:Y:S02]  /*1690*/  IMAD.X R3, RZ, RZ, R3, P2 ;  /* 0x000000ffff037224 */ /* 0x002fe400010e0603 */
[----:B------:R-:W-:Y:S01]  /*16a0*/  IMAD.MOV.U32 R2, RZ, RZ, R4 ;  /* 0x000000ffff027224 */ /* 0x000fe200078e0004 */
[----:B--2---:R-:W-:-:S04]  /*16b0*/  IADD3 R10, PT, PT, R12, R10, R21 ;  /* 0x0000000a0c0a7210 */ /* 0x004fc80007ffe015 */
[----:B---3--:R-:W-:-:S04]  /*16c0*/  IADD3 R10, PT, PT, R17, R18, R10 ;  /* 0x00000012110a7210 */ /* 0x008fc80007ffe00a */
[----:B----4-:R-:W-:-:S04]  /*16d0*/  IADD3 R10, PT, PT, R15, R16, R10 ;  /* 0x000000100f0a7210 */ /* 0x010fc80007ffe00a */
[----:B-----5:R-:W-:-:S04]  /*16e0*/  IADD3 R10, PT, PT, R13, R14, R10 ;  /* 0x0000000e0d0a7210 */ /* 0x020fc80007ffe00a */
[----:B------:R-:W-:-:S04]  /*16f0*/  IADD3 R6, PT, PT, R19, R6, R10 ;  /* 0x0000000613067210 */ /* 0x000fc80007ffe00a */
[----:B------:R-:W-:-:S04]  /*1700*/  IADD3 R6, PT, PT, R20, R25, R6 ;  /* 0x0000001914067210 */ /* 0x000fc80007ffe006 */
[----:B------:R-:W-:-:S04]  /*1710*/  IADD3 R5, PT, PT, R24, R5, R6 ;  /* 0x0000000518057210 */ /* 0x000fc80007ffe006 */
[----:B------:R-:W-:Y:S01]  /*1720*/  IADD3 R21, PT, PT, R22, R27, R5 ;  /* 0x0000001b16157210 */ /* 0x000fe20007ffe005 */
[----:B------:R-:W-:Y:S06]  /*1730*/  @!P1 BRA `(.L_x_27) ;  /* 0xfffffffc00649947 */ /* 0x000fec000383ffff */
.L_x_26:
[----:B------:R-:W-:Y:S05]  /*1740*/  BSYNC.RECONVERGENT B2 ;  /* 0x0000000000027941 */ /* 0x000fea0003800200 */
.L_x_25:
[----:B------:R-:W-:Y:S01]  /*1750*/  IMAD.IADD R4, R9, 0x1, -R8 ;  /* 0x0000000109047824 */ /* 0x000fe200078e0a08 */
[----:B------:R-:W-:Y:S04]  /*1760*/  BSSY.RECONVERGENT B2, `(.L_x_28) ;  /* 0x000001a000027945 */ /* 0x000fe80003800200 */
[----:B------:R-:W-:-:S13]  /*1770*/  ISETP.GT.AND P1, PT, R4, 0x400, PT ;  /* 0x000004000400780c */ /* 0x000fda0003f24270 */
[----:B------:R-:W-:Y:S05]  /*1780*/  @!P1 BRA `(.L_x_29) ;  /* 0x00000000005c9947 */ /* 0x000fea0003800000 */
[----:B------:R-:W0:Y:S01]  /*1790*/  LDC.64 R6, c[0x0][0x380] ;  /* 0x0000e000ff067b82 */ /* 0x000e220000000a00 */
[C---:B------:R-:W-:Y:S01]  /*17a0*/  VIADD R11, R23.reuse, 0x400 ;  /* 0x00000400170b7836 */ /* 0x040fe20000000000 */
[----:B------:R-:W2:Y:S04]  /*17b0*/  LDG.E.CONSTANT R10, desc[UR6][R2.64+-0x400] ;  /* 0xfffc0006020a7981 */ /* 0x000ea8000c1e9900 */
[----:B------:R-:W3:Y:S04]  /*17c0*/  LDG.E.CONSTANT R12, desc[UR6][R2.64+0x400] ;  /* 0x00040006020c7981 */ /* 0x000ee8000c1e9900 */
[----:B------:R-:W4:Y:S04]  /*17d0*/  LDG.E.CONSTANT R13, desc[UR6][R2.64+0xc00] ;  /* 0x000c0006020d7981 */ /* 0x000f28000c1e9900 */
[----:B------:R-:W5:Y:S04]  /*17e0*/  LDG.E.CONSTANT R15, desc[UR6][R2.64+0x1000] ;  /* 0x00100006020f7981 */ /* 0x000f68000c1e9900 */
[----:B------:R1:W5:Y:S01]  /*17f0*/  LDG.E.CONSTANT R14, desc[UR6][R2.64+0x1400] ;  /* 0x00140006020e7981 */ /* 0x000362000c1e9900 */
[----:B0-----:R-:W-:-:S04]  /*1800*/  IMAD.WIDE.U32 R4, R23, 0x4, R6 ;  /* 0x0000000417047825 */ /* 0x001fc800078e0006 */
[----:B------:R-:W-:Y:S02]  /*1810*/  IMAD.WIDE.U32 R6, R11, 0x4, R6 ;  /* 0x000000040b067825 */ /* 0x000fe400078e0006 */
[----:B------:R-:W2:Y:S04]  /*1820*/  LDG.E.CONSTANT R4, desc[UR6][R4.64] ;  /* 0x0000000604047981 */ /* 0x000ea8000c1e9900 */
[----:B------:R-:W3:Y:S04]  /*1830*/  LDG.E.CONSTANT R11, desc[UR6][R2.64] ;  /* 0x00000006020b7981 */ /* 0x000ee8000c1e9900 */
[----:B------:R-:W4:Y:S01]  /*1840*/  LDG.E.CONSTANT R7, desc[UR6][R6.64] ;  /* 0x0000000606077981 */ /* 0x000f22000c1e9900 */
[----:B------:R-:W-:Y:S01]  /*1850*/  PLOP3.LUT P0, PT, PT, PT, PT, 0x8, 0x80 ;  /* 0x000000000080781c */ /* 0x000fe20003f0e170 */
[----:B------:R-:W-:-:S02]  /*1860*/  VIADD R8, R8, 0x800 ;  /* 0x0000080008087836 */ /* 0x000fc40000000000 */
[----:B------:R-:W-:Y:S01]  /*1870*/  VIADD R23, R23, 0x800 ;  /* 0x0000080017177836 */ /* 0x000fe20000000000 */
[----:B--2---:R-:W-:Y:S02]  /*1880*/  IADD3 R10, PT, PT, R10, R4, R21 ;  /* 0x000000040a0a7210 */ /* 0x004fe40007ffe015 */
[----:B------:R-:W-:Y:S02]  /*1890*/  IADD3 R4, P1, PT, R2, 0x2000, RZ ;  /* 0x0000200002047810 */ /* 0x000fe40007f3e0ff */
[----:B---3--:R-:W-:-:S03]  /*18a0*/  IADD3 R10, PT, PT, R12, R11, R10 ;  /* 0x0000000b0c0a7210 */ /* 0x008fc60007ffe00a */
[----:B------:R-:W-:Y:S01]  /*18b0*/  IMAD.X R5, RZ, RZ, R3, P1 ;  /* 0x000000ffff057224 */ /* 0x000fe200008e0603 */
[----:B----4-:R-:W-:Y:S01]  /*18c0*/  IADD3 R10, PT, PT, R13, R7, R10 ;  /* 0x000000070d0a7210 */ /* 0x010fe20007ffe00a */
[----:B-1----:R-:W-:Y:S02]  /*18d0*/  IMAD.MOV.U32 R2, RZ, RZ, R4 ;  /* 0x000000ffff027224 */ /* 0x002fe400078e0004 */
[----:B------:R-:W-:Y:S01]  /*18e0*/  IMAD.MOV.U32 R3, RZ, RZ, R5 ;  /* 0x000000ffff037224 */ /* 0x000fe200078e0005 */
[----:B-----5:R-:W-:-:S07]  /*18f0*/  IADD3 R21, PT, PT, R14, R15, R10 ;  /* 0x0000000f0e157210 */ /* 0x020fce0007ffe00a */
.L_x_29:
[----:B------:R-:W-:Y:S05]  /*1900*/  BSYNC.RECONVERGENT B2 ;  /* 0x0000000000027941 */ /* 0x000fea0003800200 */
.L_x_28:
[----:B------:R-:W-:-:S13]  /*1910*/  ISETP.LT.OR P0, PT, R8, R9, P0 ;  /* 0x000000090800720c */ /* 0x000fda0000701670 */
[----:B------:R-:W-:Y:S05]  /*1920*/  @!P0 BRA `(.L_x_21) ;  /* 0x0000000000208947 */ /* 0x000fea0003800000 */
[----:B------:R-:W0:Y:S01]  /*1930*/  LDC.64 R4, c[0x0][0x380] ;  /* 0x0000e000ff047b82 */ /* 0x000e220000000a00 */
[----:B------:R-:W2:Y:S04]  /*1940*/  LDG.E.CONSTANT R6, desc[UR6][R2.64+-0x400] ;  /* 0xfffc000602067981 */ /* 0x000ea8000c1e9900 */
[----:B------:R-:W3:Y:S04]  /*1950*/  LDG.E.CONSTANT R7, desc[UR6][R2.64] ;  /* 0x0000000602077981 */ /* 0x000ee8000c1e9900 */
[----:B------:R-:W3:Y:S01]  /*1960*/  LDG.E.CONSTANT R8, desc[UR6][R2.64+0x400] ;  /* 0x0004000602087981 */ /* 0x000ee2000c1e9900 */
[----:B0-----:R-:W-:-:S06]  /*1970*/  IMAD.WIDE.U32 R4, R23, 0x4, R4 ;  /* 0x0000000417047825 */ /* 0x001fcc00078e0004 */
[----:B------:R-:W2:Y:S02]  /*1980*/  LDG.E.CONSTANT R4, desc[UR6][R4.64] ;  /* 0x0000000604047981 */ /* 0x000ea4000c1e9900 */
[----:B--2---:R-:W-:-:S04]  /*1990*/  IADD3 R6, PT, PT, R6, R4, R21 ;  /* 0x0000000406067210 */ /* 0x004fc80007ffe015 */
[----:B---3--:R-:W-:-:S07]  /*19a0*/  IADD3 R21, PT, PT, R8, R7, R6 ;  /* 0x0000000708157210 */ /* 0x008fce0007ffe006 */
.L_x_21:
[----:B------:R-:W-:Y:S05]  /*19b0*/  BSYNC.RECONVERGENT B1 ;  /* 0x0000000000017941 */ /* 0x000fea0003800200 */
.L_x_19:
[----:B------:R-:W0:Y:S01]  /*19c0*/  S2R R8, SR_LANEID ;  /* 0x0000000000087919 */ /* 0x000e220000000000 */
[----:B------:R-:W1:Y:S01]  /*19d0*/  SHFL.DOWN PT, R2, R21, 0x1, 0x1f ;  /* 0x08201f0015027f89 */ /* 0x000e6200000e0000 */
[C---:B0-----:R-:W-:Y:S02]  /*19e0*/  ISETP.GT.AND P0, PT, R8.reuse, 0x1e, PT ;  /* 0x0000001e0800780c */ /* 0x041fe40003f04270 */
[----:B------:R-:W-:Y:S02]  /*19f0*/  ISETP.NE.AND P1, PT, R8, RZ, PT ;  /* 0x000000ff0800720c */ /* 0x000fe40003f25270 */
[----:B-1----:R-:W-:Y:S02]  /*1a00*/  SEL R2, R2, RZ, !P0 ;  /* 0x000000ff02027207 */ /* 0x002fe40004000000 */
[----:B------:R-:W-:-:S03]  /*1a10*/  ISETP.GT.AND P0, PT, R8, 0x1d, PT ;  /* 0x0000001d0800780c */ /* 0x000fc60003f04270 */
[----:B------:R-:W-:-:S05]  /*1a20*/  IMAD.IADD R2, R2, 0x1, R21 ;  /* 0x0000000102027824 */ /* 0x000fca00078e0215 */
[----:B------:R-:W0:Y:S01]  /*1a30*/  SHFL.DOWN PT, R3, R2, 0x2, 0x1f ;  /* 0x08401f0002037f89 */ /* 0x000e2200000e0000 */
[----:B------:R-:W-:Y:S01]  /*1a40*/  @!P1 MOV R6, 0x400 ;  /* 0x0000040000069802 */ /* 0x000fe20000000f00 */
[----:B------:R-:W1:Y:S01]  /*1a50*/  @!P1 S2R R7, SR_CgaCtaId ;  /* 0x0000000000079919 */ /* 0x000e620000008800 */
[----:B0-----:R-:W-:Y:S02]  /*1a60*/  SEL R3, R3, RZ, !P0 ;  /* 0x000000ff03037207 */ /* 0x001fe40004000000 */
[----:B------:R-:W-:-:S03]  /*1a70*/  ISETP.GT.AND P0, PT, R8, 0x1b, PT ;  /* 0x0000001b0800780c */ /* 0x000fc60003f04270 */
[----:B------:R-:W-:-:S05]  /*1a80*/  IMAD.IADD R3, R2, 0x1, R3 ;  /* 0x0000000102037824 */ /* 0x000fca00078e0203 */
[----:B------:R-:W0:Y:S01]  /*1a90*/  SHFL.DOWN PT, R4, R3, 0x4, 0x1f ;  /* 0x08801f0003047f89 */ /* 0x000e2200000e0000 */
[----:B-1----:R-:W-:Y:S02]  /*1aa0*/  @!P1 LEA R6, R7, R6, 0x18 ;  /* 0x0000000607069211 */ /* 0x002fe400078ec0ff */
[----:B0-----:R-:W-:Y:S02]  /*1ab0*/  SEL R4, R4, RZ, !P0 ;  /* 0x000000ff04047207 */ /* 0x001fe40004000000 */
[----:B------:R-:W-:-:S03]  /*1ac0*/  ISETP.GT.AND P0, PT, R8, 0x17, PT ;  /* 0x000000170800780c */ /* 0x000fc60003f04270 */
[----:B------:R-:W-:Y:S01]  /*1ad0*/  IMAD.IADD R4, R3, 0x1, R4 ;  /* 0x0000000103047824 */ /* 0x000fe200078e0204 */
[----:B------:R-:W-:-:S04]  /*1ae0*/  @!P1 SHF.R.U32.HI R3, RZ, 0x3, R0 ;  /* 0x00000003ff039819 */ /* 0x000fc80000011600 */
        /* <DEDUP_REMOVED lines=13> */
[----:B------:R-:W0:Y:S01]  /*1bc0*/  S2UR UR5, SR_CgaCtaId ;  /* 0x00000000000579c3 */ /* 0x000e220000008800 */
[----:B------:R-:W-:Y:S02]  /*1bd0*/  UMOV UR4, 0x400 ;  /* 0x0000040000047882 */ /* 0x000fe40000000000 */
[----:B0-----:R-:W-:-:S09]  /*1be0*/  ULEA UR4, UR5, UR4, 0x18 ;  /* 0x0000000405047291 */ /* 0x001fd2000f8ec0ff */
[----:B------:R-:W-:Y:S04]  /*1bf0*/  LDS R0, [UR4+0xc] ;  /* 0x00000c04ff007984 */ /* 0x000fe80008000800 */
[----:B---3--:R-:W0:Y:S04]  /*1c00*/  LDS.128 R4, [UR4+0x10] ;  /* 0x00001004ff047984 */ /* 0x008e280008000c00 */
[----:B------:R-:W1:Y:S01]  /*1c10*/  LDS.64 R8, [UR4+0x20] ;  /* 0x00002004ff087984 */ /* 0x000e620008000a00 */
[----:B0-----:R-:W-:-:S04]  /*1c20*/  IADD3 R0, PT, PT, R4, R0, R3 ;  /* 0x0000000004007210 */ /* 0x001fc80007ffe003 */
[----:B------:R-:W-:-:S04]  /*1c30*/  IADD3 R0, PT, PT, R6, R0, R5 ;  /* 0x0000000006007210 */ /* 0x000fc80007ffe005 */
[----:B-1----:R-:W-:-:S05]  /*1c40*/  IADD3 R0, PT, PT, R8, R0, R7 ;  /* 0x0000000008007210 */ /* 0x002fca0007ffe007 */
[----:B------:R-:W-:Y:S01]  /*1c50*/  IMAD.IADD R3, R0, 0x1, R9 ;  /* 0x0000000100037824 */ /* 0x000fe200078e0209 */
[----:B------:R-:W-:Y:S06]  /*1c60*/  BRA `(.L_x_17) ;  /* 0x0000001c00307947 */ /* 0x000fec0003800000 */
.L_x_2:
        /* <DEDUP_REMOVED lines=12> */
.L_x_32:
[----:B------:R-:W-:Y:S05]  /*1d30*/  BSYNC.RECONVERGENT B1 ;  /* 0x0000000000017941 */ /* 0x000fea0003800200 */
.L_x_31:
        /* <DEDUP_REMOVED lines=16> */
.L_x_37:
        /* <DEDUP_REMOVED lines=9> */
.L_x_36:
[----:B------:R-:W-:Y:S05]  /*1ed0*/  BSYNC.RECONVERGENT B2 ;  /* 0x0000000000027941 */ /* 0x000fea0003800200 */
.L_x_35:
        /* <DEDUP_REMOVED lines=8> */
.L_x_40:
        /* <DEDUP_REMOVED lines=35> */
.L_x_39:
[----:B------:R-:W-:Y:S05]  /*2190*/  BSYNC.RECONVERGENT B2 ;  /* 0x0000000000027941 */ /* 0x000fea0003800200 */
.L_x_38:
        /* <DEDUP_REMOVED lines=22> */
.L_x_42:
[----:B------:R-:W-:Y:S05]  /*2300*/  BSYNC.RECONVERGENT B2 ;  /* 0x0000000000027941 */ /* 0x000fea0003800200 */
.L_x_41:
        /* <DEDUP_REMOVED lines=10> */
.L_x_34:
[----:B------:R-:W-:Y:S05]  /*23b0*/  BSYNC.RECONVERGENT B1 ;  /* 0x0000000000017941 */ /* 0x000fea0003800200 */
.L_x_33:
        /* <DEDUP_REMOVED lines=38> */
[----:B------:R-:W0:Y:S04]  /*2620*/  LDS.128 R4, [UR4+0x10] ;  /* 0x00001004ff047984 */ /* 0x000e280008000c00 */
[----:B------:R-:W1:Y:S01]  /*2630*/  LDS.64 R8, [UR4+0x20] ;  /* 0x00002004ff087984 */ /* 0x000e620008000a00 */
[----:B0-----:R-:W-:-:S04]  /*2640*/  IADD3 R0, PT, PT, R4, R0, R3 ;  /* 0x0000000004007210 */ /* 0x001fc80007ffe003 */
[----:B------:R-:W-:-:S04]  /*2650*/  IADD3 R0, PT, PT, R6, R0, R5 ;  /* 0x0000000006007210 */ /* 0x000fc80007ffe005 */
[----:B-1----:R-:W-:-:S05]  /*2660*/  IADD3 R0, PT, PT, R8, R0, R7 ;  /* 0x0000000008007210 */ /* 0x002fca0007ffe007 */
[----:B--2---:R-:W-:Y:S01]  /*2670*/  IMAD.IADD R3, R0, 0x1, R9 ;  /* 0x0000000100037824 */ /* 0x004fe200078e0209 */
[----:B------:R-:W-:Y:S06]  /*2680*/  BRA `(.L_x_17) ;  /* 0x0000001000a87947 */ /* 0x000fec0003800000 */
.L_x_43:
        /* <DEDUP_REMOVED lines=16> */
[----:B------:R-:W1:Y:S02]  /*2790*/  SHFL.DOWN PT, R2, R3, 0x2, R7 ;  /* 0x0840000003027989 */ /* 0x000e6400000e0007 */
[----:B-1----:R-:W-:Y:S02]  /*27a0*/  SEL R2, R2, RZ, !P0 ;  /* 0x000000ff02027207 */ /* 0x002fe40004000000 */
[----:B------:R-:W-:-:S03]  /*27b0*/  ISETP.GT.AND P0, PT, R8, R7, PT ;  /* 0x000000070800720c */ /* 0x000fc60003f04270 */
[----:B------:R-:W-:Y:S01]  /*27c0*/  IMAD.IADD R2, R3, 0x1, R2 ;  /* 0x0000000103027824 */ /* 0x000fe200078e0202 */
[----:B------:R-:W-:-:S04]  /*27d0*/  @!P1 SHF.R.U32.HI R3, RZ, 0x3, R9 ;  /* 0x00000003ff039819 */ /* 0x000fc80000011609 */
[----:B------:R-:W1:Y:S02]  /*27e0*/  SHFL.DOWN PT, R4, R2, 0x4, R7 ;  /* 0x0880000002047989 */ /* 0x000e6400000e0007 */
[----:B-1----:R-:W-:Y:S01]  /*27f0*/  SEL R5, R4, RZ, !P0 ;  /* 0x000000ff04057207 */ /* 0x002fe20004000000 */
[C---:B------:R-:W-:Y:S02]  /*2800*/  VIADD R4, R6.reuse, 0x8 ;  /* 0x0000000806047836 */ /* 0x040fe40000000000 */
[----:B------:R-:W-:Y:S02]  /*2810*/  VIADD R6, R6, 0x10 ;  /* 0x0000001006067836 */ /* 0x000fe40000000000 */
[----:B------:R-:W-:Y:S01]  /*2820*/  IMAD.IADD R5, R2, 0x1, R5 ;  /* 0x0000000102057824 */ /* 0x000fe200078e0205 */
[----:B------:R-:W-:Y:S02]  /*2830*/  ISETP.GT.AND P0, PT, R4, R7, PT ;  /* 0x000000070400720c */ /* 0x000fe40003f04270 */
[----:B------:R-:W-:-:S02]  /*2840*/  @!P1 MOV R4, 0x400 ;  /* 0x0000040000049802 */ /* 0x000fc40000000f00 */
[----:B------:R-:W1:Y:S02]  /*2850*/  SHFL.DOWN PT, R0, R5, 0x8, R7 ;  /* 0x0900000005007989 */ /* 0x000e6400000e0007 */
[----:B0-----:R-:W-:Y:S02]  /*2860*/  @!P1 LEA R11, R11, R4, 0x18 ;  /* 0x000000040b0b9211 */ /* 0x001fe400078ec0ff */
[----:B------:R-:W-:-:S05]  /*2870*/  @!P1 LOP3.LUT R4, R3, 0x7c, RZ, 0xc0, !PT ;  /* 0x0000007c03049812 */ /* 0x000fca00078ec0ff */
[----:B------:R-:W-:Y:S01]  /*2880*/  @!P1 IMAD.IADD R4, R4, 0x1, R11 ;  /* 0x0000000104049824 */ /* 0x000fe200078e020b */
[----:B-1----:R-:W-:Y:S02]  /*2890*/  SEL R0, R0, RZ, !P0 ;  /* 0x000000ff00007207 */ /* 0x002fe40004000000 */
        /* <DEDUP_REMOVED lines=15> */
[----:B-1----:R-:W0:Y:S04]  /*2990*/  LDS.128 R4, [UR4+0x10] ;  /* 0x00001004ff047984 */ /* 0x002e280008000c00 */
        /* <DEDUP_REMOVED lines=18> */
.L_x_30:
[----:B------:R-:W0:Y:S01]  /*2ac0*/  S2R R0, SR_TID.X ;  /* 0x0000000000007919 */ /* 0x000e220000002100 */
[----:B------:R-:W0:Y:S02]  /*2ad0*/  LDC.64 R2, c[0x0][0x380] ;  /* 0x0000e000ff027b82 */ /* 0x000e240000000a00 */
[----:B0-----:R-:W-:-:S05]  /*2ae0*/  IMAD.WIDE.U32 R2, R0, 0x4, R2 ;  /* 0x0000000400027825 */ /* 0x001fca00078e0002 */
[----:B------:R-:W2:Y:S04]  /*2af0*/  LDG.E.CONSTANT R19, desc[UR6][R2.64] ;  /* 0x0000000602137981 */ /* 0x000ea8000c1e9900 */
[----:B------:R-:W2:Y:S04]  /*2b00*/  LDG.E.CONSTANT R4, desc[UR6][R2.64+0x400] ;  /* 0x0004000602047981 */ /* 0x000ea8000c1e9900 */
[----:B------:R-:W2:Y:S04]  /*2b10*/  LDG.E.CONSTANT R5, desc[UR6][R2.64+0x800] ;  /* 0x0008000602057981 */ /* 0x000ea8000c1e9900 */
[----:B------:R-:W3:Y:S04]  /*2b20*/  LDG.E.CONSTANT R6, desc[UR6][R2.64+0xc00] ;  /* 0x000c000602067981 */ /* 0x000ee8000c1e9900 */
[----:B------:R-:W3:Y:S04]  /*2b30*/  LDG.E.CONSTANT R7, desc[UR6][R2.64+0x1000] ;  /* 0x0010000602077981 */ /* 0x000ee8000c1e9900 */
[----:B------:R-:W4:Y:S04]  /*2b40*/  LDG.E.CONSTANT R8, desc[UR6][R2.64+0x1400] ;  /* 0x0014000602087981 */ /* 0x000f28000c1e9900 */
[----:B------:R-:W4:Y:S04]  /*2b50*/  LDG.E.CONSTANT R9, desc[UR6][R2.64+0x1800] ;  /* 0x0018000602097981 */ /* 0x000f28000c1e9900 */
[----:B------:R-:W5:Y:S04]  /*2b60*/  LDG.E.CONSTANT R10, desc[UR6][R2.64+0x1c00] ;  /* 0x001c0006020a7981 */ /* 0x000f68000c1e9900 */
[----:B------:R-:W5:Y:S04]  /*2b70*/  LDG.E.CONSTANT R11, desc[UR6][R2.64+0x2000] ;  /* 0x00200006020b7981 */ /* 0x000f68000c1e9900 */
[----:B------:R-:W5:Y:S04]  /*2b80*/  LDG.E.CONSTANT R12, desc[UR6][R2.64+0x2400] ;  /* 0x00240006020c7981 */ /* 0x000f68000c1e9900 */
[----:B------:R-:W5:Y:S04]  /*2b90*/  LDG.E.CONSTANT R13, desc[UR6][R2.64+0x2800] ;  /* 0x00280006020d7981 */ /* 0x000f68000c1e9900 */
[----:B------:R-:W5:Y:S04]  /*2ba0*/  LDG.E.CONSTANT R14, desc[UR6][R2.64+0x2c00] ;  /* 0x002c0006020e7981 */ /* 0x000f68000c1e9900 */
[----:B------:R-:W5:Y:S04]  /*2bb0*/  LDG.E.CONSTANT R15, desc[UR6][R2.64+0x3000] ;  /* 0x00300006020f7981 */ /* 0x000f68000c1e9900 */
[----:B------:R-:W5:Y:S04]  /*2bc0*/  LDG.E.CONSTANT R16, desc[UR6][R2.64+0x3400] ;  /* 0x0034000602107981 */ /* 0x000f68000c1e9900 */
[----:B------:R-:W5:Y:S04]  /*2bd0*/  LDG.E.CONSTANT R17, desc[UR6][R2.64+0x3800] ;  /* 0x0038000602117981 */ /* 0x000f68000c1e9900 */
[----:B------:R-:W5:Y:S01]  /*2be0*/  LDG.E.CONSTANT R18, desc[UR6][R2.64+0x3c00] ;  /* 0x003c000602127981 */ /* 0x000f62000c1e9900 */
[----:B------:R-:W-:-:S02]  /*2bf0*/  ISETP.GE.U32.AND P0, PT, R20, 0x2000, PT ;  /* 0x000020001400780c */ /* 0x000fc40003f06070 */
[----:B--2---:R-:W-:-:S04]  /*2c00*/  IADD3 R4, PT, PT, R5, R4, R19 ;  /* 0x0000000405047210 */ /* 0x004fc80007ffe013 */
[----:B---3--:R-:W-:-:S04]  /*2c10*/  IADD3 R4, PT, PT, R7, R6, R4 ;  /* 0x0000000607047210 */ /* 0x008fc80007ffe004 */
[----:B----4-:R-:W-:-:S04]  /*2c20*/  IADD3 R4, PT, PT, R9, R8, R4 ;  /* 0x0000000809047210 */ /* 0x010fc80007ffe004 */
[----:B-----5:R-:W-:Y:S01]  /*2c30*/  IADD3 R4, PT, PT, R11, R10, R4 ;  /* 0x0000000a0b047210 */ /* 0x020fe20007ffe004 */
[----:B------:R-:W-:-:S03]  /*2c40*/  IMAD.MOV.U32 R11, RZ, RZ, 0x1000 ;  /* 0x00001000ff0b7424 */ /* 0x000fc600078e00ff */
[----:B------:R-:W-:-:S04]  /*2c50*/  IADD3 R4, PT, PT, R13, R12, R4 ;  /* 0x0000000c0d047210 */ /* 0x000fc80007ffe004 */
[----:B------:R-:W-:-:S04]  /*2c60*/  IADD3 R4, PT, PT, R15, R14, R4 ;  /* 0x0000000e0f047210 */ /* 0x000fc80007ffe004 */
[----:B------:R-:W-:-:S05]  /*2c70*/  IADD3 R17, PT, PT, R17, R16, R4 ;  /* 0x0000001011117210 */ /* 0x000fca0007ffe004 */
[----:B------:R-:W-:Y:S01]  /*2c80*/  IMAD.IADD R8, R18, 0x1, R17 ;  /* 0x0000000112087824 */ /* 0x000fe200078e0211 */
[----:B------:R-:W-:Y:S06]  /*2c90*/  @!P0 BRA `(.L_x_44) ;  /* 0x00000000008c8947 */ /* 0x000fec0003800000 */
[----:B------:R-:W0:Y:S01]  /*2ca0*/  LDC R7, c[0x0][0x390] ;  /* 0x0000e400ff077b82 */ /* 0x000e220000000800 */
[----:B------:R-:W-:Y:S02]  /*2cb0*/  VIADD R6, R20, 0xfffff000 ;  /* 0xfffff00014067836 */ /* 0x000fe40000000000 */
[----:B------:R-:W-:-:S07]  /*2cc0*/  IMAD.MOV.U32 R11, RZ, RZ, 0x1000 ;  /* 0x00001000ff0b7424 */ /* 0x000fce00078e00ff */
.L_x_46:
[----:B------:R-:W-:-:S05]  /*2cd0*/  IMAD.WIDE R4, R11, 0x4, R2 ;  /* 0x000000040b047825 */ /* 0x000fca00078e0202 */
        /* <DEDUP_REMOVED lines=16> */
[----:B--2---:R-:W-:-:S04]  /*2de0*/  IADD3 R18, PT, PT, R18, R19, R8 ;  /* 0x0000001312127210 */ /* 0x004fc80007ffe008 */
[----:B---3--:R-:W-:Y:S01]  /*2df0*/  IADD3 R18, PT, PT, R21, R20, R18 ;  /* 0x0000001415127210 */ /* 0x008fe20007ffe012 */
[----:B0-----:R-:W-:-:S04]  /*2e00*/  IMAD.MOV.U32 R20, RZ, RZ, R7 ;  /* 0x000000ffff147224 */ /* 0x001fc800078e0007 */
[----:B------:R-:W-:Y:S01]  /*2e10*/  IMAD.IADD R8, R20, 0x1, -R11 ;  /* 0x0000000114087824 */ /* 0x000fe200078e0a0b */
[----:B----4-:R-:W-:-:S04]  /*2e20*/  IADD3 R18, PT, PT, R23, R22, R18 ;  /* 0x0000001617127210 */ /* 0x010fc80007ffe012 */
[----:B------:R-:W-:Y:S02]  /*2e30*/  ISETP.GE.AND P0, PT, R8, 0x1000, PT ;  /* 0x000010000800780c */ /* 0x000fe40003f06270 */
[----:B-----5:R-:W-:-:S04]  /*2e40*/  IADD3 R18, PT, PT, R25, R24, R18 ;  /* 0x0000001819127210 */ /* 0x020fc80007ffe012 */
[----:B------:R-:W-:-:S04]  /*2e50*/  IADD3 R14, PT, PT, R14, R17, R18 ;  /* 0x000000110e0e7210 */ /* 0x000fc80007ffe012 */
[----:B------:R-:W-:-:S04]  /*2e60*/  IADD3 R12, PT, PT, R15, R12, R14 ;  /* 0x0000000c0f0c7210 */ /* 0x000fc80007ffe00e */
[----:B------:R-:W-:-:S04]  /*2e70*/  IADD3 R10, PT, PT, R10, R13, R12 ;  /* 0x0000000d0a0a7210 */ /* 0x000fc80007ffe00c */
[----:B------:R-:W-:Y:S01]  /*2e80*/  IADD3 R8, PT, PT, R16, R9, R10 ;  /* 0x0000000910087210 */ /* 0x000fe20007ffe00a */
[----:B------:R-:W-:Y:S06]  /*2e90*/  @!P0 BRA `(.L_x_45) ;  /* 0x0000000400fc8947 */ /* 0x000fec0003800000 */
[----:B------:R-:W-:-:S05]  /*2ea0*/  VIADD R11, R11, 0x1000 ;  /* 0x000010000b0b7836 */ /* 0x000fca0000000000 */
[----:B------:R-:W-:-:S13]  /*2eb0*/  ISETP.GT.AND P0, PT, R11, R6, PT ;  /* 0x000000060b00720c */ /* 0x000fda0003f04270 */
[----:B------:R-:W-:Y:S05]  /*2ec0*/  @!P0 BRA `(.L_x_46) ;  /* 0xfffffffc00808947 */ /* 0x000fea000383ffff */
.L_x_44:
        /* <DEDUP_REMOVED lines=20> */
.L_x_50:
        /* <DEDUP_REMOVED lines=8> */
.L_x_49:
[----:B------:R-:W-:Y:S05]  /*3090*/  BSYNC.RECONVERGENT B2 ;  /* 0x0000000000027941 */ /* 0x000fea0003800200 */
.L_x_48:
        /* <DEDUP_REMOVED lines=16> */
.L_x_53:
        /* <DEDUP_REMOVED lines=20> */
[----:B------:R-:W5:Y:S04]  /*32e0*/  LDG.E.CONSTANT R22, desc[UR6][R2.64+0x2400] ;  /* 0x0024000602167981 */ /* 0x000f68000c1e9900 */
[----:B------:R0:W5:Y:S04]  /*32f0*/  LDG.E.CONSTANT R5, desc[UR6][R4.64] ;  /* 0x0000000604057981 */ /* 0x000168000c1e9900 */
        /* <DEDUP_REMOVED lines=17> */
.L_x_52:
[----:B------:R-:W-:Y:S05]  /*3410*/  BSYNC.RECONVERGENT B2 ;  /* 0x0000000000027941 */ /* 0x000fea0003800200 */
.L_x_51:
        /* <DEDUP_REMOVED lines=10> */
[----:B------:R-:W5:Y:S01]  /*34c0*/  LDG.E.CONSTANT R16, desc[UR6][R2.64+0x1400] ;  /* 0x0014000602107981 */ /* 0x000f62000c1e9900 */
[----:B0-----:R-:W-:-:S04]  /*34d0*/  IMAD.WIDE.U32 R4, R11, 0x4, R6 ;  /* 0x000000040b047825 */ /* 0x001fc800078e0006 */
[----:B------:R-:W-:Y:S02]  /*34e0*/  IMAD.WIDE.U32 R6, R13, 0x4, R6 ;  /* 0x000000040d067825 */ /* 0x000fe400078e0006 */
[----:B------:R0:W2:Y:S04]  /*34f0*/  LDG.E.CONSTANT R5, desc[UR6][R4.64] ;  /* 0x0000000604057981 */ /* 0x0000a8000c1e9900 */
[----:B------:R1:W3:Y:S04]  /*3500*/  LDG.E.CONSTANT R13, desc[UR6][R2.64] ;  /* 0x00000006020d7981 */ /* 0x0002e8000c1e9900 */
[----:B------:R-:W4:Y:S01]  /*3510*/  LDG.E.CONSTANT R7, desc[UR6][R6.64] ;  /* 0x0000000606077981 */ /* 0x000f22000c1e9900 */
[----:B0-----:R-:W-:Y:S01]  /*3520*/  IADD3 R4, P1, PT, R2, 0x2000, RZ ;  /* 0x0000200002047810 */ /* 0x001fe20007f3e0ff */
[----:B------:R-:W-:Y:S01]  /*3530*/  VIADD R10, R10, 0x800 ;  /* 0x000008000a0a7836 */ /* 0x000fe20000000000 */
[----:B------:R-:W-:Y:S01]  /*3540*/  PLOP3.LUT P0, PT, PT, PT, PT, 0x8, 0x80 ;  /* 0x000000000080781c */ /* 0x000fe20003f0e170 */
[----:B------:R-:W-:-:S02]  /*3550*/  VIADD R11, R11, 0x800 ;  /* 0x000008000b0b7836 */ /* 0x000fc40000000000 */
[----:B-1----:R-:W-:Y:S01]  /*3560*/  IMAD.MOV.U32 R2, RZ, RZ, R4 ;  /* 0x000000ffff027224 */ /* 0x002fe200078e0004 */
[----:B--2---:R-:W-:-:S04]  /*3570*/  IADD3 R12, PT, PT, R12, R5, R8 ;  /* 0x000000050c0c7210 */ /* 0x004fc80007ffe008 */
[----:B---3--:R-:W-:Y:S01]  /*3580*/  IADD3 R12, PT, PT, R14, R13, R12 ;  /* 0x0000000d0e0c7210 */ /* 0x008fe20007ffe00c */
[----:B------:R-:W-:-:S03]  /*3590*/  IMAD.X R5, RZ, RZ, R3, P1 ;  /* 0x000000ffff057224 */ /* 0x000fc600008e0603 */
[----:B----4-:R-:W-:Y:S01]  /*35a0*/  IADD3 R12, PT, PT, R15, R7, R12 ;  /* 0x000000070f0c7210 */ /* 0x010fe20007ffe00c */
[----:B------:R-:W-:-:S03]  /*35b0*/  IMAD.MOV.U32 R3, RZ, RZ, R5 ;  /* 0x000000ffff037224 */ /* 0x000fc600078e0005 */
[----:B-----5:R-:W-:-:S07]  /*35c0*/  IADD3 R8, PT, PT, R16, R17, R12 ;  /* 0x0000001110087210 */ /* 0x020fce0007ffe00c */
.L_x_55:
[----:B------:R-:W-:Y:S05]  /*35d0*/  BSYNC.RECONVERGENT B2 ;  /* 0x0000000000027941 */ /* 0x000fea0003800200 */
.L_x_54:
        /* <DEDUP_REMOVED lines=10> */
.L_x_47:
[----:B------:R-:W-:Y:S05]  /*3680*/  BSYNC.RECONVERGENT B1 ;  /* 0x0000000000017941 */ /* 0x000fea0003800200 */
.L_x_45:
[----:B------:R-:W0:Y:S01]  /*3690*/  S2R R9, SR_LANEID ;  /* 0x0000000000097919 */ /* 0x000e220000000000 */
[----:B------:R-:W1:Y:S01]  /*36a0*/  SHFL.DOWN PT, R2, R8, 0x1, 0x1f ;  /* 0x08201f0008027f89 */ /* 0x000e6200000e0000 */
[C---:B0-----:R-:W-:Y:S02]  /*36b0*/  ISETP.GT.AND P0, PT, R9.reuse, 0x1e, PT ;  /* 0x0000001e0900780c */ /* 0x041fe40003f04270 */
[C---:B------:R-:W-:Y:S02]  /*36c0*/  ISETP.NE.AND P1, PT, R9.reuse, RZ, PT ;  /* 0x000000ff0900720c */ /* 0x040fe40003f25270 */
        /* <DEDUP_REMOVED lines=37> */
[----:B0-----:R-:W-:-:S07]  /*3920*/  IMAD.IADD R3, R0, 0x1, R9 ;  /* 0x0000000100037824 */ /* 0x001fce00078e0209 */
.L_x_17:
[----:B------:R-:W-:Y:S05]  /*3930*/  BSYNC.RECONVERGENT B0 ;  /* 0x0000000000007941 */ /* 0x000fea0003800200 */
.L_x_1:
[----:B------:R-:W-:Y:S05]  /*3940*/  @P0 EXIT ;  /* 0x000000000000094d */ /* 0x000fea0003800000 */
[----:B-1----:R-:W1:Y:S01]  /*3950*/  LDC.64 R4, c[0x0][0x388] ;  /* 0x0000e200ff047b82 */ /* 0x002e620000000a00 */
[----:B------:R-:W0:Y:S02]  /*3960*/  LDCU UR4, c[0x0][0x398] ;  /* 0x00007300ff0477ac */ /* 0x000e240008000800 */
[----:B0-234-:R-:W-:-:S05]  /*3970*/  VIADD R3, R3, UR4 ;  /* 0x0000000403037c36 */ /* 0x01dfca0008000000 */
[----:B-1----:R-:W-:Y:S01]  /*3980*/  STG.E desc[UR6][R4.64], R3 ;  /* 0x0000000304007986 */ /* 0x002fe2000c101906 */
[----:B------:R-:W-:Y:S05]  /*3990*/  EXIT ;  /* 0x000000000000794d */ /* 0x000fea0003800000 */
.L_x_56:
[----:B------:R-:W-:-:S00]  /*39a0*/  BRA `(.L_x_56) ;  /* 0xfffffffc00fc7947 */ /* 0x000fc0000383ffff */
[----:B------:R-:W-:-:S00]  /*39b0*/  NOP ;  /* 0x0000000000007918 */ /* 0x000fc00000000000 */
        /* <DEDUP_REMOVED lines=12> */
.L_x_270:


//--------------------- .text._ZN3cub18CUB_300001_SM_10006detail6reduce18DeviceReduceKernelINS2_10policy_hubIiyN4cuda3std3__44plusIiEEE10Policy1000EN6thrust24THRUST_300001_SM_1000_NS6detail15normal_iteratorINSD_10device_ptrIiEEEEyS9_iNS7_10__identityEEEvT0_PT3_T1_NS0_13GridEvenShareISN_EET2_T4_ --------------------------
	.section	.text._ZN3cub18CUB_300001_SM_10006detail6reduce18DeviceReduceKernelINS2_10policy_hubIiyN4cuda3std3__44plusIiEEE10Policy1000EN6thrust24THRUST_300001_SM_1000_NS6detail15normal_iteratorINSD_10device_ptrIiEEEEyS9_iNS7_10__identityEEEvT0_PT3_T1_NS0_13GridEvenShareISN_EET2_T4_,"ax",@progbits
	.align	128
        .global         _ZN3cub18CUB_300001_SM_10006detail6reduce18DeviceReduceKernelINS2_10policy_hubIiyN4cuda3std3__44plusIiEEE10Policy1000EN6thrust24THRUST_300001_SM_1000_NS6detail15normal_iteratorINSD_10device_ptrIiEEEEyS9_iNS7_10__identityEEEvT0_PT3_T1_NS0_13GridEvenShareISN_EET2_T4_
        .type           _ZN3cub18CUB_300001_SM_10006detail6reduce18DeviceReduceKernelINS2_10policy_hubIiyN4cuda3std3__44plusIiEEE10Policy1000EN6thrust24THRUST_300001_SM_1000_NS6detail15normal_iteratorINSD_10device_ptrIiEEEEyS9_iNS7_10__identityEEEvT0_PT3_T1_NS0_13GridEvenShareISN_EET2_T4_,@function
        .size           _ZN3cub18CUB_300001_SM_10006detail6reduce18DeviceReduceKernelINS2_10policy_hubIiyN4cuda3std3__44plusIiEEE10Policy1000EN6thrust24THRUST_300001_SM_1000_NS6detail15normal_iteratorINSD_10device_ptrIiEEEEyS9_iNS7_10__identityEEEvT0_PT3_T1_NS0_13GridEvenShareISN_EET2_T4_,(.L_x_271 - _ZN3cub18CUB_300001_SM_10006detail6reduce18DeviceReduceKernelINS2_10policy_hubIiyN4cuda3std3__44plusIiEEE10Policy1000EN6thrust24THRUST_300001_SM_1000_NS6detail15normal_iteratorINSD_10device_ptrIiEEEEyS9_iNS7_10__identityEEEvT0_PT3_T1_NS0_13GridEvenShareISN_EET2_T4_)
        .other          _ZN3cub18CUB_300001_SM_10006detail6reduce18DeviceReduceKernelINS2_10policy_hubIiyN4cuda3std3__44plusIiEEE10Policy1000EN6thrust24THRUST_300001_SM_1000_NS6detail15normal_iteratorINSD_10device_ptrIiEEEEyS9_iNS7_10__identityEEEvT0_PT3_T1_NS0_13GridEvenShareISN_EET2_T4_,@"STO_CUDA_ENTRY STV_DEFAULT"
_ZN3cub18CUB_300001_SM_10006detail6reduce18DeviceReduceKernelINS2_10policy_hubIiyN4cuda3std3__44plusIiEEE10Policy1000EN6thrust24THRUST_300001_SM_1000_NS6detail15normal_iteratorINSD_10device_ptrIiEEEEyS9_iNS7_10__identityEEEvT0_PT3_T1_NS0_13GridEvenShareISN_EET2_T4_:
.text._ZN3cub18CUB_300001_SM_10006detail6reduce18DeviceReduceKernelINS2_10policy_hubIiyN4cuda3std3__44plusIiEEE10Policy1000EN6thrust24THRUST_300001_SM_1000_NS6detail15normal_iteratorINSD_10device_ptrIiEEEEyS9_iNS7_10__identityEEEvT0_PT3_T1_NS0_13GridEvenShareISN_EET2_T4_:
[----:B------:R-:W-:Y:S08]  /*0000*/  LDC R1, c[0x0][0x37c] ;  /* 0x0000df00ff017b82 */ /* 0x000ff00000000800 */
[----:B------:R-:W0:Y:S01]  /*0010*/  S2UR UR16, SR_CTAID.X ;  /* 0x00000000001079c3 */ /* 0x000e220000002500 */
[----:B------:R-:W1:Y:S01]  /*0020*/  LDCU.64 UR8, c[0x0][0x3b8] ;  /* 0x00007700ff0877ac */ /* 0x000e620008000a00 */
[----:B------:R-:W-:Y:S01]  /*0030*/  BSSY.RECONVERGENT B0, `(.L_x_57) ;  /* 0x0000201000007945 */ /* 0x000fe20003800200 */
[----:B------:R-:W2:Y:S01]  /*0040*/  LDCU UR5, c[0x0][0x3c0] ;  /* 0x00007800ff0577ac */ /* 0x000ea20008000800 */
[----:B------:R-:W3:Y:S01]  /*0050*/  LDCU.64 UR14, c[0x0][0x358] ;  /* 0x00006b00ff0e77ac */ /* 0x000ee20008000a00 */
[----:B-1----:R-:W-:-:S02]  /*0060*/  IMAD.U32 R2, RZ, RZ, UR8 ;  /* 0x00000008ff027e24 */ /* 0x002fc4000f8e00ff */
[----:B------:R-:W-:Y:S01]  /*0070*/  IMAD.U32 R3, RZ, RZ, UR9 ;  /* 0x00000009ff037e24 */ /* 0x000fe2000f8e00ff */
[----:B--2---:R-:W-:Y:S02]  /*0080*/  USHF.L.U32 UR5, UR5, 0xc, URZ ;  /* 0x0000000c05057899 */ /* 0x004fe400080006ff */
[----:B0-----:R-:W-:Y:S02]  /*0090*/  USHF.L.U32 UR7, UR16, 0xc, URZ ;  /* 0x0000000c10077899 */ /* 0x001fe400080006ff */
[----:B------:R-:W-:-:S04]  /*00a0*/  USHF.R.S32.HI UR4, URZ, 0x1f, UR5 ;  /* 0x0000001fff047899 */ /* 0x000fc80008011405 */
[----:B------:R-:W-:-:S04]  /*00b0*/  IADD3 R23, P1, PT, R2, -UR7, RZ ;  /* 0x8000000702177c10 */ /* 0x000fc8000ff3e0ff */
[----:B------:R-:W-:Y:S02]  /*00c0*/  ISETP.GT.U32.AND P0, PT, R23, 0xfff, PT ;  /* 0x00000fff1700780c */ /* 0x000fe40003f04070 */
[----:B------:R-:W-:-:S04]  /*00d0*/  IADD3.X R22, PT, PT, R3, -0x1, RZ, P1, !PT ;  /* 0xffffffff03167810 */ /* 0x000fc80000ffe4ff */
[----:B------:R-:W-:-:S13]  /*00e0*/  ISETP.GT.U32.AND.EX P0, PT, R22, RZ, PT, P0 ;  /* 0x000000ff1600720c */ /* 0x000fda0003f04100 */
[----:B---3--:R-:W-:Y:S05]  /*00f0*/  @P0 BRA `(.L_x_58) ;  /* 0x0000000c00ac0947 */ /* 0x008fea0003800000 */
[----:B------:R-:W0:Y:S01]  /*0100*/  S2R R3, SR_TID.X ;  /* 0x0000000000037919 */ /* 0x000e220000002100 */
[----:B------:R-:W-:Y:S01]  /*0110*/  VIADD R0, R2, -UR7 ;  /* 0x8000000702007c36 */ /* 0x000fe20008000000 */
[----:B------:R-:W-:Y:S01]  /*0120*/  BSSY.RECONVERGENT B1, `(.L_x_59) ;  /* 0x000000a000017945 */ /* 0x000fe20003800200 */
[----:B------:R-:W-:-:S03]  /*0130*/  IMAD.MOV.U32 R4, RZ, RZ, RZ ;  /* 0x000000ffff047224 */ /* 0x000fc600078e00ff */
[----:B0-----:R-:W-:Y:S01]  /*0140*/  ISETP.GE.AND P0, PT, R3, R0, PT ;  /* 0x000000000300720c */ /* 0x001fe20003f06270 */
[----:B------:R-:W-:-:S12]  /*0150*/  IMAD.MOV.U32 R5, RZ, RZ, R3 ;  /* 0x000000ffff057224 */ /* 0x000fd800078e0003 */
[----:B------:R-:W-:Y:S05]  /*0160*/  @P0 BRA `(.L_x_60) ;  /* 0x0000000000140947 */ /* 0x000fea0003800000 */
[----:B------:R-:W0:Y:S01]  /*0170*/  LDC.64 R6, c[0x0][0x380] ;  /* 0x0000e000ff067b82 */ /* 0x000e220000000a00 */
[----:B------:R-:W-:-:S04]  /*0180*/  VIADD R5, R3, UR7 ;  /* 0x0000000703057c36 */ /* 0x000fc80008000000 */
[----:B0-----:R-:W-:-:S05]  /*0190*/  IMAD.WIDE.U32 R6, R5, 0x4, R6 ;  /* 0x0000000405067825 */ /* 0x001fca00078e0006 */
[----:B------:R0:W5:Y:S01]  /*01a0*/  LDG.E R4, desc[UR14][R6.64] ;  /* 0x0000000e06047981 */ /* 0x000162000c1e1900 */
[----:B------:R-:W-:-:S07]  /*01b0*/  VIADD R5, R3, 0x100 ;  /* 0x0000010003057836 */ /* 0x000fce0000000000 */
.L_x_60:
[----:B------:R-:W-:Y:S05]  /*01c0*/  BSYNC.RECONVERGENT B1 ;  /* 0x0000000000017941 */ /* 0x000fea0003800200 */
.L_x_59:
[----:B------:R-:W-:Y:S01]  /*01d0*/  ISETP.GE.AND P0, PT, R5, R0, PT ;  /* 0x000000000500720c */ /* 0x000fe20003f06270 */
[----:B------:R-:W-:-:S12]  /*01e0*/  BSSY.RECONVERGENT B1, `(.L_x_61) ;  /* 0x000006c000017945 */ /* 0x000fd80003800200 */
[----:B------:R-:W-:Y:S05]  /*01f0*/  @P0 BRA `(.L_x_62) ;  /* 0x0000000400a80947 */ /* 0x000fea0003800000 */
[----:B0-----:R-:W-:Y:S01]  /*0200*/  LOP3.LUT R7, RZ, R5, RZ, 0x33, !PT ;  /* 0x00000005ff077212 */ /* 0x001fe200078e33ff */
[----:B------:R-:W-:Y:S03]  /*0210*/  BSSY.RECONVERGENT B2, `(.L_x_63) ;  /* 0x0000030000027945 */ /* 0x000fe60003800200 */
[----:B------:R-:W-:-:S04]  /*0220*/  IADD3 R7, PT, PT, R2, -UR7, R7 ;  /* 0x8000000702077c10 */ /* 0x000fc8000fffe007 */
[C---:B------:R-:W-:Y:S02]  /*0230*/  ISETP.GE.U32.AND P1, PT, R7.reuse, 0xf00, PT ;  /* 0x00000f000700780c */ /* 0x040fe40003f26070 */
[----:B------:R-:W-:-:S04]  /*0240*/  LEA.HI R2, R7, 0x1, RZ, 0x18 ;  /* 0x0000000107027811 */ /* 0x000fc800078fc0ff */
[----:B------:R-:W-:-:S04]  /*0250*/  LOP3.LUT R21, R2, 0xf, RZ, 0xc0, !PT ;  /* 0x0000000f02157812 */ /* 0x000fc800078ec0ff */
[----:B------:R-:W-:-:S03]  /*0260*/  ISETP.NE.AND P0, PT, R21, RZ, PT ;  /* 0x000000ff1500720c */ /* 0x000fc60003f05270 */
[----:B------:R-:W-:Y:S10]  /*0270*/  @!P1 BRA `(.L_x_64) ;  /* 0x0000000000a49947 */ /* 0x000ff40003800000 */
[----:B------:R-:W0:Y:S01]  /*0280*/  LDCU.64 UR8, c[0x0][0x380] ;  /* 0x00007000ff0877ac */ /* 0x000e220008000a00 */
[----:B------:R-:W-:Y:S01]  /*0290*/  IMAD.WIDE.U32 R6, R5, 0x4, RZ ;  /* 0x0000000405067825 */ /* 0x000fe200078e00ff */
[----:B------:R-:W-:Y:S01]  /*02a0*/  LOP3.LUT R8, R2, 0x1fffff0, RZ, 0xc0, !PT ;  /* 0x01fffff002087812 */ /* 0x000fe200078ec0ff */
[----:B------:R-:W-:-:S04]  /*02b0*/  UIMAD.WIDE.U32 UR4, UR16, 0x4000, URZ ;  /* 0x00004000100478a5 */ /* 0x000fc8000f8e00ff */
[----:B------:R-:W-:Y:S02]  /*02c0*/  IMAD.MOV R8, RZ, RZ, -R8 ;  /* 0x000000ffff087224 */ /* 0x000fe400078e0a08 */
[----:B------:R-:W-:Y:S02]  /*02d0*/  LOP3.LUT R14, R6, UR4, RZ, 0xfc, !PT ;  /* 0x00000004060e7c12 */ /* 0x000fe4000f8efcff */
[----:B------:R-:W-:Y:S02]  /*02e0*/  LOP3.LUT R7, R7, UR5, RZ, 0xfc, !PT ;  /* 0x0000000507077c12 */ /* 0x000fe4000f8efcff */
[----:B0-----:R-:W-:-:S04]  /*02f0*/  IADD3 R14, P1, PT, R14, UR8, RZ ;  /* 0x000000080e0e7c10 */ /* 0x001fc8000ff3e0ff */
[----:B------:R-:W-:-:S04]  /*0300*/  IADD3 R14, P2, PT, R14, 0x2000, RZ ;  /* 0x000020000e0e7810 */ /* 0x000fc80007f5e0ff */
[----:B------:R-:W-:-:S09]  /*0310*/  IADD3.X R7, PT, PT, RZ, UR9, R7, P2, P1 ;  /* 0x00000009ff077c10 */ /* 0x000fd200097e2407 */
.L_x_65:
[----:B------:R-:W-:-:S05]  /*0320*/  IMAD.MOV.U32 R6, RZ, RZ, R14 ;  /* 0x000000ffff067224 */ /* 0x000fca00078e000e */
[----:B------:R-:W2:Y:S04]  /*0330*/  LDG.E R15, desc[UR14][R6.64+-0x2000] ;  /* 0xffe0000e060f7981 */ /* 0x000ea8000c1e1900 */
[----:B------:R-:W2:Y:S04]  /*0340*/  LDG.E R16, desc[UR14][R6.64+-0x1c00] ;  /* 0xffe4000e06107981 */ /* 0x000ea8000c1e1900 */
[----:B------:R-:W3:Y:S04]  /*0350*/  LDG.E R18, desc[UR14][R6.64+-0x1800] ;  /* 0xffe8000e06127981 */ /* 0x000ee8000c1e1900 */
[----:B------:R-:W3:Y:S04]  /*0360*/  LDG.E R17, desc[UR14][R6.64+-0x1400] ;  /* 0xffec000e06117981 */ /* 0x000ee8000c1e1900 */
[----:B------:R-:W4:Y:S04]  /*0370*/  LDG.E R20, desc[UR14][R6.64+-0x1000] ;  /* 0xfff0000e06147981 */ /* 0x000f28000c1e1900 */
        /* <DEDUP_REMOVED lines=10> */
[----:B------:R0:W4:Y:S01]  /*0420*/  LDG.E R10, desc[UR14][R6.64+0x1c00] ;  /* 0x001c000e060a7981 */ /* 0x000122000c1e1900 */
[----:B------:R-:W-:-:S02]  /*0430*/  VIADD R8, R8, 0x10 ;  /* 0x0000001008087836 */ /* 0x000fc40000000000 */
[----:B------:R-:W-:-:S03]  /*0440*/  VIADD R5, R5, 0x1000 ;  /* 0x0000100005057836 */ /* 0x000fc60000000000 */
[----:B------:R-:W-:Y:S02]  /*0450*/  ISETP.NE.AND P1, PT, R8, RZ, PT ;  /* 0x000000ff0800720c */ /* 0x000fe40003f25270 */
[----:B--2--5:R-:W-:-:S04]  /*0460*/  IADD3 R15, PT, PT, R16, R15, R4 ;  /* 0x0000000f100f7210 */ /* 0x024fc80007ffe004 */
[----:B---3--:R-:W-:-:S04]  /*0470*/  IADD3 R15, PT, PT, R17, R18, R15 ;  /* 0x00000012110f7210 */ /* 0x008fc80007ffe00f */
[----:B----4-:R-:W-:-:S04]  /*0480*/  IADD3 R15, PT, PT, R19, R20, R15 ;  /* 0x00000014130f7210 */ /* 0x010fc80007ffe00f */
[----:B------:R-:W-:-:S04]  /*0490*/  IADD3 R15, PT, PT, R23, R22, R15 ;  /* 0x00000016170f7210 */ /* 0x000fc80007ffe00f */
[----:B------:R-:W-:-:S04]  /*04a0*/  IADD3 R15, PT, PT, R25, R24, R15 ;  /* 0x00000018190f7210 */ /* 0x000fc80007ffe00f */
[----:B------:R-:W-:Y:S02]  /*04b0*/  IADD3 R13, PT, PT, R13, R14, R15 ;  /* 0x0000000e0d0d7210 */ /* 0x000fe40007ffe00f */
[----:B------:R-:W-:-:S05]  /*04c0*/  IADD3 R14, P2, PT, R6, 0x4000, RZ ;  /* 0x00004000060e7810 */ /* 0x000fca0007f5e0ff */
[----:B0-----:R-:W-:Y:S01]  /*04d0*/  IMAD.X R7, RZ, RZ, R7, P2 ;  /* 0x000000ffff077224 */ /* 0x001fe200010e0607 */
[----:B------:R-:W-:-:S04]  /*04e0*/  IADD3 R9, PT, PT, R12, R9, R13 ;  /* 0x000000090c097210 */ /* 0x000fc80007ffe00d */
[----:B------:R-:W-:Y:S01]  /*04f0*/  IADD3 R4, PT, PT, R10, R11, R9 ;  /* 0x0000000b0a047210 */ /* 0x000fe20007ffe009 */
[----:B------:R-:W-:Y:S06]  /*0500*/  @P1 BRA `(.L_x_65) ;  /* 0xfffffffc00841947 */ /* 0x000fec000383ffff */
.L_x_64:
[----:B------:R-:W-:Y:S05]  /*0510*/  BSYNC.RECONVERGENT B2 ;  /* 0x0000000000027941 */ /* 0x000fea0003800200 */
.L_x_63:
[----:B------:R-:W-:Y:S05]  /*0520*/  @!P0 BRA `(.L_x_62) ;  /* 0x0000000000dc8947 */ /* 0x000fea0003800000 */
[----:B------:R-:W-:Y:S01]  /*0530*/  ISETP.GE.U32.AND P0, PT, R21, 0x8, PT ;  /* 0x000000081500780c */ /* 0x000fe20003f06070 */
[----:B------:R-:W-:Y:S01]  /*0540*/  BSSY.RECONVERGENT B2, `(.L_x_66) ;  /* 0x0000016000027945 */ /* 0x000fe20003800200 */
[----:B------:R-:W-:-:S04]  /*0550*/  LOP3.LUT R16, R2, 0x7, RZ, 0xc0, !PT ;  /* 0x0000000702107812 */ /* 0x000fc800078ec0ff */
[----:B------:R-:W-:-:S07]  /*0560*/  ISETP.NE.AND P1, PT, R16, RZ, PT ;  /* 0x000000ff1000720c */ /* 0x000fce0003f25270 */
[----:B------:R-:W-:Y:S06]  /*0570*/  @!P0 BRA `(.L_x_67) ;  /* 0x0000000000488947 */ /* 0x000fec0003800000 */
[----:B------:R-:W0:Y:S01]  /*0580*/  LDCU.64 UR4, c[0x0][0x380] ;  /* 0x00007000ff0477ac */ /* 0x000e220008000a00 */
[----:B------:R-:W-:-:S04]  /*0590*/  IADD3 R7, P0, PT, R5, UR7, RZ ;  /* 0x0000000705077c10 */ /* 0x000fc8000ff1e0ff */
[----:B------:R-:W-:Y:S02]  /*05a0*/  LEA.HI.X.SX32 R8, R5, RZ, 0x1, P0 ;  /* 0x000000ff05087211 */ /* 0x000fe400000f0eff */
[----:B0-----:R-:W-:-:S04]  /*05b0*/  LEA R6, P0, R7, UR4, 0x2 ;  /* 0x0000000407067c11 */ /* 0x001fc8000f8010ff */
[----:B------:R-:W-:-:S05]  /*05c0*/  LEA.HI.X R7, R7, UR5, R8, 0x2, P0 ;  /* 0x0000000507077c11 */ /* 0x000fca00080f1408 */
[----:B------:R-:W2:Y:S04]  /*05d0*/  LDG.E R9, desc[UR14][R6.64] ;  /* 0x0000000e06097981 */ /* 0x000ea8000c1e1900 */
[----:B------:R-:W2:Y:S04]  /*05e0*/  LDG.E R8, desc[UR14][R6.64+0x400] ;  /* 0x0004000e06087981 */ /* 0x000ea8000c1e1900 */
[----:B------:R-:W3:Y:S04]  /*05f0*/  LDG.E R11, desc[UR14][R6.64+0x800] ;  /* 0x0008000e060b7981 */ /* 0x000ee8000c1e1900 */
[----:B------:R-:W3:Y:S04]  /*0600*/  LDG.E R10, desc[UR14][R6.64+0xc00] ;  /* 0x000c000e060a7981 */ /* 0x000ee8000c1e1900 */
[----:B------:R-:W4:Y:S04]  /*0610*/  LDG.E R13, desc[UR14][R6.64+0x1000] ;  /* 0x0010000e060d7981 */ /* 0x000f28000c1e1900 */
[----:B------:R-:W4:Y:S04]  /*0620*/  LDG.E R12, desc[UR14][R6.64+0x1400] ;  /* 0x0014000e060c7981 */ /* 0x000f28000c1e1900 */
[----:B------:R-:W4:Y:S04]  /*0630*/  LDG.E R15, desc[UR14][R6.64+0x1800] ;  /* 0x0018000e060f7981 */ /* 0x000f28000c1e1900 */
[----:B------:R-:W4:Y:S01]  /*0640*/  LDG.E R14, desc[UR14][R6.64+0x1c00] ;  /* 0x001c000e060e7981 */ /* 0x000f22000c1e1900 */
[----:B------:R-:W-:Y:S01]  /*0650*/  VIADD R5, R5, 0x800 ;  /* 0x0000080005057836 */ /* 0x000fe20000000000 */
[----:B--2--5:R-:W-:-:S04]  /*0660*/  IADD3 R8, PT, PT, R8, R9, R4 ;  /* 0x0000000908087210 */ /* 0x024fc80007ffe004 */
[----:B---3--:R-:W-:-:S04]  /*0670*/  IADD3 R8, PT, PT, R10, R11, R8 ;  /* 0x0000000b0a087210 */ /* 0x008fc80007ffe008 */
[----:B----4-:R-:W-:-:S04]  /*0680*/  IADD3 R8, PT, PT, R12, R13, R8 ;  /* 0x0000000d0c087210 */ /* 0x010fc80007ffe008 */
[----:B------:R-:W-:-:S07]  /*0690*/  IADD3 R4, PT, PT, R14, R15, R8 ;  /* 0x0000000f0e047210 */ /* 0x000fce0007ffe008 */
.L_x_67:
[----:B------:R-:W-:Y:S05]  /*06a0*/  BSYNC.RECONVERGENT B2 ;  /* 0x0000000000027941 */ /* 0x000fea0003800200 */
.L_x_66:
        /* <DEDUP_REMOVED lines=14> */
[----:B------:R-:W3:Y:S01]  /*0790*/  LDG.E R10, desc[UR14][R6.64+0xc00] ;  /* 0x000c000e060a7981 */ /* 0x000ee2000c1e1900 */
[----:B------:R-:W-:Y:S01]  /*07a0*/  VIADD R5, R5, 0x400 ;  /* 0x0000040005057836 */ /* 0x000fe20000000000 */
[----:B--2--5:R-:W-:-:S04]  /*07b0*/  IADD3 R4, PT, PT, R8, R9, R4 ;  /* 0x0000000908047210 */ /* 0x024fc80007ffe004 */
[----:B---3--:R-:W-:-:S07]  /*07c0*/  IADD3 R4, PT, PT, R10, R11, R4 ;  /* 0x0000000b0a047210 */ /* 0x008fce0007ffe004 */
.L_x_69:
[----:B------:R-:W-:Y:S05]  /*07d0*/  BSYNC.RECONVERGENT B2 ;  /* 0x0000000000027941 */ /* 0x000fea0003800200 */
.L_x_68:
[----:B------:R-:W-:Y:S05]  /*07e0*/  @!P1 BRA `(.L_x_62) ;  /* 0x00000000002c9947 */ /* 0x000fea0003800000 */
[----:B------:R-:W0:Y:S01]  /*07f0*/  LDC.64 R6, c[0x0][0x380] ;  /* 0x0000e000ff067b82 */ /* 0x000e220000000a00 */
[----:B------:R-:W-:Y:S02]  /*0800*/  IMAD.U32 R9, RZ, RZ, UR16 ;  /* 0x00000010ff097e24 */ /* 0x000fe4000f8e00ff */
[----:B------:R-:W-:Y:S02]  /*0810*/  IMAD.MOV R2, RZ, RZ, -R2 ;  /* 0x000000ffff027224 */ /* 0x000fe400078e0a02 */
[----:B0-----:R-:W-:-:S07]  /*0820*/  IMAD.WIDE.U32 R6, R9, 0x4000, R6 ;  /* 0x0000400009067825 */ /* 0x001fce00078e0006 */
.L_x_70:
[----:B------:R-:W-:-:S06]  /*0830*/  IMAD.WIDE R8, R5, 0x4, R6 ;  /* 0x0000000405087825 */ /* 0x000fcc00078e0206 */
[----:B------:R-:W2:Y:S01]  /*0840*/  LDG.E R9, desc[UR14][R8.64] ;  /* 0x0000000e08097981 */ /* 0x000ea2000c1e1900 */
[----:B------:R-:W-:Y:S02]  /*0850*/  VIADD R2, R2, 0x1 ;  /* 0x0000000102027836 */ /* 0x000fe40000000000 */
[----:B------:R-:W-:-:S03]  /*0860*/  VIADD R5, R5, 0x100 ;  /* 0x0000010005057836 */ /* 0x000fc60000000000 */
[----:B------:R-:W-:Y:S01]  /*0870*/  ISETP.NE.AND P0, PT, R2, RZ, PT ;  /* 0x000000ff0200720c */ /* 0x000fe20003f05270 */
[----:B--2--5:R-:W-:-:S12]  /*0880*/  IMAD.IADD R4, R9, 0x1, R4 ;  /* 0x0000000109047824 */ /* 0x024fd800078e0204 */
[----:B------:R-:W-:Y:S05]  /*0890*/  @P0 BRA `(.L_x_70) ;  /* 0xfffffffc00e40947 */ /* 0x000fea000383ffff */
.L_x_62:
[----:B------:R-:W-:Y:S05]  /*08a0*/  BSYNC.RECONVERGENT B1 ;  /* 0x0000000000017941 */ /* 0x000fea0003800200 */
.L_x_61:
[----:B------:R-:W-:-:S13]  /*08b0*/  ISETP.GE.AND P0, PT, R0, 0x100, PT ;  /* 0x000001000000780c */ /* 0x000fda0003f06270 */
[----:B------:R-:W-:Y:S05]  /*08c0*/  @!P0 BRA `(.L_x_71) ;  /* 0x0000000000ac8947 */ /* 0x000fea0003800000 */
[----:B------:R-:W1:Y:S01]  /*08d0*/  S2R R8, SR_LANEID ;  /* 0x0000000000087919 */ /* 0x000e620000000000 */
[----:B-----5:R-:W2:Y:S01]  /*08e0*/  SHFL.DOWN PT, R0, R4, 0x1, 0x1f ;  /* 0x08201f0004007f89 */ /* 0x020ea200000e0000 */
[C---:B-1----:R-:W-:Y:S02]  /*08f0*/  ISETP.GT.AND P0, PT, R8.reuse, 0x1e, PT ;  /* 0x0000001e0800780c */ /* 0x042fe40003f04270 */
[----:B------:R-:W-:Y:S02]  /*0900*/  ISETP.NE.AND P1, PT, R8, RZ, PT ;  /* 0x000000ff0800720c */ /* 0x000fe40003f25270 */
[----:B--2---:R-:W-:Y:S02]  /*0910*/  SEL R5, R0, RZ, !P0 ;  /* 0x000000ff00057207 */ /* 0x004fe40004000000 */
[----:B------:R-:W-:-:S03]  /*0920*/  ISETP.GT.AND P0, PT, R8, 0x1d, PT ;  /* 0x0000001d0800780c */ /* 0x000fc60003f04270 */
[----:B------:R-:W-:-:S05]  /*0930*/  IMAD.IADD R5, R5, 0x1, R4 ;  /* 0x0000000105057824 */ /* 0x000fca00078e0204 */
[----:B------:R-:W1:Y:S01]  /*0940*/  SHFL.DOWN PT, R0, R5, 0x2, 0x1f ;  /* 0x08401f0005007f89 */ /* 0x000e6200000e0000 */
[----:B0-----:R-:W0:Y:S01]  /*0950*/  @!P1 S2R R6, SR_CgaCtaId ;  /* 0x0000000000069919 */ /* 0x001e220000008800 */
[----:B-1----:R-:W-:Y:S02]  /*0960*/  SEL R0, R0, RZ, !P0 ;  /* 0x000000ff00007207 */ /* 0x002fe40004000000 */
[----:B------:R-:W-:-:S03]  /*0970*/  ISETP.GT.AND P0, PT, R8, 0x1b, PT ;  /* 0x0000001b0800780c */ /* 0x000fc60003f04270 */
[----:B------:R-:W-:Y:S01]  /*0980*/  IMAD.IADD R0, R5, 0x1, R0 ;  /* 0x0000000105007824 */ /* 0x000fe200078e0200 */
[----:B------:R-:W-:-:S04]  /*0990*/  @!P1 MOV R5, 0x400 ;  /* 0x0000040000059802 */ /* 0x000fc80000000f00 */
[----:B------:R-:W1:Y:S01]  /*09a0*/  SHFL.DOWN PT, R2, R0, 0x4, 0x1f ;  /* 0x08801f0000027f89 */ /* 0x000e6200000e0000 */
[----:B0-----:R-:W-:Y:S02]  /*09b0*/  @!P1 LEA R5, R6, R5, 0x18 ;  /* 0x0000000506059211 */ /* 0x001fe400078ec0ff */
[----:B-1----:R-:W-:Y:S02]  /*09c0*/  SEL R7, R2, RZ, !P0 ;  /* 0x000000ff02077207 */ /* 0x002fe40004000000 */
        /* <DEDUP_REMOVED lines=19> */
[----:B--2---:R-:W-:Y:S04]  /*0b00*/  LDS R0, [UR4+0xc] ;  /* 0x00000c04ff007984 */ /* 0x004fe80008000800 */
[----:B------:R-:W0:Y:S04]  /*0b10*/  LDS.128 R4, [UR4+0x10] ;  /* 0x00001004ff047984 */ /* 0x000e280008000c00 */
[----:B------:R-:W1:Y:S01]  /*0b20*/  LDS.64 R2, [UR4+0x20] ;  /* 0x00002004ff027984 */ /* 0x000e620008000a00 */
[----:B0-----:R-:W-:-:S04]  /*0b30*/  IADD3 R0, PT, PT, R4, R0, R9 ;  /* 0x0000000004007210 */ /* 0x001fc80007ffe009 */
[----:B------:R-:W-:-:S04]  /*0b40*/  IADD3 R0, PT, PT, R6, R0, R5 ;  /* 0x0000000006007210 */ /* 0x000fc80007ffe005 */
[----:B-1----:R-:W-:-:S05]  /*0b50*/  IADD3 R0, PT, PT, R2, R0, R7 ;  /* 0x0000000002007210 */ /* 0x002fca0007ffe007 */
[----:B------:R-:W-:Y:S01]  /*0b60*/  IMAD.IADD R9, R0, 0x1, R3 ;  /* 0x0000000100097824 */ /* 0x000fe200078e0203 */
[----:B------:R-:W-:Y:S06]  /*0b70*/  BRA `(.L_x_72) ;  /* 0x0000001400307947 */ /* 0x000fec0003800000 */
.L_x_71:
[----:B------:R-:W-:Y:S01]  /*0b80*/  LOP3.LUT R2, R3, 0x3e0, RZ, 0xc0, !PT ;  /* 0x000003e003027812 */ /* 0x000fe200078ec0ff */
[----:B------:R-:W1:Y:S03]  /*0b90*/  S2R R10, SR_LANEID ;  /* 0x00000000000a7919 */ /* 0x000e660000000000 */
[----:B0-----:R-:W-:Y:S01]  /*0ba0*/  LOP3.LUT R7, RZ, R2, RZ, 0x33, !PT ;  /* 0x00000002ff077212 */ /* 0x001fe200078e33ff */
[----:B------:R-:W-:-:S04]  /*0bb0*/  VIADD R5, R2, 0x20 ;  /* 0x0000002002057836 */ /* 0x000fc80000000000 */
[----:B------:R-:W-:Y:S01]  /*0bc0*/  IMAD.IADD R7, R0, 0x1, R7 ;  /* 0x0000000100077824 */ /* 0x000fe200078e0207 */
[----:B------:R-:W-:-:S04]  /*0bd0*/  ISETP.GT.AND P0, PT, R5, R0, PT ;  /* 0x000000000500720c */ /* 0x000fc80003f04270 */
[----:B------:R-:W-:-:S05]  /*0be0*/  SEL R7, R7, 0x1f, P0 ;  /* 0x0000001f07077807 */ /* 0x000fca0000000000 */
[----:B-----5:R-:W0:Y:S01]  /*0bf0*/  SHFL.DOWN PT, R2, R4, 0x1, R7 ;  /* 0x0820000004027989 */ /* 0x020e2200000e0007 */
[CC--:B-1----:R-:W-:Y:S01]  /*0c00*/  ISETP.GE.AND P0, PT, R10.reuse, R7.reuse, PT ;  /* 0x000000070a00720c */ /* 0x0c2fe20003f06270 */
[C---:B------:R-:W-:Y:S01]  /*0c10*/  VIADD R6, R10.reuse, 0x2 ;  /* 0x000000020a067836 */ /* 0x040fe20000000000 */
[C---:B------:R-:W-:Y:S01]  /*0c20*/  ISETP.NE.AND P1, PT, R10.reuse, RZ, PT ;  /* 0x000000ff0a00720c */ /* 0x040fe20003f25270 */
[----:B------:R-:W-:Y:S01]  /*0c30*/  VIADD R8, R10, 0x4 ;  /* 0x000000040a087836 */ /* 0x000fe20000000000 */
[----:B0-----:R-:W-:Y:S02]  /*0c40*/  SEL R5, R2, RZ, !P0 ;  /* 0x000000ff02057207 */ /* 0x001fe40004000000 */
        /* <DEDUP_REMOVED lines=35> */
[----:B------:R-:W0:Y:S04]  /*0e80*/  LDS.128 R4, [UR4+0x10] ;  /* 0x00001004ff047984 */ /* 0x000e280008000c00 */
[----:B------:R-:W2:Y:S04]  /*0e90*/  LDS R2, [UR4+0xc] ;  /* 0x00000c04ff027984 */ /* 0x000ea80008000800 */
[----:B------:R-:W3:Y:S01]  /*0ea0*/  LDS.64 R10, [UR4+0x20] ;  /* 0x00002004ff0a7984 */ /* 0x000ee20008000a00 */
[----:B0-----:R-:W-:Y:S02]  /*0eb0*/  SEL R4, R4, RZ, P2 ;  /* 0x000000ff04047207 */ /* 0x001fe40001000000 */
[----:B------:R-:W-:-:S02]  /*0ec0*/  ISETP.GT.AND P2, PT, R0, 0x60, PT ;  /* 0x000000600000780c */ /* 0x000fc40003f44270 */
[----:B--2---:R-:W-:Y:S02]  /*0ed0*/  SEL R2, R2, RZ, P1 ;  /* 0x000000ff02027207 */ /* 0x004fe40000800000 */
        /* <DEDUP_REMOVED lines=8> */
[----:B---3--:R-:W-:Y:S02]  /*0f60*/  SEL R10, R10, RZ, P2 ;  /* 0x000000ff0a0a7207 */ /* 0x008fe40001000000 */
[----:B------:R-:W-:Y:S02]  /*0f70*/  SEL R11, R11, RZ, P3 ;  /* 0x000000ff0b0b7207 */ /* 0x000fe40001800000 */
[----:B------:R-:W-:-:S05]  /*0f80*/  IADD3 R2, PT, PT, R10, R2, R7 ;  /* 0x000000020a027210 */ /* 0x000fca0007ffe007 */
[----:B-1----:R-:W-:Y:S01]  /*0f90*/  IMAD.IADD R9, R2, 0x1, R11 ;  /* 0x0000000102097824 */ /* 0x002fe200078e020b */
[----:B------:R-:W-:Y:S06]  /*0fa0*/  BRA `(.L_x_72) ;  /* 0x0000001000247947 */ /* 0x000fec0003800000 */
.L_x_58:
[----:B------:R-:W0:Y:S01]  /*0fb0*/  S2R R0, SR_TID.X ;  /* 0x0000000000007919 */ /* 0x000e220000002100 */
[----:B------:R-:W1:Y:S01]  /*0fc0*/  LDC.64 R4, c[0x0][0x380] ;  /* 0x0000e000ff047b82 */ /* 0x000e620000000a00 */
[----:B0-----:R-:W-:-:S04]  /*0fd0*/  VIADD R7, R0, UR7 ;  /* 0x0000000700077c36 */ /* 0x001fc80008000000 */
[----:B-1----:R-:W-:-:S05]  /*0fe0*/  IMAD.WIDE.U32 R4, R7, 0x4, R4 ;  /* 0x0000000407047825 */ /* 0x002fca00078e0004 */
[----:B------:R-:W2:Y:S04]  /*0ff0*/  LDG.E R6, desc[UR14][R4.64] ;  /* 0x0000000e04067981 */ /* 0x000ea8000c1e1900 */
[----:B------:R-:W2:Y:S04]  /*1000*/  LDG.E R7, desc[UR14][R4.64+0x400] ;  /* 0x0004000e04077981 */ /* 0x000ea8000c1e1900 */
[----:B------:R-:W2:Y:S04]  /*1010*/  LDG.E R8, desc[UR14][R4.64+0x800] ;  /* 0x0008000e04087981 */ /* 0x000ea8000c1e1900 */
[----:B------:R-:W3:Y:S04]  /*1020*/  LDG.E R9, desc[UR14][R4.64+0xc00] ;  /* 0x000c000e04097981 */ /* 0x000ee8000c1e1900 */
[----:B------:R-:W3:Y:S04]  /*1030*/  LDG.E R10, desc[UR14][R4.64+0x1000] ;  /* 0x0010000e040a7981 */ /* 0x000ee8000c1e1900 */
[----:B------:R-:W4:Y:S04]  /*1040*/  LDG.E R11, desc[UR14][R4.64+0x1400] ;  /* 0x0014000e040b7981 */ /* 0x000f28000c1e1900 */
[----:B------:R-:W4:Y:S04]  /*1050*/  LDG.E R12, desc[UR14][R4.64+0x1800] ;  /* 0x0018000e040c7981 */ /* 0x000f28000c1e1900 */
[----:B------:R-:W5:Y:S04]  /*1060*/  LDG.E R13, desc[UR14][R4.64+0x1c00] ;  /* 0x001c000e040d7981 */ /* 0x000f68000c1e1900 */
[----:B------:R-:W5:Y:S04]  /*1070*/  LDG.E R14, desc[UR14][R4.64+0x2000] ;  /* 0x0020000e040e7981 */ /* 0x000f68000c1e1900 */
[----:B------:R-:W5:Y:S04]  /*1080*/  LDG.E R15, desc[UR14][R4.64+0x2400] ;  /* 0x0024000e040f7981 */ /* 0x000f68000c1e1900 */
[----:B------:R-:W5:Y:S04]  /*1090*/  LDG.E R16, desc[UR14][R4.64+0x2800] ;  /* 0x0028000e04107981 */ /* 0x000f68000c1e1900 */
[----:B------:R-:W5:Y:S04]  /*10a0*/  LDG.E R17, desc[UR14][R4.64+0x2c00] ;  /* 0x002c000e04117981 */ /* 0x000f68000c1e1900 */
[----:B------:R-:W5:Y:S04]  /*10b0*/  LDG.E R18, desc[UR14][R4.64+0x3000] ;  /* 0x0030000e04127981 */ /* 0x000f68000c1e1900 */
[----:B------:R-:W5:Y:S04]  /*10c0*/  LDG.E R19, desc[UR14][R4.64+0x3400] ;  /* 0x0034000e04137981 */ /* 0x000f68000c1e1900 */
[----:B------:R-:W5:Y:S04]  /*10d0*/  LDG.E R20, desc[UR14][R4.64+0x3800] ;  /* 0x0038000e04147981 */ /* 0x000f68000c1e1900 */
[----:B------:R-:W5:Y:S01]  /*10e0*/  LDG.E R21, desc[UR14][R4.64+0x3c00] ;  /* 0x003c000e04157981 */ /* 0x000f62000c1e1900 */
[----:B------:R-:W-:-:S04]  /*10f0*/  ISETP.GE.U32.AND P0, PT, R23, UR5, PT ;  /* 0x0000000517007c0c */ /* 0x000fc8000bf06070 */
[----:B------:R-:W-:Y:S02]  /*1100*/  ISETP.GE.U32.AND.EX P0, PT, R22, UR4, PT, P0 ;  /* 0x0000000416007c0c */ /* 0x000fe4000bf06100 */
[----:B--2---:R-:W-:-:S04]  /*1110*/  IADD3 R6, PT, PT, R8, R7, R6 ;  /* 0x0000000708067210 */ /* 0x004fc80007ffe006 */
[----:B---3--:R-:W-:-:S04]  /*1120*/  IADD3 R6, PT, PT, R10, R9, R6 ;  /* 0x000000090a067210 */ /* 0x008fc80007ffe006 */
[----:B----4-:R-:W-:-:S04]  /*1130*/  IADD3 R6, PT, PT, R12, R11, R6 ;  /* 0x0000000b0c067210 */ /* 0x010fc80007ffe006 */
[----:B-----5:R-:W-:-:S04]  /*1140*/  IADD3 R6, PT, PT, R14, R13, R6 ;  /* 0x0000000d0e067210 */ /* 0x020fc80007ffe006 */
[----:B------:R-:W-:-:S04]  /*1150*/  IADD3 R6, PT, PT, R16, R15, R6 ;  /* 0x0000000f10067210 */ /* 0x000fc80007ffe006 */
[----:B------:R-:W-:-:S04]  /*1160*/  IADD3 R6, PT, PT, R18, R17, R6 ;  /* 0x0000001112067210 */ /* 0x000fc80007ffe006 */
[----:B------:R-:W-:-:S05]  /*1170*/  IADD3 R6, PT, PT, R20, R19, R6 ;  /* 0x0000001314067210 */ /* 0x000fca0007ffe006 */
[----:B------:R-:W-:Y:S01]  /*1180*/  IMAD.IADD R8, R21, 0x1, R6 ;  /* 0x0000000115087824 */ /* 0x000fe200078e0206 */
[----:B------:R-:W-:Y:S06]  /*1190*/  @!P0 BRA `(.L_x_73) ;  /* 0x0000000c00008947 */ /* 0x000fec0003800000 */
[----:B------:R-:W-:Y:S01]  /*11a0*/  UIADD3 UR8, UP0, UPT, UR5, UR7, URZ ;  /* 0x0000000705087290 */ /* 0x000fe2000ff1e0ff */
[----:B------:R-:W-:Y:S01]  /*11b0*/  IADD3 R20, P1, PT, R2, -0x1000, RZ ;  /* 0xfffff00002147810 */ /* 0x000fe20007f3e0ff */
[----:B------:R-:W0:Y:S01]  /*11c0*/  LDCU.64 UR12, c[0x0][0x380] ;  /* 0x00007000ff0c77ac */ /* 0x000e220008000a00 */
[----:B------:R-:W-:Y:S02]  /*11d0*/  LOP3.LUT R5, RZ, R0, RZ, 0x33, !PT ;  /* 0x00000000ff057212 */ /* 0x000fe400078e33ff */
[----:B------:R-:W-:Y:S01]  /*11e0*/  IADD3.X R9, PT, PT, R3, -0x1, RZ, P1, !PT ;  /* 0xffffffff03097810 */ /* 0x000fe20000ffe4ff */
[----:B------:R-:W-:Y:S01]  /*11f0*/  UIADD3.X UR9, UPT, UPT, URZ, UR4, URZ, UP0, !UPT ;  /* 0x00000004ff097290 */ /* 0x000fe200087fe4ff */
[----:B------:R-:W-:Y:S01]  /*1200*/  ISETP.LT.U32.AND P0, PT, R20, UR8, PT ;  /* 0x0000000814007c0c */ /* 0x000fe2000bf01070 */
[----:B------:R-:W-:Y:S01]  /*1210*/  UMOV UR6, UR5 ;  /* 0x0000000500067c82 */ /* 0x000fe20008000000 */
[----:B------:R-:W-:Y:S01]  /*1220*/  IADD3 R11, P2, PT, R0, UR8, RZ ;  /* 0x00000008000b7c10 */ /* 0x000fe2000ff5e0ff */
[----:B------:R-:W-:Y:S01]  /*1230*/  UMOV UR4, URZ ;  /* 0x000000ff00047c82 */ /* 0x000fe20008000000 */
[----:B------:R-:W-:Y:S01]  /*1240*/  IADD3 R5, PT, PT, R2, -UR5, R5 ;  /* 0x8000000502057c10 */ /* 0x000fe2000fffe005 */
[----:B------:R-:W-:Y:S01]  /*1250*/  IMAD.U32 R10, RZ, RZ, UR9 ;  /* 0x00000009ff0a7e24 */ /* 0x000fe2000f8e00ff */
[----:B------:R-:W-:Y:S01]  /*1260*/  UMOV UR10, UR8 ;  /* 0x00000008000a7c82 */ /* 0x000fe20008000000 */
[----:B------:R-:W-:-:S02]  /*1270*/  IMAD.X R4, RZ, RZ, UR9, P2 ;  /* 0x00000009ff047e24 */ /* 0x000fc400090e06ff */
[----:B------:R-:W-:Y:S01]  /*1280*/  VIADD R7, R5, -UR7 ;  /* 0x8000000705077c36 */ /* 0x000fe20008000000 */
[----:B------:R-:W-:Y:S01]  /*1290*/  ISETP.GT.U32.AND.EX P0, PT, R10, R9, PT, P0 ;  /* 0x000000090a00720c */ /* 0x000fe20003f04100 */
[----:B------:R-:W-:Y:S01]  /*12a0*/  UMOV UR7, UR9 ;  /* 0x0000000900077c82 */ /* 0x000fe20008000000 */
[----:B0-----:R-:W-:-:S04]  /*12b0*/  LEA R6, P1, R11, UR12, 0x2 ;  /* 0x0000000c0b067c11 */ /* 0x001fc8000f8210ff */
[----:B------:R-:W-:Y:S02]  /*12c0*/  IADD3 R6, P2, PT, R6, 0x2000, RZ ;  /* 0x0000200006067810 */ /* 0x000fe40007f5e0ff */
[----:B------:R-:W-:-:S05]  /*12d0*/  LEA.HI.X R11, R11, UR13, R4, 0x2, P1 ;  /* 0x0000000d0b0b7c11 */ /* 0x000fca00088f1404 */
[----:B------:R-:W-:Y:S01]  /*12e0*/  IMAD.X R11, RZ, RZ, R11, P2 ;  /* 0x000000ffff0b7224 */ /* 0x000fe200010e060b */
[----:B------:R-:W-:Y:S06]  /*12f0*/  @P0 BRA `(.L_x_74) ;  /* 0x0000000000d40947 */ /* 0x000fec0003800000 */
[----:B------:R-:W0:Y:S01]  /*1300*/  LDC.64 R2, c[0x0][0x3b8] ;  /* 0x0000ee00ff027b82 */ /* 0x000e220000000a00 */
[----:B------:R-:W1:Y:S01]  /*1310*/  LDCU.64 UR12, c[0x0][0x380] ;  /* 0x00007000ff0c77ac */ /* 0x000e620008000a00 */
[----:B------:R-:W-:Y:S01]  /*1320*/  NOP ;  /* 0x0000000000007918 */ /* 0x000fe20000000000 */
.L_x_75:
[----:B------:R-:W-:-:S05]  /*1330*/  IADD3 R5, P0, PT, R0, UR8, RZ ;  /* 0x0000000800057c10 */ /* 0x000fca000ff1e0ff */
[----:B------:R-:W-:Y:S01]  /*1340*/  IMAD.X R10, RZ, RZ, UR9, P0 ;  /* 0x00000009ff0a7e24 */ /* 0x000fe200080e06ff */
[----:B-1----:R-:W-:-:S04]  /*1350*/  LEA R4, P0, R5, UR12, 0x2 ;  /* 0x0000000c05047c11 */ /* 0x002fc8000f8010ff */
[----:B------:R-:W-:-:S05]  /*1360*/  LEA.HI.X R5, R5, UR13, R10, 0x2, P0 ;  /* 0x0000000d05057c11 */ /* 0x000fca00080f140a */
        /* <DEDUP_REMOVED lines=15> */
[----:B------:R1:W5:Y:S01]  /*1460*/  LDG.E R21, desc[UR14][R4.64+0x3c00] ;  /* 0x003c000e04157981 */ /* 0x000362000c1e1900 */
[----:B------:R-:W-:-:S02]  /*1470*/  USHF.R.S32.HI UR11, URZ, 0x1f, UR5 ;  /* 0x0000001fff0b7899 */ /* 0x000fc40008011405 */
[----:B------:R-:W-:-:S04]  /*1480*/  UIADD3 UR6, UP0, UPT, UR5, UR10, URZ ;  /* 0x0000000a05067290 */ /* 0x000fc8000ff1e0ff */
[----:B------:R-:W-:Y:S01]  /*1490*/  UIADD3.X UR7, UPT, UPT, UR11, UR7, URZ, UP0, !UPT ;  /* 0x000000070b077290 */ /* 0x000fe200087fe4ff */
[----:B--2---:R-:W-:Y:S02]  /*14a0*/  IADD3 R22, PT, PT, R22, R23, R8 ;  /* 0x0000001716167210 */ /* 0x004fe40007ffe008 */
[----:B0-----:R-:W-:-:S04]  /*14b0*/  IADD3 R8, P1, PT, R2, -UR8, RZ ;  /* 0x8000000802087c10 */ /* 0x001fc8000ff3e0ff */
[----:B------:R-:W-:Y:S02]  /*14c0*/  ISETP.GE.U32.AND P0, PT, R8, UR5, PT ;  /* 0x0000000508007c0c */ /* 0x000fe4000bf06070 */
[----:B---3--:R-:W-:Y:S02]  /*14d0*/  IADD3 R22, PT, PT, R25, R24, R22 ;  /* 0x0000001819167210 */ /* 0x008fe40007ffe016 */
[----:B-1----:R-:W-:-:S04]  /*14e0*/  IADD3.X R4, PT, PT, R3, ~UR9, RZ, P1, !PT ;  /* 0x8000000903047c10 */ /* 0x002fc80008ffe4ff */
[----:B------:R-:W-:Y:S02]  /*14f0*/  ISETP.GE.U32.AND.EX P0, PT, R4, UR11, PT, P0 ;  /* 0x0000000b04007c0c */ /* 0x000fe4000bf06100 */
[----:B----4-:R-:W-:-:S04]  /*1500*/  IADD3 R22, PT, PT, R27, R26, R22 ;  /* 0x0000001a1b167210 */ /* 0x010fc80007ffe016 */
[----:B-----5:R-:W-:-:S04]  /*1510*/  IADD3 R18, PT, PT, R19, R18, R22 ;  /* 0x0000001213127210 */ /* 0x020fc80007ffe016 */
[----:B------:R-:W-:-:S04]  /*1520*/  IADD3 R10, PT, PT, R10, R15, R18 ;  /* 0x0000000f0a0a7210 */ /* 0x000fc80007ffe012 */
[----:B------:R-:W-:-:S04]  /*1530*/  IADD3 R10, PT, PT, R16, R17, R10 ;  /* 0x00000011100a7210 */ /* 0x000fc80007ffe00a */
[----:B------:R-:W-:-:S04]  /*1540*/  IADD3 R10, PT, PT, R13, R14, R10 ;  /* 0x0000000e0d0a7210 */ /* 0x000fc80007ffe00a */
[----:B------:R-:W-:Y:S01]  /*1550*/  IADD3 R8, PT, PT, R21, R12, R10 ;  /* 0x0000000c15087210 */ /* 0x000fe20007ffe00a */
[----:B------:R-:W-:Y:S06]  /*1560*/  @!P0 BRA `(.L_x_73) ;  /* 0x00000008000c8947 */ /* 0x000fec0003800000 */
[----:B------:R-:W-:Y:S02]  /*1570*/  UIADD3 UR8, UP0, UPT, UR5, UR8, URZ ;  /* 0x0000000805087290 */ /* 0x000fe4000ff1e0ff */
[----:B------:R-:W-:Y:S01]  /*1580*/  IMAD.U32 R5, RZ, RZ, UR5 ;  /* 0x00000005ff057e24 */ /* 0x000fe2000f8e00ff */
[----:B------:R-:W-:Y:S01]  /*1590*/  UIADD3 UR4, UPT, UPT, UR4, 0x1, URZ ;  /* 0x0000000104047890 */ /* 0x000fe2000fffe0ff */
[----:B------:R-:W-:Y:S01]  /*15a0*/  IMAD.MOV.U32 R10, RZ, RZ, R6 ;  /* 0x000000ffff0a7224 */ /* 0x000fe200078e0006 */
[----:B------:R-:W-:Y:S01]  /*15b0*/  UIADD3.X UR9, UPT, UPT, UR11, UR9, URZ, UP0, !UPT ;  /* 0x000000090b097290 */ /* 0x000fe200087fe4ff */
[----:B------:R-:W-:Y:S01]  /*15c0*/  VIADD R7, R7, -UR5 ;  /* 0x8000000507077c36 */ /* 0x000fe20008000000 */
[----:B------:R-:W-:Y:S01]  /*15d0*/  ISETP.LT.U32.AND P0, PT, R20, UR8, PT ;  /* 0x0000000814007c0c */ /* 0x000fe2000bf01070 */
[----:B------:R-:W-:Y:S01]  /*15e0*/  IMAD.WIDE R10, R5, 0x4, R10 ;  /* 0x00000004050a7825 */ /* 0x000fe200078e020a */
[----:B------:R-:W-:-:S03]  /*15f0*/  UMOV UR10, UR6 ;  /* 0x00000006000a7c82 */ /* 0x000fc60008000000 */
[----:B------:R-:W-:Y:S02]  /*1600*/  IMAD.U32 R4, RZ, RZ, UR9 ;  /* 0x00000009ff047e24 */ /* 0x000fe4000f8e00ff */
[----:B------:R-:W-:-:S03]  /*1610*/  IMAD.MOV.U32 R6, RZ, RZ, R10 ;  /* 0x000000ffff067224 */ /* 0x000fc600078e000a */
[----:B------:R-:W-:-:S13]  /*1620*/  ISETP.GT.U32.AND.EX P0, PT, R4, R9, PT, P0 ;  /* 0x000000090400720c */ /* 0x000fda0003f04100 */
[----:B------:R-:W-:Y:S05]  /*1630*/  @!P0 BRA `(.L_x_75) ;  /* 0xfffffffc003c8947 */ /* 0x000fea000383ffff */
[----:B------:R-:W-:-:S05]  /*1640*/  UMOV UR6, UR5 ;  /* 0x0000000500067c82 */ /* 0x000fca0008000000 */
.L_x_74:
[C---:B------:R-:W-:Y:S01]  /*1650*/  VIADD R5, R2.reuse, -UR8 ;  /* 0x8000000802057c36 */ /* 0x040fe20008000000 */
[----:B------:R-:W-:Y:S01]  /*1660*/  ISETP.LE.U32.AND P1, PT, R2, UR8, PT ;  /* 0x0000000802007c0c */ /* 0x000fe2000bf23070 */
[----:B------:R-:W-:Y:S01]  /*1670*/  IMAD.U32 R4, RZ, RZ, UR9 ;  /* 0x00000009ff047e24 */ /* 0x000fe2000f8e00ff */
[----:B------:R-:W-:Y:S02]  /*1680*/  BSSY.RECONVERGENT B1, `(.L_x_73) ;  /* 0x0000071000017945 */ /* 0x000fe40003800200 */
[----:B------:R-:W-:-:S04]  /*1690*/  ISETP.GE.AND P0, PT, R0, R5, PT ;  /* 0x000000050000720c */ /* 0x000fc80003f06270 */
[----:B------:R-:W-:-:S13]  /*16a0*/  ISETP.GE.U32.OR.EX P0, PT, R4, R3, P0, P1 ;  /* 0x000000030400720c */ /* 0x000fda0000706510 */
[----:B------:R-:W-:Y:S05]  /*16b0*/  @P0 BRA `(.L_x_76) ;  /* 0x0000000400b40947 */ /* 0x000fea0003800000 */
[----:B------:R-:W0:Y:S01]  /*16c0*/  LDC R4, c[0x0][0x3c0] ;  /* 0x0000f000ff047b82 */ /* 0x000e220000000800 */
[----:B------:R-:W-:Y:S01]  /*16d0*/  USHF.L.U32 UR5, UR16, 0xc, URZ ;  /* 0x0000000c10057899 */ /* 0x000fe200080006ff */
[----:B------:R-:W-:Y:S01]  /*16e0*/  LOP3.LUT R3, RZ, R0, RZ, 0x33, !PT ;  /* 0x00000000ff037212 */ /* 0x000fe200078e33ff */
[----:B------:R-:W-:Y:S02]  /*16f0*/  BSSY.RECONVERGENT B2, `(.L_x_77) ;  /* 0x000002e000027945 */ /* 0x000fe40003800200 */
[----:B------:R-:W-:-:S06]  /*1700*/  UIADD3 UR5, UPT, UPT, UR5, UR6, URZ ;  /* 0x0000000605057290 */ /* 0x000fcc000fffe0ff */
[----:B------:R-:W-:Y:S01]  /*1710*/  IADD3 R2, PT, PT, R2, -UR5, R3 ;  /* 0x8000000502027c10 */ /* 0x000fe2000fffe003 */
[----:B0-----:R-:W-:-:S04]  /*1720*/  IMAD R3, R4, UR4, RZ ;  /* 0x0000000404037c24 */ /* 0x001fc8000f8e02ff */
[----:B------:R-:W-:-:S05]  /*1730*/  IMAD R2, R3, -0x1000, R2 ;  /* 0xfffff00003027824 */ /* 0x000fca00078e0202 */
[C---:B------:R-:W-:Y:S02]  /*1740*/  ISETP.GE.U32.AND P0, PT, R2.reuse, 0xf00, PT ;  /* 0x00000f000200780c */ /* 0x040fe40003f06070 */
[----:B------:R-:W-:Y:S01]  /*1750*/  LEA.HI R20, R2, 0x1, RZ, 0x18 ;  /* 0x0000000102147811 */ /* 0x000fe200078fc0ff */
[----:B------:R-:W-:-:S03]  /*1760*/  IMAD.MOV.U32 R2, RZ, RZ, R0 ;  /* 0x000000ffff027224 */ /* 0x000fc600078e0000 */
[----:B------:R-:W-:-:S04]  /*1770*/  LOP3.LUT R21, R20, 0xf, RZ, 0xc0, !PT ;  /* 0x0000000f14157812 */ /* 0x000fc800078ec0ff */
[----:B------:R-:W-:-:S03]  /*1780*/  ISETP.NE.AND P1, PT, R21, RZ, PT ;  /* 0x000000ff1500720c */ /* 0x000fc60003f25270 */
[----:B------:R-:W-:Y:S10]  /*1790*/  @!P0 BRA `(.L_x_78) ;  /* 0x00000000008c8947 */ /* 0x000ff40003800000 */
[----:B------:R-:W-:-:S04]  /*17a0*/  LEA.HI R2, R7, 0x1, RZ, 0x18 ;  /* 0x0000000107027811 */ /* 0x000fc800078fc0ff */
[----:B------:R-:W-:Y:S01]  /*17b0*/  LOP3.LUT R3, R2, 0x1fffff0, RZ, 0xc0, !PT ;  /* 0x01fffff002037812 */ /* 0x000fe200078ec0ff */
[----:B------:R-:W-:-:S04]  /*17c0*/  IMAD.MOV.U32 R2, RZ, RZ, R0 ;  /* 0x000000ffff027224 */ /* 0x000fc800078e0000 */
[----:B------:R-:W-:-:S07]  /*17d0*/  IMAD.MOV R3, RZ, RZ, -R3 ;  /* 0x000000ffff037224 */ /* 0x000fce00078e0a03 */
.L_x_79:
[----:B------:R-:W-:-:S05]  /*17e0*/  IMAD.MOV.U32 R10, RZ, RZ, R6 ;  /* 0x000000ffff0a7224 */ /* 0x000fca00078e0006 */
        /* <DEDUP_REMOVED lines=16> */
[----:B------:R-:W-:-:S02]  /*18f0*/  VIADD R3, R3, 0x10 ;  /* 0x0000001003037836 */ /* 0x000fc40000000000 */
[----:B------:R-:W-:-:S03]  /*1900*/  VIADD R2, R2, 0x1000 ;  /* 0x0000100002027836 */ /* 0x000fc60000000000 */
[----:B------:R-:W-:Y:S02]  /*1910*/  ISETP.NE.AND P0, PT, R3, RZ, PT ;  /* 0x000000ff0300720c */ /* 0x000fe40003f05270 */
[----:B--2---:R-:W-:-:S04]  /*1920*/  IADD3 R14, PT, PT, R14, R15, R8 ;  /* 0x0000000f0e0e7210 */ /* 0x004fc80007ffe008 */
[----:B---3--:R-:W-:-:S04]  /*1930*/  IADD3 R14, PT, PT, R16, R17, R14 ;  /* 0x00000011100e7210 */ /* 0x008fc80007ffe00e */
[----:B----4-:R-:W-:-:S04]  /*1940*/  IADD3 R14, PT, PT, R18, R19, R14 ;  /* 0x00000013120e7210 */ /* 0x010fc80007ffe00e */
[----:B-----5:R-:W-:-:S04]  /*1950*/  IADD3 R14, PT, PT, R22, R23, R14 ;  /* 0x00000017160e7210 */ /* 0x020fc80007ffe00e */
[----:B------:R-:W-:-:S04]  /*1960*/  IADD3 R14, PT, PT, R24, R25, R14 ;  /* 0x00000019180e7210 */ /* 0x000fc80007ffe00e */
[----:B------:R-:W-:Y:S02]  /*1970*/  IADD3 R13, PT, PT, R6, R13, R14 ;  /* 0x0000000d060d7210 */ /* 0x000fe40007ffe00e */
[----:B------:R-:W-:-:S05]  /*1980*/  IADD3 R6, P2, PT, R10, 0x4000, RZ ;  /* 0x000040000a067810 */ /* 0x000fca0007f5e0ff */
[----:B0-----:R-:W-:Y:S01]  /*1990*/  IMAD.X R11, RZ, RZ, R11, P2 ;  /* 0x000000ffff0b7224 */ /* 0x001fe200010e060b */
[----:B------:R-:W-:-:S04]  /*19a0*/  IADD3 R9, PT, PT, R12, R9, R13 ;  /* 0x000000090c097210 */ /* 0x000fc80007ffe00d */
[----:B------:R-:W-:Y:S01]  /*19b0*/  IADD3 R8, PT, PT, R5, R4, R9 ;  /* 0x0000000405087210 */ /* 0x000fe20007ffe009 */
[----:B------:R-:W-:Y:S06]  /*19c0*/  @P0 BRA `(.L_x_79) ;  /* 0xfffffffc00840947 */ /* 0x000fec000383ffff */
.L_x_78:
[----:B------:R-:W-:Y:S05]  /*19d0*/  BSYNC.RECONVERGENT B2 ;  /* 0x0000000000027941 */ /* 0x000fea0003800200 */
.L_x_77:
[----:B------:R-:W-:Y:S05]  /*19e0*/  @!P1 BRA `(.L_x_76) ;  /* 0x0000000000e89947 */ /* 0x000fea0003800000 */
[----:B------:R-:W-:Y:S01]  /*19f0*/  ISETP.GE.U32.AND P0, PT, R21, 0x8, PT ;  /* 0x000000081500780c */ /* 0x000fe20003f06070 */
[----:B------:R-:W-:Y:S01]  /*1a00*/  BSSY.RECONVERGENT B2, `(.L_x_80) ;  /* 0x0000015000027945 */ /* 0x000fe20003800200 */
[----:B------:R-:W-:-:S04]  /*1a10*/  LOP3.LUT R15, R20, 0x7, RZ, 0xc0, !PT ;  /* 0x00000007140f7812 */ /* 0x000fc800078ec0ff */
[----:B------:R-:W-:-:S07]  /*1a20*/  ISETP.NE.AND P1, PT, R15, RZ, PT ;  /* 0x000000ff0f00720c */ /* 0x000fce0003f25270 */
[----:B------:R-:W-:Y:S06]  /*1a30*/  @!P0 BRA `(.L_x_81) ;  /* 0x0000000000448947 */ /* 0x000fec0003800000 */
[----:B------:R-:W-:-:S05]  /*1a40*/  IADD3 R3, P0, PT, R2, UR8, RZ ;  /* 0x0000000802037c10 */ /* 0x000fca000ff1e0ff */
[----:B------:R-:W-:Y:S01]  /*1a50*/  IMAD.X R6, RZ, RZ, UR9, P0 ;  /* 0x00000009ff067e24 */ /* 0x000fe200080e06ff */
[----:B------:R-:W-:-:S04]  /*1a60*/  LEA R4, P0, R3, UR12, 0x2 ;  /* 0x0000000c03047c11 */ /* 0x000fc8000f8010ff */
        /* <DEDUP_REMOVED lines=8> */
[----:B------:R-:W5:Y:S01]  /*1af0*/  LDG.E R13, desc[UR14][R4.64+0x1c00] ;  /* 0x001c000e040d7981 */ /* 0x000f62000c1e1900 */
[----:B------:R-:W-:Y:S01]  /*1b00*/  VIADD R2, R2, 0x800 ;  /* 0x0000080002027836 */ /* 0x000fe20000000000 */
[----:B--2---:R-:W-:-:S04]  /*1b10*/  IADD3 R3, PT, PT, R6, R3, R8 ;  /* 0x0000000306037210 */ /* 0x004fc80007ffe008 */
[----:B---3--:R-:W-:-:S04]  /*1b20*/  IADD3 R3, PT, PT, R9, R10, R3 ;  /* 0x0000000a09037210 */ /* 0x008fc80007ffe003 */
[----:B----4-:R-:W-:-:S04]  /*1b30*/  IADD3 R3, PT, PT, R11, R12, R3 ;  /* 0x0000000c0b037210 */ /* 0x010fc80007ffe003 */
[----:B-----5:R-:W-:-:S07]  /*1b40*/  IADD3 R8, PT, PT, R13, R14, R3 ;  /* 0x0000000e0d087210 */ /* 0x020fce0007ffe003 */
.L_x_81:
[----:B------:R-:W-:Y:S05]  /*1b50*/  BSYNC.RECONVERGENT B2 ;  /* 0x0000000000027941 */ /* 0x000fea0003800200 */
.L_x_80:
[----:B------:R-:W-:Y:S05]  /*1b60*/  @!P1 BRA `(.L_x_76) ;  /* 0x0000000000889947 */ /* 0x000fea0003800000 */
[----:B------:R-:W-:Y:S01]  /*1b70*/  ISETP.GE.U32.AND P0, PT, R15, 0x4, PT ;  /* 0x000000040f00780c */ /* 0x000fe20003f06070 */
[----:B------:R-:W-:Y:S01]  /*1b80*/  BSSY.RECONVERGENT B2, `(.L_x_82) ;  /* 0x000000e000027945 */ /* 0x000fe20003800200 */
[----:B------:R-:W-:-:S11]  /*1b90*/  LOP3.LUT P1, RZ, R20, 0x3, RZ, 0xc0, !PT ;  /* 0x0000000314ff7812 */ /* 0x000fd6000782c0ff */
[----:B------:R-:W-:Y:S05]  /*1ba0*/  @!P0 BRA `(.L_x_83) ;  /* 0x00000000002c8947 */ /* 0x000fea0003800000 */
[----:B------:R-:W-:-:S05]  /*1bb0*/  IADD3 R3, P0, PT, R2, UR8, RZ ;  /* 0x0000000802037c10 */ /* 0x000fca000ff1e0ff */
[----:B------:R-:W-:Y:S01]  /*1bc0*/  IMAD.X R6, RZ, RZ, UR9, P0 ;  /* 0x00000009ff067e24 */ /* 0x000fe200080e06ff */
[----:B------:R-:W-:-:S04]  /*1bd0*/  LEA R4, P0, R3, UR12, 0x2 ;  /* 0x0000000c03047c11 */ /* 0x000fc8000f8010ff */
[----:B------:R-:W-:-:S05]  /*1be0*/  LEA.HI.X R5, R3, UR13, R6, 0x2, P0 ;  /* 0x0000000d03057c11 */ /* 0x000fca00080f1406 */
[----:B------:R-:W2:Y:S04]  /*1bf0*/  LDG.E R3, desc[UR14][R4.64] ;  /* 0x0000000e04037981 */ /* 0x000ea8000c1e1900 */
[----:B------:R-:W2:Y:S04]  /*1c00*/  LDG.E R6, desc[UR14][R4.64+0x400] ;  /* 0x0004000e04067981 */ /* 0x000ea8000c1e1900 */
[----:B------:R-:W3:Y:S04]  /*1c10*/  LDG.E R10, desc[UR14][R4.64+0x800] ;  /* 0x0008000e040a7981 */ /* 0x000ee8000c1e1900 */
[----:B------:R-:W3:Y:S01]  /*1c20*/  LDG.E R9, desc[UR14][R4.64+0xc00] ;  /* 0x000c000e04097981 */ /* 0x000ee2000c1e1900 */
[----:B------:R-:W-:Y:S01]  /*1c30*/  VIADD R2, R2, 0x400 ;  /* 0x0000040002027836 */ /* 0x000fe20000000000 */
[----:B--2---:R-:W-:-:S04]  /*1c40*/  IADD3 R3, PT, PT, R6, R3, R8 ;  /* 0x0000000306037210 */ /* 0x004fc80007ffe008 */
[----:B---3--:R-:W-:-:S07]  /*1c50*/  IADD3 R8, PT, PT, R9, R10, R3 ;  /* 0x0000000a09087210 */ /* 0x008fce0007ffe003 */
.L_x_83:
[----:B------:R-:W-:Y:S05]  /*1c60*/  BSYNC.RECONVERGENT B2 ;  /* 0x0000000000027941 */ /* 0x000fea0003800200 */
.L_x_82:
[----:B------:R-:W-:Y:S05]  /*1c70*/  @!P1 BRA `(.L_x_76) ;  /* 0x0000000000449947 */ /* 0x000fea0003800000 */
[----:B------:R-:W-:Y:S02]  /*1c80*/  LOP3.LUT R7, R7, 0xffff, RZ, 0xc0, !PT ;  /* 0x0000ffff07077812 */ /* 0x000fe400078ec0ff */
[----:B------:R-:W-:Y:S02]  /*1c90*/  IADD3 R6, P0, PT, R2, UR10, RZ ;  /* 0x0000000a02067c10 */ /* 0x000fe4000ff1e0ff */
[----:B------:R-:W-:Y:S02]  /*1ca0*/  LEA.HI R2, R7, 0x1, RZ, 0x18 ;  /* 0x0000000107027811 */ /* 0x000fe400078fc0ff */
[----:B------:R-:W-:Y:S01]  /*1cb0*/  LEA R5, P1, R6, UR12, 0x2 ;  /* 0x0000000c06057c11 */ /* 0x000fe2000f8210ff */
[----:B------:R-:W-:Y:S01]  /*1cc0*/  IMAD.X R3, RZ, RZ, UR7, P0 ;  /* 0x00000007ff037e24 */ /* 0x000fe200080e06ff */
[----:B------:R-:W-:-:S04]  /*1cd0*/  LOP3.LUT R2, R2, 0x3, RZ, 0xc0, !PT ;  /* 0x0000000302027812 */ /* 0x000fc800078ec0ff */
[----:B------:R-:W-:Y:S01]  /*1ce0*/  LEA.HI.X R6, R6, UR13, R3, 0x2, P1 ;  /* 0x0000000d06067c11 */ /* 0x000fe200088f1403 */
[----:B------:R-:W-:-:S07]  /*1cf0*/  IMAD.MOV R4, RZ, RZ, -R2 ;  /* 0x000000ffff047224 */ /* 0x000fce00078e0a02 */
.L_x_84:
[----:B------:R-:W-:Y:S02]  /*1d00*/  IMAD.MOV.U32 R3, RZ, RZ, R6 ;  /* 0x000000ffff037224 */ /* 0x000fe400078e0006 */
[----:B------:R-:W-:-:S05]  /*1d10*/  IMAD.MOV.U32 R2, RZ, RZ, R5 ;  /* 0x000000ffff027224 */ /* 0x000fca00078e0005 */
[----:B------:R-:W2:Y:S01]  /*1d20*/  LDG.E R3, desc[UR14][R2.64] ;  /* 0x0000000e02037981 */ /* 0x000ea2000c1e1900 */
[----:B------:R-:W-:Y:S01]  /*1d30*/  VIADD R4, R4, 0x1 ;  /* 0x0000000104047836 */ /* 0x000fe20000000000 */
[----:B------:R-:W-:-:S04]  /*1d40*/  IADD3 R5, P1, PT, R5, 0x400, RZ ;  /* 0x0000040005057810 */ /* 0x000fc80007f3e0ff */
[----:B------:R-:W-:Y:S01]  /*1d50*/  ISETP.NE.AND P0, PT, R4, RZ, PT ;  /* 0x000000ff0400720c */ /* 0x000fe20003f05270 */
[----:B------:R-:W-:Y:S02]  /*1d60*/  IMAD.X R6, RZ, RZ, R6, P1 ;  /* 0x000000ffff067224 */ /* 0x000fe400008e0606 */
[----:B--2---:R-:W-:-:S10]  /*1d70*/  IMAD.IADD R8, R3, 0x1, R8 ;  /* 0x0000000103087824 */ /* 0x004fd400078e0208 */
[----:B------:R-:W-:Y:S05]  /*1d80*/  @P0 BRA `(.L_x_84) ;  /* 0xfffffffc00dc0947 */ /* 0x000fea000383ffff */
.L_x_76:
[----:B------:R-:W-:Y:S05]  /*1d90*/  BSYNC.RECONVERGENT B1 ;  /* 0x0000000000017941 */ /* 0x000fea0003800200 */
.L_x_73:
        /* <DEDUP_REMOVED lines=37> */
[----:B0-----:R-:W0:Y:S01]  /*1ff0*/  LDS.64 R2, [UR4+0x20] ;  /* 0x00002004ff027984 */ /* 0x001e220008000a00 */
[----:B-1----:R-:W-:-:S04]  /*2000*/  IADD3 R0, PT, PT, R4, R0, R9 ;  /* 0x0000000004007210 */ /* 0x002fc80007ffe009 */
[----:B------:R-:W-:-:S04]  /*2010*/  IADD3 R0, PT, PT, R6, R0, R5 ;  /* 0x0000000006007210 */ /* 0x000fc80007ffe005 */
[----:B0-----:R-:W-:-:S05]  /*2020*/  IADD3 R0, PT, PT, R2, R0, R7 ;  /* 0x0000000002007210 */ /* 0x001fca0007ffe007 */
[----:B------:R-:W-:-:S07]  /*2030*/  IMAD.IADD R9, R0, 0x1, R3 ;  /* 0x0000000100097824 */ /* 0x000fce00078e0203 */
.L_x_72:
[----:B------:R-:W-:Y:S05]  /*2040*/  BSYNC.RECONVERGENT B0 ;  /* 0x0000000000007941 */ /* 0x000fea0003800200 */
.L_x_57:
[----:B------:R-:W-:Y:S05]  /*2050*/  @P0 EXIT ;  /* 0x000000000000094d */ /* 0x000fea0003800000 */
[----:B------:R-:W3:Y:S02]  /*2060*/  LDCU.64 UR4, c[0x0][0x388] ;  /* 0x00007100ff0477ac */ /* 0x000ee40008000a00 */
[----:B---3--:R-:W-:-:S06]  /*2070*/  UIMAD.WIDE.U32 UR4, UR16, 0x4, UR4 ;  /* 0x00000004100478a5 */ /* 0x008fcc000f8e0004 */
[----:B0-----:R-:W-:Y:S02]  /*2080*/  IMAD.U32 R2, RZ, RZ, UR4 ;  /* 0x00000004ff027e24 */ /* 0x001fe4000f8e00ff */
[----:B------:R-:W-:-:S05]  /*2090*/  IMAD.U32 R3, RZ, RZ, UR5 ;  /* 0x00000005ff037e24 */ /* 0x000fca000f8e00ff */
[----:B------:R-:W-:Y:S01]  /*20a0*/  STG.E desc[UR14][R2.64], R9 ;  /* 0x0000000902007986 */ /* 0x000fe2000c10190e */
[----:B------:R-:W-:Y:S05]  /*20b0*/  EXIT ;  /* 0x000000000000794d */ /* 0x000fea0003800000 */
.L_x_85:
        /* <DEDUP_REMOVED lines=12> */
.L_x_271:


//--------------------- .text._ZN3cub18CUB_300001_SM_10006detail6reduce28DeviceReduceSingleTileKernelINS2_10policy_hubIiyN4cuda3std3__44plusIiEEE10Policy1000EN6thrust24THRUST_300001_SM_1000_NS6detail15normal_iteratorINSD_10device_ptrIiEEEEPiyS9_iiNS7_10__identityEEEvT0_T1_T2_T3_T4_T6_ --------------------------
	.section	.text._ZN3cub18CUB_300001_SM_10006detail6reduce28DeviceReduceSingleTileKernelINS2_10policy_hubIiyN4cuda3std3__44plusIiEEE10Policy1000EN6thrust24THRUST_300001_SM_1000_NS6detail15normal_iteratorINSD_10device_ptrIiEEEEPiyS9_iiNS7_10__identityEEEvT0_T1_T2_T3_T4_T6_,"ax",@progbits
	.align	128
        .global         _ZN3cub18CUB_300001_SM_10006detail6reduce28DeviceReduceSingleTileKernelINS2_10policy_hubIiyN4cuda3std3__44plusIiEEE10Policy1000EN6thrust24THRUST_300001_SM_1000_NS6detail15normal_iteratorINSD_10device_ptrIiEEEEPiyS9_iiNS7_10__identityEEEvT0_T1_T2_T3_T4_T6_
        .type           _ZN3cub18CUB_300001_SM_10006detail6reduce28DeviceReduceSingleTileKernelINS2_10policy_hubIiyN4cuda3std3__44plusIiEEE10Policy1000EN6thrust24THRUST_300001_SM_1000_NS6detail15normal_iteratorINSD_10device_ptrIiEEEEPiyS9_iiNS7_10__identityEEEvT0_T1_T2_T3_T4_T6_,@function
        .size           _ZN3cub18CUB_300001_SM_10006detail6reduce28DeviceReduceSingleTileKernelINS2_10policy_hubIiyN4cuda3std3__44plusIiEEE10Policy1000EN6thrust24THRUST_300001_SM_1000_NS6detail15normal_iteratorINSD_10device_ptrIiEEEEPiyS9_iiNS7_10__identityEEEvT0_T1_T2_T3_T4_T6_,(.L_x_272 - _ZN3cub18CUB_300001_SM_10006detail6reduce28DeviceReduceSingleTileKernelINS2_10policy_hubIiyN4cuda3std3__44plusIiEEE10Policy1000EN6thrust24THRUST_300001_SM_1000_NS6detail15normal_iteratorINSD_10device_ptrIiEEEEPiyS9_iiNS7_10__identityEEEvT0_T1_T2_T3_T4_T6_)
        .other          _ZN3cub18CUB_300001_SM_10006detail6reduce28DeviceReduceSingleTileKernelINS2_10policy_hubIiyN4cuda3std3__44plusIiEEE10Policy1000EN6thrust24THRUST_300001_SM_1000_NS6detail15normal_iteratorINSD_10device_ptrIiEEEEPiyS9_iiNS7_10__identityEEEvT0_T1_T2_T3_T4_T6_,@"STO_CUDA_ENTRY STV_DEFAULT"
_ZN3cub18CUB_300001_SM_10006detail6reduce28DeviceReduceSingleTileKernelINS2_10policy_hubIiyN4cuda3std3__44plusIiEEE10Policy1000EN6thrust24THRUST_300001_SM_1000_NS6detail15normal_iteratorINSD_10device_ptrIiEEEEPiyS9_iiNS7_10__identityEEEvT0_T1_T2_T3_T4_T6_:
.text._ZN3cub18CUB_300001_SM_10006detail6reduce28DeviceReduceSingleTileKernelINS2_10policy_hubIiyN4cuda3std3__44plusIiEEE10Policy1000EN6thrust24THRUST_300001_SM_1000_NS6detail15normal_iteratorINSD_10device_ptrIiEEEEPiyS9_iiNS7_10__identityEEEvT0_T1_T2_T3_T4_T6_:
[----:B------:R-:W-:Y:S01]  /*0000*/  LDC R1, c[0x0][0x37c] ;  /* 0x0000df00ff017b82 */ /* 0x000fe20000000800 */
[----:B------:R-:W0:Y:S01]  /*0010*/  LDCU.64 UR4, c[0x0][0x390] ;  /* 0x00007200ff0477ac */ /* 0x000e220008000a00 */
[----:B------:R-:W1:Y:S01]  /*0020*/  LDCU.64 UR6, c[0x0][0x358] ;  /* 0x00006b00ff0677ac */ /* 0x000e620008000a00 */
[----:B0-----:R-:W-:Y:S02]  /*0030*/  IMAD.U32 R4, RZ, RZ, UR4 ;  /* 0x00000004ff047e24 */ /* 0x001fe4000f8e00ff */
[----:B------:R-:W-:-:S03]  /*0040*/  IMAD.U32 R0, RZ, RZ, UR5 ;  /* 0x00000005ff007e24 */ /* 0x000fc6000f8e00ff */
[----:B------:R-:W-:-:S04]  /*0050*/  ISETP.NE.U32.AND P0, PT, R4, RZ, PT ;  /* 0x000000ff0400720c */ /* 0x000fc80003f05070 */
[----:B------:R-:W-:-:S13]  /*0060*/  ISETP.NE.AND.EX P0, PT, R0, RZ, PT, P0 ;  /* 0x000000ff0000720c */ /* 0x000fda0003f05300 */
        /* <DEDUP_REMOVED lines=8> */
.L_x_86:
[----:B------:R-:W-:Y:S01]  /*00f0*/  ISETP.GT.U32.AND P0, PT, R4, 0xfff, PT ;  /* 0x00000fff0400780c */ /* 0x000fe20003f04070 */
[----:B------:R-:W-:Y:S03]  /*0100*/  BSSY.RECONVERGENT B0, `(.L_x_87) ;  /* 0x00001d1000007945 */ /* 0x000fe60003800200 */
[----:B------:R-:W-:-:S13]  /*0110*/  ISETP.GT.U32.AND.EX P0, PT, R0, RZ, PT, P0 ;  /* 0x000000ff0000720c */ /* 0x000fda0003f04100 */
[----:B------:R-:W-:Y:S05]  /*0120*/  @P0 BRA `(.L_x_88) ;  /* 0x0000000c00940947 */ /* 0x000fea0003800000 */
[----:B------:R-:W0:Y:S01]  /*0130*/  S2R R5, SR_TID.X ;  /* 0x0000000000057919 */ /* 0x000e220000002100 */
[----:B------:R-:W-:Y:S01]  /*0140*/  BSSY.RECONVERGENT B1, `(.L_x_89) ;  /* 0x0000009000017945 */ /* 0x000fe20003800200 */
[----:B------:R-:W-:Y:S01]  /*0150*/  IMAD.MOV.U32 R6, RZ, RZ, RZ ;  /* 0x000000ffff067224 */ /* 0x000fe200078e00ff */
[----:B0-----:R-:W-:Y:S01]  /*0160*/  ISETP.GE.U32.AND P0, PT, R5, R4, PT ;  /* 0x000000040500720c */ /* 0x001fe20003f06070 */
[----:B------:R-:W-:-:S12]  /*0170*/  IMAD.MOV.U32 R7, RZ, RZ, R5 ;  /* 0x000000ffff077224 */ /* 0x000fd800078e0005 */
[----:B------:R-:W-:Y:S05]  /*0180*/  @P0 BRA `(.L_x_90) ;  /* 0x0000000000100947 */ /* 0x000fea0003800000 */
[----:B------:R-:W0:Y:S02]  /*0190*/  LDC.64 R2, c[0x0][0x380] ;  /* 0x0000e000ff027b82 */ /* 0x000e240000000a00 */
[----:B0-----:R-:W-:-:S05]  /*01a0*/  IMAD.WIDE.U32 R2, R5, 0x4, R2 ;  /* 0x0000000405027825 */ /* 0x001fca00078e0002 */
[----:B------:R0:W5:Y:S01]  /*01b0*/  LDG.E R6, desc[UR6][R2.64] ;  /* 0x0000000602067981 */ /* 0x000162000c1e1900 */
[----:B------:R-:W-:-:S07]  /*01c0*/  VIADD R7, R5, 0x100 ;  /* 0x0000010005077836 */ /* 0x000fce0000000000 */
.L_x_90:
[----:B------:R-:W-:Y:S05]  /*01d0*/  BSYNC.RECONVERGENT B1 ;  /* 0x0000000000017941 */ /* 0x000fea0003800200 */
.L_x_89:
[----:B------:R-:W-:Y:S01]  /*01e0*/  ISETP.GE.U32.AND P0, PT, R7, R4, PT ;  /* 0x000000040700720c */ /* 0x000fe20003f06070 */
[----:B------:R-:W-:-:S12]  /*01f0*/  BSSY.RECONVERGENT B1, `(.L_x_91) ;  /* 0x0000060000017945 */ /* 0x000fd80003800200 */
[----:B------:R-:W-:Y:S05]  /*0200*/  @P0 BRA `(.L_x_92) ;  /* 0x0000000400780947 */ /* 0x000fea0003800000 */
[----:B0-----:R-:W-:Y:S01]  /*0210*/  LOP3.LUT R3, RZ, R7, RZ, 0x33, !PT ;  /* 0x00000007ff037212 */ /* 0x001fe200078e33ff */
[----:B------:R-:W-:Y:S04]  /*0220*/  BSSY.RECONVERGENT B2, `(.L_x_93) ;  /* 0x000002c000027945 */ /* 0x000fe80003800200 */
[----:B------:R-:W-:-:S05]  /*0230*/  IMAD.IADD R3, R3, 0x1, R4 ;  /* 0x0000000103037824 */ /* 0x000fca00078e0204 */
[C---:B------:R-:W-:Y:S02]  /*0240*/  ISETP.GE.U32.AND P0, PT, R3.reuse, 0xf00, PT ;  /* 0x00000f000300780c */ /* 0x040fe40003f06070 */
[----:B------:R-:W-:-:S04]  /*0250*/  LEA.HI R8, R3, 0x1, RZ, 0x18 ;  /* 0x0000000103087811 */ /* 0x000fc800078fc0ff */
[----:B------:R-:W-:-:S04]  /*0260*/  LOP3.LUT R22, R8, 0xf, RZ, 0xc0, !PT ;  /* 0x0000000f08167812 */ /* 0x000fc800078ec0ff */
[----:B------:R-:W-:-:S03]  /*0270*/  ISETP.NE.AND P1, PT, R22, RZ, PT ;  /* 0x000000ff1600720c */ /* 0x000fc60003f25270 */
[----:B------:R-:W-:Y:S10]  /*0280*/  @!P0 BRA `(.L_x_94) ;  /* 0x0000000000948947 */ /* 0x000ff40003800000 */
[----:B------:R-:W0:Y:S01]  /*0290*/  LDC.64 R2, c[0x0][0x380] ;  /* 0x0000e000ff027b82 */ /* 0x000e220000000a00 */
[----:B------:R-:W-:-:S05]  /*02a0*/  LOP3.LUT R9, R8, 0x1fffff0, RZ, 0xc0, !PT ;  /* 0x01fffff008097812 */ /* 0x000fca00078ec0ff */
[----:B------:R-:W-:Y:S02]  /*02b0*/  IMAD.MOV R9, RZ, RZ, -R9 ;  /* 0x000000ffff097224 */ /* 0x000fe400078e0a09 */
[----:B0-----:R-:W-:-:S03]  /*02c0*/  IMAD.WIDE.U32 R2, R7, 0x4, R2 ;  /* 0x0000000407027825 */ /* 0x001fc600078e0002 */
[----:B------:R-:W-:-:S05]  /*02d0*/  IADD3 R15, P0, PT, R2, 0x2000, RZ ;  /* 0x00002000020f7810 */ /* 0x000fca0007f1e0ff */
[----:B------:R-:W-:-:S08]  /*02e0*/  IMAD.X R3, RZ, RZ, R3, P0 ;  /* 0x000000ffff037224 */ /* 0x000fd000000e0603 */
.L_x_95:
        /* <DEDUP_REMOVED lines=31> */
.L_x_94:
[----:B------:R-:W-:Y:S05]  /*04e0*/  BSYNC.RECONVERGENT B2 ;  /* 0x0000000000027941 */ /* 0x000fea0003800200 */
.L_x_93:
[----:B------:R-:W-:Y:S05]  /*04f0*/  @!P1 BRA `(.L_x_92) ;  /* 0x0000000000bc9947 */ /* 0x000fea0003800000 */
[----:B------:R-:W-:Y:S01]  /*0500*/  ISETP.GE.U32.AND P0, PT, R22, 0x8, PT ;  /* 0x000000081600780c */ /* 0x000fe20003f06070 */
[----:B------:R-:W-:Y:S01]  /*0510*/  BSSY.RECONVERGENT B2, `(.L_x_96) ;  /* 0x0000013000027945 */ /* 0x000fe20003800200 */
[----:B------:R-:W-:-:S04]  /*0520*/  LOP3.LUT R17, R8, 0x7, RZ, 0xc0, !PT ;  /* 0x0000000708117812 */ /* 0x000fc800078ec0ff */
[----:B------:R-:W-:-:S07]  /*0530*/  ISETP.NE.AND P1, PT, R17, RZ, PT ;  /* 0x000000ff1100720c */ /* 0x000fce0003f25270 */
[----:B------:R-:W-:Y:S06]  /*0540*/  @!P0 BRA `(.L_x_97) ;  /* 0x00000000003c8947 */ /* 0x000fec0003800000 */
[----:B------:R-:W0:Y:S02]  /*0550*/  LDC.64 R2, c[0x0][0x380] ;  /* 0x0000e000ff027b82 */ /* 0x000e240000000a00 */
[----:B0-----:R-:W-:-:S05]  /*0560*/  IMAD.WIDE R2, R7, 0x4, R2 ;  /* 0x0000000407027825 */ /* 0x001fca00078e0202 */
        /* <DEDUP_REMOVED lines=13> */
.L_x_97:
[----:B------:R-:W-:Y:S05]  /*0640*/  BSYNC.RECONVERGENT B2 ;  /* 0x0000000000027941 */ /* 0x000fea0003800200 */
.L_x_96:
        /* <DEDUP_REMOVED lines=11> */
[----:B------:R-:W3:Y:S01]  /*0700*/  LDG.E R12, desc[UR6][R2.64+0xc00] ;  /* 0x000c0006020c7981 */ /* 0x000ee2000c1e1900 */
[----:B------:R-:W-:Y:S01]  /*0710*/  VIADD R7, R7, 0x400 ;  /* 0x0000040007077836 */ /* 0x000fe20000000000 */
[----:B--2--5:R-:W-:-:S04]  /*0720*/  IADD3 R6, PT, PT, R8, R9, R6 ;  /* 0x0000000908067210 */ /* 0x024fc80007ffe006 */
[----:B---3--:R-:W-:-:S07]  /*0730*/  IADD3 R6, PT, PT, R12, R11, R6 ;  /* 0x0000000b0c067210 */ /* 0x008fce0007ffe006 */
.L_x_99:
[----:B------:R-:W-:Y:S05]  /*0740*/  BSYNC.RECONVERGENT B2 ;  /* 0x0000000000027941 */ /* 0x000fea0003800200 */
.L_x_98:
[----:B------:R-:W-:Y:S05]  /*0750*/  @!P1 BRA `(.L_x_92) ;  /* 0x0000000000249947 */ /* 0x000fea0003800000 */
[----:B------:R-:W0:Y:S01]  /*0760*/  LDC.64 R8, c[0x0][0x380] ;  /* 0x0000e000ff087b82 */ /* 0x000e220000000a00 */
[----:B------:R-:W-:-:S07]  /*0770*/  IMAD.MOV R10, RZ, RZ, -R10 ;  /* 0x000000ffff0a7224 */ /* 0x000fce00078e0a0a */
.L_x_100:
[----:B0-----:R-:W-:-:S06]  /*0780*/  IMAD.WIDE R2, R7, 0x4, R8 ;  /* 0x0000000407027825 */ /* 0x001fcc00078e0208 */
[----:B------:R-:W2:Y:S01]  /*0790*/  LDG.E R3, desc[UR6][R2.64] ;  /* 0x0000000602037981 */ /* 0x000ea2000c1e1900 */
[----:B------:R-:W-:Y:S02]  /*07a0*/  VIADD R10, R10, 0x1 ;  /* 0x000000010a0a7836 */ /* 0x000fe40000000000 */
[----:B------:R-:W-:-:S03]  /*07b0*/  VIADD R7, R7, 0x100 ;  /* 0x0000010007077836 */ /* 0x000fc60000000000 */
[----:B------:R-:W-:Y:S01]  /*07c0*/  ISETP.NE.AND P0, PT, R10, RZ, PT ;  /* 0x000000ff0a00720c */ /* 0x000fe20003f05270 */
[----:B--2--5:R-:W-:-:S12]  /*07d0*/  IMAD.IADD R6, R3, 0x1, R6 ;  /* 0x0000000103067824 */ /* 0x024fd800078e0206 */
[----:B------:R-:W-:Y:S05]  /*07e0*/  @P0 BRA `(.L_x_100) ;  /* 0xfffffffc00e40947 */ /* 0x000fea000383ffff */
.L_x_92:
[----:B------:R-:W-:Y:S05]  /*07f0*/  BSYNC.RECONVERGENT B1 ;  /* 0x0000000000017941 */ /* 0x000fea0003800200 */
.L_x_91:
[----:B------:R-:W-:-:S04]  /*0800*/  ISETP.GE.U32.AND P0, PT, R4, 0x100, PT ;  /* 0x000001000400780c */ /* 0x000fc80003f06070 */
[----:B------:R-:W-:-:S13]  /*0810*/  ISETP.GE.U32.AND.EX P0, PT, R0, RZ, PT, P0 ;  /* 0x000000ff0000720c */ /* 0x000fda0003f06100 */
[----:B------:R-:W-:Y:S05]  /*0820*/  @!P0 BRA `(.L_x_101) ;  /* 0x0000000000ac8947 */ /* 0x000fea0003800000 */
[----:B------:R-:W1:Y:S01]  /*0830*/  S2R R8, SR_LANEID ;  /* 0x0000000000087919 */ /* 0x000e620000000000 */
[----:B------:R-:W-:Y:S01]  /*0840*/  ISETP.NE.AND P5, PT, R5, RZ, PT ;  /* 0x000000ff0500720c */ /* 0x000fe20003fa5270 */
[----:B-----5:R-:W0:Y:S01]  /*0850*/  SHFL.DOWN PT, R0, R6, 0x1, 0x1f ;  /* 0x08201f0006007f89 */ /* 0x020e2200000e0000 */
[C---:B-1----:R-:W-:Y:S02]  /*0860*/  ISETP.GT.AND P0, PT, R8.reuse, 0x1e, PT ;  /* 0x0000001e0800780c */ /* 0x042fe40003f04270 */
[----:B------:R-:W-:Y:S02]  /*0870*/  ISETP.NE.AND P1, PT, R8, RZ, PT ;  /* 0x000000ff0800720c */ /* 0x000fe40003f25270 */
[----:B0-----:R-:W-:Y:S02]  /*0880*/  SEL R3, R0, RZ, !P0 ;  /* 0x000000ff00037207 */ /* 0x001fe40004000000 */
        /* <DEDUP_REMOVED lines=21> */
[----:B0-----:R-:W-:-:S05]  /*09e0*/  SEL R3, R3, RZ, !P0 ;  /* 0x000000ff03037207 */ /* 0x001fca0004000000 */
[----:B------:R-:W-:-:S05]  /*09f0*/  IMAD.IADD R7, R2, 0x1, R3 ;  /* 0x0000000102077824 */ /* 0x000fca00078e0203 */
[----:B------:R1:W-:Y:S01]  /*0a00*/  @!P1 STS [R0+0x8], R7 ;  /* 0x0000080700009388 */ /* 0x0003e20000000800 */
[----:B------:R-:W-:Y:S06]  /*0a10*/  BAR.SYNC.DEFER_BLOCKING 0x0 ;  /* 0x0000000000007b1d */ /* 0x000fec0000010000 */
[----:B------:R-:W-:Y:S05]  /*0a20*/  @P5 BRA `(.L_x_102) ;  /* 0x0000001000f85947 */ /* 0x000fea0003800000 */
[----:B------:R-:W0:Y:S01]  /*0a30*/  S2UR UR5, SR_CgaCtaId ;  /* 0x00000000000579c3 */ /* 0x000e220000008800 */
[----:B------:R-:W-:Y:S02]  /*0a40*/  UMOV UR4, 0x400 ;  /* 0x0000040000047882 */ /* 0x000fe40000000000 */
[----:B0-----:R-:W-:-:S09]  /*0a50*/  ULEA UR4, UR5, UR4, 0x18 ;  /* 0x0000000405047291 */ /* 0x001fd2000f8ec0ff */
[----:B-1----:R-:W-:Y:S04]  /*0a60*/  LDS R0, [UR4+0xc] ;  /* 0x00000c04ff007984 */ /* 0x002fe80008000800 */
[----:B------:R-:W0:Y:S04]  /*0a70*/  LDS.128 R8, [UR4+0x10] ;  /* 0x00001004ff087984 */ /* 0x000e280008000c00 */
[----:B------:R-:W1:Y:S01]  /*0a80*/  LDS.64 R2, [UR4+0x20] ;  /* 0x00002004ff027984 */ /* 0x000e620008000a00 */
[----:B0-----:R-:W-:-:S04]  /*0a90*/  IADD3 R0, PT, PT, R8, R0, R7 ;  /* 0x0000000008007210 */ /* 0x001fc80007ffe007 */
[----:B------:R-:W-:-:S04]  /*0aa0*/  IADD3 R0, PT, PT, R10, R0, R9 ;  /* 0x000000000a007210 */ /* 0x000fc80007ffe009 */
[----:B-1----:R-:W-:-:S05]  /*0ab0*/  IADD3 R0, PT, PT, R2, R0, R11 ;  /* 0x0000000002007210 */ /* 0x002fca0007ffe00b */
[----:B------:R-:W-:Y:S01]  /*0ac0*/  IMAD.IADD R7, R0, 0x1, R3 ;  /* 0x0000000100077824 */ /* 0x000fe200078e0203 */
[----:B------:R-:W-:Y:S06]  /*0ad0*/  BRA `(.L_x_102) ;  /* 0x0000001000cc7947 */ /* 0x000fec0003800000 */
.L_x_101:
[C---:B0-----:R-:W-:Y:S01]  /*0ae0*/  LOP3.LUT R2, R5.reuse, 0x3e0, RZ, 0xc0, !PT ;  /* 0x000003e005027812 */ /* 0x041fe200078ec0ff */
[----:B------:R-:W0:Y:S01]  /*0af0*/  S2R R12, SR_LANEID ;  /* 0x00000000000c7919 */ /* 0x000e220000000000 */
[----:B------:R-:W-:Y:S02]  /*0b00*/  ISETP.NE.AND P5, PT, R5, RZ, PT ;  /* 0x000000ff0500720c */ /* 0x000fe40003fa5270 */
[----:B------:R-:W-:Y:S01]  /*0b10*/  LOP3.LUT R7, RZ, R2, RZ, 0x33, !PT ;  /* 0x00000002ff077212 */ /* 0x000fe200078e33ff */
[----:B------:R-:W-:-:S04]  /*0b20*/  VIADD R3, R2, 0x20 ;  /* 0x0000002002037836 */ /* 0x000fc80000000000 */
[----:B------:R-:W-:Y:S01]  /*0b30*/  IMAD.IADD R7, R7, 0x1, R4 ;  /* 0x0000000107077824 */ /* 0x000fe200078e0204 */
[----:B------:R-:W-:-:S04]  /*0b40*/  ISETP.GT.U32.AND P0, PT, R3, R4, PT ;  /* 0x000000040300720c */ /* 0x000fc80003f04070 */
        /* <DEDUP_REMOVED lines=10> */
[----:B------:R-:W-:Y:S01]  /*0bf0*/  @!P1 SHF.R.U32.HI R9, RZ, 0x3, R5 ;  /* 0x00000003ff099819 */ /* 0x000fe20000011605 */
[----:B------:R-:W1:Y:S03]  /*0c00*/  SHFL.DOWN PT, R7, R2, 0x2, R3 ;  /* 0x0840000002077989 */ /* 0x000e6600000e0003 */
[----:B------:R-:W-:Y:S02]  /*0c10*/  @!P1 LOP3.LUT R9, R9, 0x7c, RZ, 0xc0, !PT ;  /* 0x0000007c09099812 */ /* 0x000fe400078ec0ff */
[----:B-1----:R-:W-:Y:S02]  /*0c20*/  SEL R7, R7, RZ, !P0 ;  /* 0x000000ff07077207 */ /* 0x002fe40004000000 */
[----:B------:R-:W-:Y:S02]  /*0c30*/  ISETP.GT.AND P0, PT, R10, R3, PT ;  /* 0x000000030a00720c */ /* 0x000fe40003f04270 */
[----:B------:R-:W-:Y:S01]  /*0c40*/  @!P1 MOV R10, 0x400 ;  /* 0x00000400000a9802 */ /* 0x000fe20000000f00 */
[----:B------:R-:W-:-:S02]  /*0c50*/  IMAD.IADD R8, R2, 0x1, R7 ;  /* 0x0000000102087824 */ /* 0x000fc400078e0207 */
[----:B------:R-:W-:Y:S01]  /*0c60*/  VIADD R2, R12, 0x8 ;  /* 0x000000080c027836 */ /* 0x000fe20000000000 */
[----:B0-----:R-:W-:Y:S02]  /*0c70*/  @!P1 LEA R10, R11, R10, 0x18 ;  /* 0x0000000a0b0a9211 */ /* 0x001fe400078ec0ff */
        /* <DEDUP_REMOVED lines=11> */
[----:B0-----:R-:W-:-:S05]  /*0d30*/  SEL R7, R7, RZ, !P0 ;  /* 0x000000ff07077207 */ /* 0x001fca0004000000 */
[----:B------:R-:W-:-:S05]  /*0d40*/  IMAD.IADD R7, R2, 0x1, R7 ;  /* 0x0000000102077824 */ /* 0x000fca00078e0207 */
[----:B------:R0:W-:Y:S01]  /*0d50*/  @!P1 STS [R10+0x8], R7 ;  /* 0x000008070a009388 */ /* 0x0001e20000000800 */
[----:B------:R-:W-:Y:S06]  /*0d60*/  BAR.SYNC.DEFER_BLOCKING 0x0 ;  /* 0x0000000000007b1d */ /* 0x000fec0000010000 */
[----:B------:R-:W-:Y:S05]  /*0d70*/  @P5 BRA `(.L_x_102) ;  /* 0x0000001000245947 */ /* 0x000fea0003800000 */
[----:B------:R-:W1:Y:S01]  /*0d80*/  S2UR UR5, SR_CgaCtaId ;  /* 0x00000000000579c3 */ /* 0x000e620000008800 */
[----:B------:R-:W-:Y:S01]  /*0d90*/  UMOV UR4, 0x400 ;  /* 0x0000040000047882 */ /* 0x000fe20000000000 */
[C---:B------:R-:W-:Y:S02]  /*0da0*/  ISETP.GT.U32.AND P0, PT, R4.reuse, 0x40, PT ;  /* 0x000000400400780c */ /* 0x040fe40003f04070 */
[C---:B------:R-:W-:Y:S02]  /*0db0*/  ISETP.GT.U32.AND P6, PT, R4.reuse, 0x20, PT ;  /* 0x000000200400780c */ /* 0x040fe40003fc4070 */
[C---:B------:R-:W-:Y:S02]  /*0dc0*/  ISETP.GT.U32.AND P4, PT, R4.reuse, 0x60, PT ;  /* 0x000000600400780c */ /* 0x040fe40003f84070 */
[----:B------:R-:W-:Y:S02]  /*0dd0*/  ISETP.GT.U32.AND P2, PT, R4, 0x80, PT ;  /* 0x000000800400780c */ /* 0x000fe40003f44070 */
[----:B------:R-:W-:-:S02]  /*0de0*/  ISETP.GT.U32.AND.EX P0, PT, R0, RZ, PT, P0 ;  /* 0x000000ff0000720c */ /* 0x000fc40003f04100 */
[----:B------:R-:W-:Y:S02]  /*0df0*/  ISETP.GT.U32.AND.EX P6, PT, R0, RZ, PT, P6 ;  /* 0x000000ff0000720c */ /* 0x000fe40003fc4160 */
[C---:B------:R-:W-:Y:S02]  /*0e00*/  ISETP.GT.U32.AND P3, PT, R4.reuse, 0xa0, PT ;  /* 0x000000a00400780c */ /* 0x040fe40003f64070 */
[----:B------:R-:W-:Y:S02]  /*0e10*/  ISETP.GT.U32.AND P1, PT, R4, 0xc0, PT ;  /* 0x000000c00400780c */ /* 0x000fe40003f24070 */
[C---:B------:R-:W-:Y:S02]  /*0e20*/  ISETP.GT.U32.AND.EX P4, PT, R0.reuse, RZ, PT, P4 ;  /* 0x000000ff0000720c */ /* 0x040fe40003f84140 */
[C---:B------:R-:W-:Y:S02]  /*0e30*/  ISETP.GT.U32.AND.EX P2, PT, R0.reuse, RZ, PT, P2 ;  /* 0x000000ff0000720c */ /* 0x040fe40003f44120 */
[C---:B------:R-:W-:Y:S01]  /*0e40*/  ISETP.GT.U32.AND.EX P3, PT, R0.reuse, RZ, PT, P3 ;  /* 0x000000ff0000720c */ /* 0x040fe20003f64130 */
[----:B-1----:R-:W-:Y:S01]  /*0e50*/  ULEA UR4, UR5, UR4, 0x18 ;  /* 0x0000000405047291 */ /* 0x002fe2000f8ec0ff */
[----:B------:R-:W-:-:S08]  /*0e60*/  ISETP.GT.U32.AND.EX P1, PT, R0, RZ, PT, P1 ;  /* 0x000000ff0000720c */ /* 0x000fd00003f24110 */
[----:B0-----:R-:W0:Y:S04]  /*0e70*/  LDS.128 R8, [UR4+0x10] ;  /* 0x00001004ff087984 */ /* 0x001e280008000c00 */
[----:B------:R-:W1:Y:S04]  /*0e80*/  LDS R5, [UR4+0xc] ;  /* 0x00000c04ff057984 */ /* 0x000e680008000800 */
[----:B------:R-:W2:Y:S01]  /*0e90*/  LDS.64 R2, [UR4+0x20] ;  /* 0x00002004ff027984 */ /* 0x000ea20008000a00 */
[----:B0-----:R-:W-:Y:S02]  /*0ea0*/  SEL R8, R8, RZ, P0 ;  /* 0x000000ff08087207 */ /* 0x001fe40000000000 */
[----:B------:R-:W-:-:S02]  /*0eb0*/  ISETP.GT.U32.AND P0, PT, R4, 0xe0, PT ;  /* 0x000000e00400780c */ /* 0x000fc40003f04070 */
[----:B-1----:R-:W-:Y:S02]  /*0ec0*/  SEL R6, R5, RZ, P6 ;  /* 0x000000ff05067207 */ /* 0x002fe40003000000 */
[----:B------:R-:W-:Y:S02]  /*0ed0*/  SEL R9, R9, RZ, P4 ;  /* 0x000000ff09097207 */ /* 0x000fe40002000000 */
[----:B------:R-:W-:Y:S02]  /*0ee0*/  IADD3 R6, PT, PT, R8, R6, R7 ;  /* 0x0000000608067210 */ /* 0x000fe40007ffe007 */
[----:B------:R-:W-:Y:S02]  /*0ef0*/  SEL R10, R10, RZ, P2 ;  /* 0x000000ff0a0a7207 */ /* 0x000fe40001000000 */
[----:B------:R-:W-:Y:S02]  /*0f00*/  ISETP.GT.U32.AND.EX P0, PT, R0, RZ, PT, P0 ;  /* 0x000000ff0000720c */ /* 0x000fe40003f04100 */
[----:B------:R-:W-:-:S02]  /*0f10*/  SEL R11, R11, RZ, P3 ;  /* 0x000000ff0b0b7207 */ /* 0x000fc40001800000 */
[----:B------:R-:W-:Y:S02]  /*0f20*/  IADD3 R6, PT, PT, R10, R6, R9 ;  /* 0x000000060a067210 */ /* 0x000fe40007ffe009 */
[----:B--2---:R-:W-:Y:S02]  /*0f30*/  SEL R2, R2, RZ, P1 ;  /* 0x000000ff02027207 */ /* 0x004fe40000800000 */
[----:B------:R-:W-:Y:S02]  /*0f40*/  SEL R3, R3, RZ, P0 ;  /* 0x000000ff03037207 */ /* 0x000fe40000000000 */
[----:B------:R-:W-:-:S05]  /*0f50*/  IADD3 R2, PT, PT, R2, R6, R11 ;  /* 0x0000000602027210 */ /* 0x000fca0007ffe00b */
[----:B------:R-:W-:Y:S01]  /*0f60*/  IMAD.IADD R7, R2, 0x1, R3 ;  /* 0x0000000102077824 */ /* 0x000fe200078e0203 */
[----:B------:R-:W-:Y:S06]  /*0f70*/  BRA `(.L_x_102) ;  /* 0x0000000c00a47947 */ /* 0x000fec0003800000 */
.L_x_88:
[----:B------:R-:W0:Y:S01]  /*0f80*/  S2R R8, SR_TID.X ;  /* 0x0000000000087919 */ /* 0x000e220000002100 */
[----:B------:R-:W0:Y:S02]  /*0f90*/  LDC.64 R2, c[0x0][0x380] ;  /* 0x0000e000ff027b82 */ /* 0x000e240000000a00 */
[----:B0-----:R-:W-:-:S05]  /*0fa0*/  IMAD.WIDE.U32 R2, R8, 0x4, R2 ;  /* 0x0000000408027825 */ /* 0x001fca00078e0002 */
        /* <DEDUP_REMOVED lines=16> */
[----:B--2---:R-:W-:-:S04]  /*10b0*/  IADD3 R5, PT, PT, R7, R6, R5 ;  /* 0x0000000607057210 */ /* 0x004fc80007ffe005 */
[----:B---3--:R-:W-:Y:S01]  /*10c0*/  IADD3 R5, PT, PT, R12, R9, R5 ;  /* 0x000000090c057210 */ /* 0x008fe20007ffe005 */
[----:B------:R-:W-:Y:S01]  /*10d0*/  IMAD.MOV.U32 R9, RZ, RZ, 0x1000 ;  /* 0x00001000ff097424 */ /* 0x000fe200078e00ff */
[----:B------:R-:W-:-:S04]  /*10e0*/  IADD3 R12, P1, PT, R4, -0x1000, RZ ;  /* 0xfffff000040c7810 */ /* 0x000fc80007f3e0ff */
[----:B------:R-:W-:Y:S02]  /*10f0*/  ISETP.GE.U32.AND P0, PT, R12, 0x1000, PT ;  /* 0x000010000c00780c */ /* 0x000fe40003f06070 */
[----:B----4-:R-:W-:Y:S01]  /*1100*/  IADD3 R5, PT, PT, R14, R11, R5 ;  /* 0x0000000b0e057210 */ /* 0x010fe20007ffe005 */
[----:B------:R-:W-:Y:S01]  /*1110*/  IMAD.MOV.U32 R11, RZ, RZ, RZ ;  /* 0x000000ffff0b7224 */ /* 0x000fe200078e00ff */
[----:B------:R-:W-:-:S04]  /*1120*/  IADD3.X R14, PT, PT, R0, -0x1, RZ, P1, !PT ;  /* 0xffffffff000e7810 */ /* 0x000fc80000ffe4ff */
[----:B------:R-:W-:Y:S02]  /*1130*/  ISETP.GE.U32.AND.EX P0, PT, R14, RZ, PT, P0 ;  /* 0x000000ff0e00720c */ /* 0x000fe40003f06100 */
[----:B-----5:R-:W-:-:S04]  /*1140*/  IADD3 R5, PT, PT, R16, R13, R5 ;  /* 0x0000000d10057210 */ /* 0x020fc80007ffe005 */
[----:B------:R-:W-:-:S04]  /*1150*/  IADD3 R5, PT, PT, R18, R15, R5 ;  /* 0x0000000f12057210 */ /* 0x000fc80007ffe005 */
[----:B------:R-:W-:-:S04]  /*1160*/  IADD3 R5, PT, PT, R20, R17, R5 ;  /* 0x0000001114057210 */ /* 0x000fc80007ffe005 */
[----:B------:R-:W-:-:S05]  /*1170*/  IADD3 R5, PT, PT, R22, R19, R5 ;  /* 0x0000001316057210 */ /* 0x000fca0007ffe005 */
[----:B------:R-:W-:Y:S01]  /*1180*/  IMAD.IADD R10, R10, 0x1, R5 ;  /* 0x000000010a0a7824 */ /* 0x000fe200078e0205 */
[----:B------:R-:W-:Y:S06]  /*1190*/  @!P0 BRA `(.L_x_103) ;  /* 0x0000000000a08947 */ /* 0x000fec0003800000 */
[----:B------:R-:W0:Y:S01]  /*11a0*/  LDC.64 R4, c[0x0][0x390] ;  /* 0x0000e400ff047b82 */ /* 0x000e220000000a00 */
[----:B------:R-:W-:Y:S02]  /*11b0*/  IMAD.MOV.U32 R9, RZ, RZ, 0x1000 ;  /* 0x00001000ff097424 */ /* 0x000fe400078e00ff */
[----:B------:R-:W-:-:S07]  /*11c0*/  IMAD.MOV.U32 R11, RZ, RZ, RZ ;  /* 0x000000ffff0b7224 */ /* 0x000fce00078e00ff */
.L_x_105:
[----:B------:R-:W-:-:S04]  /*11d0*/  LEA R6, P0, R9, R2, 0x2 ;  /* 0x0000000209067211 */ /* 0x000fc800078010ff */
[----:B------:R-:W-:-:S05]  /*11e0*/  LEA.HI.X R7, R9, R3, R11, 0x2, P0 ;  /* 0x0000000309077211 */ /* 0x000fca00000f140b */
        /* <DEDUP_REMOVED lines=16> */
[----:B--2---:R-:W-:-:S02]  /*12f0*/  IADD3 R25, PT, PT, R26, R25, R10 ;  /* 0x000000191a197210 */ /* 0x004fc40007ffe00a */
[----:B0-----:R-:W-:-:S04]  /*1300*/  IADD3 R10, P1, PT, -R9, R4, RZ ;  /* 0x00000004090a7210 */ /* 0x001fc80007f3e1ff */
[----:B------:R-:W-:Y:S02]  /*1310*/  ISETP.GE.U32.AND P0, PT, R10, 0x1000, PT ;  /* 0x000010000a00780c */ /* 0x000fe40003f06070 */
[----:B---3--:R-:W-:-:S04]  /*1320*/  IADD3 R25, PT, PT, R28, R27, R25 ;  /* 0x0000001b1c197210 */ /* 0x008fc80007ffe019 */
[----:B----4-:R-:W-:-:S04]  /*1330*/  IADD3 R23, PT, PT, R23, R24, R25 ;  /* 0x0000001817177210 */ /* 0x010fc80007ffe019 */
[----:B-----5:R-:W-:Y:S01]  /*1340*/  IADD3 R21, PT, PT, R21, R0, R23 ;  /* 0x0000000015157210 */ /* 0x020fe20007ffe017 */
[----:B------:R-:W-:-:S04]  /*1350*/  IMAD.MOV.U32 R0, RZ, RZ, R5 ;  /* 0x000000ffff007224 */ /* 0x000fc800078e0005 */
[----:B------:R-:W-:Y:S01]  /*1360*/  IMAD.X R10, R0, 0x1, ~R11, P1 ;  /* 0x00000001000a7824 */ /* 0x000fe200008e0e0b */
[----:B------:R-:W-:-:S04]  /*1370*/  IADD3 R13, PT, PT, R16, R13, R21 ;  /* 0x0000000d100d7210 */ /* 0x000fc80007ffe015 */
[----:B------:R-:W-:Y:S02]  /*1380*/  ISETP.GE.U32.AND.EX P0, PT, R10, RZ, PT, P0 ;  /* 0x000000ff0a00720c */ /* 0x000fe40003f06100 */
[----:B------:R-:W-:-:S04]  /*1390*/  IADD3 R13, PT, PT, R18, R15, R13 ;  /* 0x0000000f120d7210 */ /* 0x000fc80007ffe00d */
[----:B------:R-:W-:-:S04]  /*13a0*/  IADD3 R13, PT, PT, R20, R17, R13 ;  /* 0x00000011140d7210 */ /* 0x000fc80007ffe00d */
[----:B------:R-:W-:-:S03]  /*13b0*/  IADD3 R10, PT, PT, R22, R19, R13 ;  /* 0x00000013160a7210 */ /* 0x000fc60007ffe00d */
[----:B------:R-:W-:Y:S05]  /*13c0*/  @!P0 BRA `(.L_x_104) ;  /* 0x0000000400e88947 */ /* 0x000fea0003800000 */
[----:B------:R-:W-:-:S05]  /*13d0*/  IADD3 R9, P0, PT, R9, 0x1000, RZ ;  /* 0x0000100009097810 */ /* 0x000fca0007f1e0ff */
[----:B------:R-:W-:Y:S01]  /*13e0*/  IMAD.X R11, RZ, RZ, R11, P0 ;  /* 0x000000ffff0b7224 */ /* 0x000fe200000e060b */
[----:B------:R-:W-:-:S04]  /*13f0*/  ISETP.GT.U32.AND P0, PT, R9, R12, PT ;  /* 0x0000000c0900720c */ /* 0x000fc80003f04070 */
[----:B------:R-:W-:-:S13]  /*1400*/  ISETP.GT.U32.AND.EX P0, PT, R11, R14, PT, P0 ;  /* 0x0000000e0b00720c */ /* 0x000fda0003f04100 */
[----:B------:R-:W-:Y:S05]  /*1410*/  @!P0 BRA `(.L_x_105) ;  /* 0xfffffffc006c8947 */ /* 0x000fea000383ffff */
.L_x_103:
[----:B------:R-:W-:Y:S01]  /*1420*/  IMAD.IADD R3, R4, 0x1, -R9 ;  /* 0x0000000104037824 */ /* 0x000fe200078e0a09 */
[----:B------:R-:W-:Y:S01]  /*1430*/  ISETP.GE.U32.AND P1, PT, R9, R4, PT ;  /* 0x000000040900720c */ /* 0x000fe20003f26070 */
[----:B------:R-:W-:Y:S03]  /*1440*/  BSSY.RECONVERGENT B1, `(.L_x_104) ;  /* 0x0000072000017945 */ /* 0x000fe60003800200 */
[----:B------:R-:W-:-:S04]  /*1450*/  ISETP.GE.AND P0, PT, R8, R3, PT ;  /* 0x000000030800720c */ /* 0x000fc80003f06270 */
[----:B------:R-:W-:-:S13]  /*1460*/  ISETP.GE.U32.OR.EX P0, PT, R11, R0, P0, P1 ;  /* 0x000000000b00720c */ /* 0x000fda0000706510 */
[----:B------:R-:W-:Y:S05]  /*1470*/  @P0 BRA `(.L_x_106) ;  /* 0x0000000400b80947 */ /* 0x000fea0003800000 */
[----:B------:R-:W-:Y:S01]  /*1480*/  LOP3.LUT R0, RZ, R8, RZ, 0x33, !PT ;  /* 0x00000008ff007212 */ /* 0x000fe200078e33ff */
[----:B------:R-:W-:Y:S03]  /*1490*/  BSSY.RECONVERGENT B2, `(.L_x_107) ;  /* 0x0000031000027945 */ /* 0x000fe60003800200 */
[----:B------:R-:W-:-:S04]  /*14a0*/  IADD3 R0, PT, PT, -R9, R4, R0 ;  /* 0x0000000409007210 */ /* 0x000fc80007ffe100 */
[C---:B------:R-:W-:Y:S02]  /*14b0*/  ISETP.GE.U32.AND P0, PT, R0.reuse, 0xf00, PT ;  /* 0x00000f000000780c */ /* 0x040fe40003f06070 */
[----:B------:R-:W-:Y:S01]  /*14c0*/  LEA.HI R4, R0, 0x1, RZ, 0x18 ;  /* 0x0000000100047811 */ /* 0x000fe200078fc0ff */
[----:B------:R-:W-:-:S03]  /*14d0*/  IMAD.MOV.U32 R0, RZ, RZ, R8 ;  /* 0x000000ffff007224 */ /* 0x000fc600078e0008 */
[----:B------:R-:W-:-:S04]  /*14e0*/  LOP3.LUT R24, R4, 0xf, RZ, 0xc0, !PT ;  /* 0x0000000f04187812 */ /* 0x000fc800078ec0ff */
[----:B------:R-:W-:-:S03]  /*14f0*/  ISETP.NE.AND P1, PT, R24, RZ, PT ;  /* 0x000000ff1800720c */ /* 0x000fc60003f25270 */
[----:B------:R-:W-:Y:S10]  /*1500*/  @!P0 BRA `(.L_x_108) ;  /* 0x0000000000a48947 */ /* 0x000ff40003800000 */
[----:B------:R-:W0:Y:S01]  /*1510*/  LDCU.64 UR4, c[0x0][0x380] ;  /* 0x00007000ff0477ac */ /* 0x000e220008000a00 */
[----:B------:R-:W-:Y:S02]  /*1520*/  IADD3 R3, P0, PT, R8, R9, RZ ;  /* 0x0000000908037210 */ /* 0x000fe40007f1e0ff */
[----:B------:R-:W-:-:S03]  /*1530*/  LOP3.LUT R6, R4, 0x1fffff0, RZ, 0xc0, !PT ;  /* 0x01fffff004067812 */ /* 0x000fc600078ec0ff */
[----:B------:R-:W-:Y:S02]  /*1540*/  IMAD.X R0, RZ, RZ, R11, P0 ;  /* 0x000000ffff007224 */ /* 0x000fe400000e060b */
[----:B------:R-:W-:Y:S01]  /*1550*/  IMAD.MOV R6, RZ, RZ, -R6 ;  /* 0x000000ffff067224 */ /* 0x000fe200078e0a06 */
[----:B0-----:R-:W-:-:S04]  /*1560*/  LEA R15, P2, R3, UR4, 0x2 ;  /* 0x00000004030f7c11 */ /* 0x001fc8000f8410ff */
[----:B------:R-:W-:Y:S02]  /*1570*/  IADD3 R15, P0, PT, R15, 0x2000, RZ ;  /* 0x000020000f0f7810 */ /* 0x000fe40007f1e0ff */
[----:B------:R-:W-:Y:S01]  /*1580*/  LEA.HI.X R3, R3, UR5, R0, 0x2, P2 ;  /* 0x0000000503037c11 */ /* 0x000fe200090f1400 */
[----:B------:R-:W-:-:S04]  /*1590*/  IMAD.MOV.U32 R0, RZ, RZ, R8 ;  /* 0x000000ffff007224 */ /* 0x000fc800078e0008 */
[----:B------:R-:W-:-:S07]  /*15a0*/  IMAD.X R3, RZ, RZ, R3, P0 ;  /* 0x000000ffff037224 */ /* 0x000fce00000e0603 */
.L_x_109:
        /* <DEDUP_REMOVED lines=31> */
.L_x_108:
[----:B------:R-:W-:Y:S05]  /*17a0*/  BSYNC.RECONVERGENT B2 ;  /* 0x0000000000027941 */ /* 0x000fea0003800200 */
.L_x_107:
[----:B------:R-:W-:Y:S05]  /*17b0*/  @!P1 BRA `(.L_x_106) ;  /* 0x0000000000e89947 */ /* 0x000fea0003800000 */
[----:B------:R-:W-:Y:S01]  /*17c0*/  ISETP.GE.U32.AND P0, PT, R24, 0x8, PT ;  /* 0x000000081800780c */ /* 0x000fe20003f06070 */
[----:B------:R-:W-:Y:S01]  /*17d0*/  BSSY.RECONVERGENT B2, `(.L_x_110) ;  /* 0x0000016000027945 */ /* 0x000fe20003800200 */
[----:B------:R-:W-:-:S04]  /*17e0*/  LOP3.LUT R17, R4, 0x7, RZ, 0xc0, !PT ;  /* 0x0000000704117812 */ /* 0x000fc800078ec0ff */
[----:B------:R-:W-:-:S07]  /*17f0*/  ISETP.NE.AND P1, PT, R17, RZ, PT ;  /* 0x000000ff1100720c */ /* 0x000fce0003f25270 */
[----:B------:R-:W-:Y:S06]  /*1800*/  @!P0 BRA `(.L_x_111) ;  /* 0x0000000000488947 */ /* 0x000fec0003800000 */
[----:B------:R-:W0:Y:S01]  /*1810*/  LDCU.64 UR4, c[0x0][0x380] ;  /* 0x00007000ff0477ac */ /* 0x000e220008000a00 */
[----:B------:R-:W-:-:S05]  /*1820*/  IADD3 R3, P0, PT, R0, R9, RZ ;  /* 0x0000000900037210 */ /* 0x000fca0007f1e0ff */
[----:B------:R-:W-:Y:S01]  /*1830*/  IMAD.X R6, RZ, RZ, R11, P0 ;  /* 0x000000ffff067224 */ /* 0x000fe200000e060b */
        /* <DEDUP_REMOVED lines=15> */
.L_x_111:
[----:B------:R-:W-:Y:S05]  /*1930*/  BSYNC.RECONVERGENT B2 ;  /* 0x0000000000027941 */ /* 0x000fea0003800200 */
.L_x_110:
        /* <DEDUP_REMOVED lines=18> */
.L_x_113:
[----:B------:R-:W-:Y:S05]  /*1a60*/  BSYNC.RECONVERGENT B2 ;  /* 0x0000000000027941 */ /* 0x000fea0003800200 */
.L_x_112:
[----:B------:R-:W-:Y:S05]  /*1a70*/  @!P1 BRA `(.L_x_106) ;  /* 0x0000000000389947 */ /* 0x000fea0003800000 */
[----:B------:R-:W0:Y:S01]  /*1a80*/  LDCU.64 UR4, c[0x0][0x380] ;  /* 0x00007000ff0477ac */ /* 0x000e220008000a00 */
[----:B------:R-:W-:Y:S01]  /*1a90*/  IADD3 R5, P0, PT, R0, R9, RZ ;  /* 0x0000000900057210 */ /* 0x000fe20007f1e0ff */
[----:B------:R-:W-:-:S04]  /*1aa0*/  IMAD.MOV R0, RZ, RZ, -R6 ;  /* 0x000000ffff007224 */ /* 0x000fc800078e0a06 */
[----:B------:R-:W-:Y:S01]  /*1ab0*/  IMAD.X R4, RZ, RZ, R11, P0 ;  /* 0x000000ffff047224 */ /* 0x000fe200000e060b */
[----:B0-----:R-:W-:-:S04]  /*1ac0*/  LEA R2, P1, R5, UR4, 0x2 ;  /* 0x0000000405027c11 */ /* 0x001fc8000f8210ff */
[----:B------:R-:W-:-:S09]  /*1ad0*/  LEA.HI.X R5, R5, UR5, R4, 0x2, P1 ;  /* 0x0000000505057c11 */ /* 0x000fd200088f1404 */
.L_x_114:
[----:B------:R-:W-:-:S06]  /*1ae0*/  IMAD.MOV.U32 R3, RZ, RZ, R5 ;  /* 0x000000ffff037224 */ /* 0x000fcc00078e0005 */
[----:B------:R0:W2:Y:S01]  /*1af0*/  LDG.E R3, desc[UR6][R2.64] ;  /* 0x0000000602037981 */ /* 0x0000a2000c1e1900 */
[----:B------:R-:W-:-:S05]  /*1b00*/  VIADD R0, R0, 0x1 ;  /* 0x0000000100007836 */ /* 0x000fca0000000000 */
[----:B------:R-:W-:Y:S02]  /*1b10*/  ISETP.NE.AND P0, PT, R0, RZ, PT ;  /* 0x000000ff0000720c */ /* 0x000fe40003f05270 */
[----:B0-----:R-:W-:-:S05]  /*1b20*/  IADD3 R2, P1, PT, R2, 0x400, RZ ;  /* 0x0000040002027810 */ /* 0x001fca0007f3e0ff */
[----:B------:R-:W-:Y:S02]  /*1b30*/  IMAD.X R5, RZ, RZ, R5, P1 ;  /* 0x000000ffff057224 */ /* 0x000fe400008e0605 */
[----:B--2---:R-:W-:-:S04]  /*1b40*/  IMAD.IADD R10, R3, 0x1, R10 ;  /* 0x00000001030a7824 */ /* 0x004fc800078e020a */
[----:B------:R-:W-:Y:S05]  /*1b50*/  @P0 BRA `(.L_x_114) ;  /* 0xfffffffc00e00947 */ /* 0x000fea000383ffff */
.L_x_106:
[----:B------:R-:W-:Y:S05]  /*1b60*/  BSYNC.RECONVERGENT B1 ;  /* 0x0000000000017941 */ /* 0x000fea0003800200 */
.L_x_104:
[----:B------:R-:W0:Y:S01]  /*1b70*/  S2R R6, SR_LANEID ;  /* 0x0000000000067919 */ /* 0x000e220000000000 */
[----:B------:R-:W-:Y:S01]  /*1b80*/  ISETP.NE.AND P5, PT, R8, RZ, PT ;  /* 0x000000ff0800720c */ /* 0x000fe20003fa5270 */
        /* <DEDUP_REMOVED lines=39> */
[----:B------:R-:W-:-:S07]  /*1e00*/  IMAD.IADD R7, R0, 0x1, R3 ;  /* 0x0000000100077824 */ /* 0x000fce00078e0203 */
.L_x_102:
[----:B------:R-:W-:Y:S05]  /*1e10*/  BSYNC.RECONVERGENT B0 ;  /* 0x0000000000007941 */ /* 0x000fea0003800200 */
.L_x_87:
[----:B------:R-:W-:Y:S05]  /*1e20*/  @P5 EXIT ;  /* 0x000000000000594d */ /* 0x000fea0003800000 */
[----:B------:R-:W3:Y:S01]  /*1e30*/  LDC.64 R2, c[0x0][0x388] ;  /* 0x0000e200ff027b82 */ /* 0x000ee20000000a00 */
[----:B------:R-:W0:Y:S02]  /*1e40*/  LDCU UR4, c[0x0][0x39c] ;  /* 0x00007380ff0477ac */ /* 0x000e240008000800 */
[----:B012---:R-:W-:-:S05]  /*1e50*/  VIADD R7, R7, UR4 ;  /* 0x0000000407077c36 */ /* 0x007fca0008000000 */
[----:B---3--:R-:W-:Y:S01]  /*1e60*/  STG.E desc[UR6][R2.64], R7 ;  /* 0x0000000702007986 */ /* 0x008fe2000c101906 */
[----:B------:R-:W-:Y:S05]  /*1e70*/  EXIT ;  /* 0x000000000000794d */ /* 0x000fea0003800000 */
.L_x_115:
        /* <DEDUP_REMOVED lines=16> */
.L_x_272:


//--------------------- .text._ZN3cub18CUB_300001_SM_10006detail6reduce28DeviceReduceSingleTileKernelINS2_10policy_hubIijN4cuda3std3__44plusIiEEE10Policy1000EPiSC_iS9_iiNS7_10__identityEEEvT0_T1_T2_T3_T4_T6_ --------------------------
	.section	.text._ZN3cub18CUB_300001_SM_10006detail6reduce28DeviceReduceSingleTileKernelINS2_10policy_hubIijN4cuda3std3__44plusIiEEE10Policy1000EPiSC_iS9_iiNS7_10__identityEEEvT0_T1_T2_T3_T4_T6_,"ax",@progbits
	.align	128
        .global         _ZN3cub18CUB_300001_SM_10006detail6reduce28DeviceReduceSingleTileKernelINS2_10policy_hubIijN4cuda3std3__44plusIiEEE10Policy1000EPiSC_iS9_iiNS7_10__identityEEEvT0_T1_T2_T3_T4_T6_
        .type           _ZN3cub18CUB_300001_SM_10006detail6reduce28DeviceReduceSingleTileKernelINS2_10policy_hubIijN4cuda3std3__44plusIiEEE10Policy1000EPiSC_iS9_iiNS7_10__identityEEEvT0_T1_T2_T3_T4_T6_,@function
        .size           _ZN3cub18CUB_300001_SM_10006detail6reduce28DeviceReduceSingleTileKernelINS2_10policy_hubIijN4cuda3std3__44plusIiEEE10Policy1000EPiSC_iS9_iiNS7_10__identityEEEvT0_T1_T2_T3_T4_T6_,(.L_x_273 - _ZN3cub18CUB_300001_SM_10006detail6reduce28DeviceReduceSingleTileKernelINS2_10policy_hubIijN4cuda3std3__44plusIiEEE10Policy1000EPiSC_iS9_iiNS7_10__identityEEEvT0_T1_T2_T3_T4_T6_)
        .other          _ZN3cub18CUB_300001_SM_10006detail6reduce28DeviceReduceSingleTileKernelINS2_10policy_hubIijN4cuda3std3__44plusIiEEE10Policy1000EPiSC_iS9_iiNS7_10__identityEEEvT0_T1_T2_T3_T4_T6_,@"STO_CUDA_ENTRY STV_DEFAULT"
_ZN3cub18CUB_300001_SM_10006detail6reduce28DeviceReduceSingleTileKernelINS2_10policy_hubIijN4cuda3std3__44plusIiEEE10Policy1000EPiSC_iS9_iiNS7_10__identityEEEvT0_T1_T2_T3_T4_T6_:
.text._ZN3cub18CUB_300001_SM_10006detail6reduce28DeviceReduceSingleTileKernelINS2_10policy_hubIijN4cuda3std3__44plusIiEEE10Policy1000EPiSC_iS9_iiNS7_10__identityEEEvT0_T1_T2_T3_T4_T6_:
        /* <DEDUP_REMOVED lines=13> */
.L_x_116:
        /* <DEDUP_REMOVED lines=16> */
.L_x_121:
[----:B------:R-:W-:Y:S05]  /*01d0*/  BSYNC.RECONVERGENT B1 ;  /* 0x0000000000017941 */ /* 0x000fea0003800200 */
.L_x_120:
        /* <DEDUP_REMOVED lines=16> */
.L_x_126:
        /* <DEDUP_REMOVED lines=9> */
.L_x_125:
[----:B------:R-:W-:Y:S05]  /*0370*/  BSYNC.RECONVERGENT B2 ;  /* 0x0000000000027941 */ /* 0x000fea0003800200 */
.L_x_124:
        /* <DEDUP_REMOVED lines=8> */
.L_x_129:
        /* <DEDUP_REMOVED lines=35> */
.L_x_128:
[----:B------:R-:W-:Y:S05]  /*0630*/  BSYNC.RECONVERGENT B2 ;  /* 0x0000000000027941 */ /* 0x000fea0003800200 */
.L_x_127:
        /* <DEDUP_REMOVED lines=22> */
.L_x_131:
[----:B------:R-:W-:Y:S05]  /*07a0*/  BSYNC.RECONVERGENT B2 ;  /* 0x0000000000027941 */ /* 0x000fea0003800200 */
.L_x_130:
        /* <DEDUP_REMOVED lines=10> */
.L_x_123:
[----:B------:R-:W-:Y:S05]  /*0850*/  BSYNC.RECONVERGENT B1 ;  /* 0x0000000000017941 */ /* 0x000fea0003800200 */
.L_x_122:
        /* <DEDUP_REMOVED lines=45> */
.L_x_132:
        /* <DEDUP_REMOVED lines=67> */
.L_x_119:
        /* <DEDUP_REMOVED lines=22> */
.L_x_136:
        /* <DEDUP_REMOVED lines=20> */
.L_x_134:
        /* <DEDUP_REMOVED lines=20> */
.L_x_140:
        /* <DEDUP_REMOVED lines=8> */
.L_x_139:
[----:B------:R-:W-:Y:S05]  /*13c0*/  BSYNC.RECONVERGENT B2 ;  /* 0x0000000000027941 */ /* 0x000fea0003800200 */
.L_x_138:
        /* <DEDUP_REMOVED lines=16> */
.L_x_143:
        /* <DEDUP_REMOVED lines=39> */
.L_x_142:
[----:B------:R-:W-:Y:S05]  /*1740*/  BSYNC.RECONVERGENT B2 ;  /* 0x0000000000027941 */ /* 0x000fea0003800200 */
.L_x_141:
        /* <DEDUP_REMOVED lines=27> */
.L_x_145:
[----:B------:R-:W-:Y:S05]  /*1900*/  BSYNC.RECONVERGENT B2 ;  /* 0x0000000000027941 */ /* 0x000fea0003800200 */
.L_x_144:
        /* <DEDUP_REMOVED lines=10> */
.L_x_137:
[----:B------:R-:W-:Y:S05]  /*19b0*/  BSYNC.RECONVERGENT B1 ;  /* 0x0000000000017941 */ /* 0x000fea0003800200 */
.L_x_135:
        /* <DEDUP_REMOVED lines=43> */
.L_x_118:
        /* <DEDUP_REMOVED lines=12> */
.L_x_148:
[----:B------:R-:W-:Y:S05]  /*1d30*/  BSYNC.RECONVERGENT B1 ;  /* 0x0000000000017941 */ /* 0x000fea0003800200 */
.L_x_147:
        /* <DEDUP_REMOVED lines=16> */
.L_x_153:
        /* <DEDUP_REMOVED lines=9> */
.L_x_152:
[----:B------:R-:W-:Y:S05]  /*1ed0*/  BSYNC.RECONVERGENT B2 ;  /* 0x0000000000027941 */ /* 0x000fea0003800200 */
.L_x_151:
        /* <DEDUP_REMOVED lines=8> */
.L_x_156:
        /* <DEDUP_REMOVED lines=35> */
.L_x_155:
[----:B------:R-:W-:Y:S05]  /*2190*/  BSYNC.RECONVERGENT B2 ;  /* 0x0000000000027941 */ /* 0x000fea0003800200 */
.L_x_154:
        /* <DEDUP_REMOVED lines=22> */
.L_x_158:
[----:B------:R-:W-:Y:S05]  /*2300*/  BSYNC.RECONVERGENT B2 ;  /* 0x0000000000027941 */ /* 0x000fea0003800200 */
.L_x_157:
        /* <DEDUP_REMOVED lines=10> */
.L_x_150:
[----:B------:R-:W-:Y:S05]  /*23b0*/  BSYNC.RECONVERGENT B1 ;  /* 0x0000000000017941 */ /* 0x000fea0003800200 */
.L_x_149:
        /* <DEDUP_REMOVED lines=45> */
.L_x_159:
        /* <DEDUP_REMOVED lines=67> */
.L_x_146:
        /* <DEDUP_REMOVED lines=33> */
.L_x_162:
        /* <DEDUP_REMOVED lines=32> */
.L_x_160:
        /* <DEDUP_REMOVED lines=20> */
.L_x_166:
        /* <DEDUP_REMOVED lines=8> */
.L_x_165:
[----:B------:R-:W-:Y:S05]  /*3090*/  BSYNC.RECONVERGENT B2 ;  /* 0x0000000000027941 */ /* 0x000fea0003800200 */
.L_x_164:
        /* <DEDUP_REMOVED lines=16> */
.L_x_169:
        /* <DEDUP_REMOVED lines=39> */
.L_x_168:
[----:B------:R-:W-:Y:S05]  /*3410*/  BSYNC.RECONVERGENT B2 ;  /* 0x0000000000027941 */ /* 0x000fea0003800200 */
.L_x_167:
        /* <DEDUP_REMOVED lines=27> */
.L_x_171:
[----:B------:R-:W-:Y:S05]  /*35d0*/  BSYNC.RECONVERGENT B2 ;  /* 0x0000000000027941 */ /* 0x000fea0003800200 */
.L_x_170:
        /* <DEDUP_REMOVED lines=10> */
.L_x_163:
[----:B------:R-:W-:Y:S05]  /*3680*/  BSYNC.RECONVERGENT B1 ;  /* 0x0000000000017941 */ /* 0x000fea0003800200 */
.L_x_161:
        /* <DEDUP_REMOVED lines=42> */
.L_x_133:
[----:B------:R-:W-:Y:S05]  /*3930*/  BSYNC.RECONVERGENT B0 ;  /* 0x0000000000007941 */ /* 0x000fea0003800200 */
.L_x_117:
[----:B------:R-:W-:Y:S05]  /*3940*/  @P0 EXIT ;  /* 0x000000000000094d */ /* 0x000fea0003800000 */
[----:B-1----:R-:W1:Y:S01]  /*3950*/  LDC.64 R4, c[0x0][0x388] ;  /* 0x0000e200ff047b82 */ /* 0x002e620000000a00 */
[----:B------:R-:W0:Y:S02]  /*3960*/  LDCU UR4, c[0x0][0x398] ;  /* 0x00007300ff0477ac */ /* 0x000e240008000800 */
[----:B0-234-:R-:W-:-:S05]  /*3970*/  VIADD R3, R3, UR4 ;  /* 0x0000000403037c36 */ /* 0x01dfca0008000000 */
[----:B-1----:R-:W-:Y:S01]  /*3980*/  STG.E desc[UR6][R4.64], R3 ;  /* 0x0000000304007986 */ /* 0x002fe2000c101906 */
[----:B------:R-:W-:Y:S05]  /*3990*/  EXIT ;  /* 0x000000000000794d */ /* 0x000fea0003800000 */
.L_x_172:
        /* <DEDUP_REMOVED lines=14> */
.L_x_273:


//--------------------- .text._ZN3cub18CUB_300001_SM_10006detail6reduce18DeviceReduceKernelINS2_10policy_hubIijN4cuda3std3__44plusIiEEE10Policy1000EN6thrust24THRUST_300001_SM_1000_NS6detail15normal_iteratorINSD_10device_ptrIiEEEEjS9_iNS7_10__identityEEEvT0_PT3_T1_NS0_13GridEvenShareISN_EET2_T4_ --------------------------
	.section	.text._ZN3cub18CUB_300001_SM_10006detail6reduce18DeviceReduceKernelINS2_10policy_hubIijN4cuda3std3__44plusIiEEE10Policy1000EN6thrust24THRUST_300001_SM_1000_NS6detail15normal_iteratorINSD_10device_ptrIiEEEEjS9_iNS7_10__identityEEEvT0_PT3_T1_NS0_13GridEvenShareISN_EET2_T4_,"ax",@progbits
	.align	128
        .global         _ZN3cub18CUB_300001_SM_10006detail6reduce18DeviceReduceKernelINS2_10policy_hubIijN4cuda3std3__44plusIiEEE10Policy1000EN6thrust24THRUST_300001_SM_1000_NS6detail15normal_iteratorINSD_10device_ptrIiEEEEjS9_iNS7_10__identityEEEvT0_PT3_T1_NS0_13GridEvenShareISN_EET2_T4_
        .type           _ZN3cub18CUB_300001_SM_10006detail6reduce18DeviceReduceKernelINS2_10policy_hubIijN4cuda3std3__44plusIiEEE10Policy1000EN6thrust24THRUST_300001_SM_1000_NS6detail15normal_iteratorINSD_10device_ptrIiEEEEjS9_iNS7_10__identityEEEvT0_PT3_T1_NS0_13GridEvenShareISN_EET2_T4_,@function
        .size           _ZN3cub18CUB_300001_SM_10006detail6reduce18DeviceReduceKernelINS2_10policy_hubIijN4cuda3std3__44plusIiEEE10Policy1000EN6thrust24THRUST_300001_SM_1000_NS6detail15normal_iteratorINSD_10device_ptrIiEEEEjS9_iNS7_10__identityEEEvT0_PT3_T1_NS0_13GridEvenShareISN_EET2_T4_,(.L_x_274 - _ZN3cub18CUB_300001_SM_10006detail6reduce18DeviceReduceKernelINS2_10policy_hubIijN4cuda3std3__44plusIiEEE10Policy1000EN6thrust24THRUST_300001_SM_1000_NS6detail15normal_iteratorINSD_10device_ptrIiEEEEjS9_iNS7_10__identityEEEvT0_PT3_T1_NS0_13GridEvenShareISN_EET2_T4_)
        .other          _ZN3cub18CUB_300001_SM_10006detail6reduce18DeviceReduceKernelINS2_10policy_hubIijN4cuda3std3__44plusIiEEE10Policy1000EN6thrust24THRUST_300001_SM_1000_NS6detail15normal_iteratorINSD_10device_ptrIiEEEEjS9_iNS7_10__identityEEEvT0_PT3_T1_NS0_13GridEvenShareISN_EET2_T4_,@"STO_CUDA_ENTRY STV_DEFAULT"
_ZN3cub18CUB_300001_SM_10006detail6reduce18DeviceReduceKernelINS2_10policy_hubIijN4cuda3std3__44plusIiEEE10Policy1000EN6thrust24THRUST_300001_SM_1000_NS6detail15normal_iteratorINSD_10device_ptrIiEEEEjS9_iNS7_10__identityEEEvT0_PT3_T1_NS0_13GridEvenShareISN_EET2_T4_:
.text._ZN3cub18CUB_300001_SM_10006detail6reduce18DeviceReduceKernelINS2_10policy_hubIijN4cuda3std3__44plusIiEEE10Policy1000EN6thrust24THRUST_300001_SM_1000_NS6detail15normal_iteratorINSD_10device_ptrIiEEEEjS9_iNS7_10__identityEEEvT0_PT3_T1_NS0_13GridEvenShareISN_EET2_T4_:
[----:B------:R-:W-:Y:S01]  /*0000*/  LDC R1, c[0x0][0x37c] ;  /* 0x0000df00ff017b82 */ /* 0x000fe20000000800 */
[----:B------:R-:W0:Y:S07]  /*0010*/  S2R R3, SR_CTAID.X ;  /* 0x0000000000037919 */ /* 0x000e2e0000002500 */
[----:B------:R-:W1:Y:S01]  /*0020*/  LDC.64 R8, c[0x0][0x3a8] ;  /* 0x0000ea00ff087b82 */ /* 0x000e620000000a00 */
[----:B------:R-:W2:Y:S01]  /*0030*/  LDCU.64 UR6, c[0x0][0x358] ;  /* 0x00006b00ff0677ac */ /* 0x000ea20008000a00 */
[----:B------:R-:W-:Y:S01]  /*0040*/  BSSY.RECONVERGENT B0, `(.L_x_173) ;  /* 0x0000236000007945 */ /* 0x000fe20003800200 */
[----:B-1----:R-:W-:-:S02]  /*0050*/  IMAD.SHL.U32 R13, R9, 0x1000, RZ ;  /* 0x00001000090d7824 */ /* 0x002fc400078e00ff */
[----:B0-----:R-:W-:-:S05]  /*0060*/  IMAD R0, R3, -0x1000, R8 ;  /* 0xfffff00003007824 */ /* 0x001fca00078e0208 */
[----:B------:R-:W-:-:S13]  /*0070*/  ISETP.GT.U32.AND P0, PT, R0, 0xfff, PT ;  /* 0x00000fff0000780c */ /* 0x000fda0003f04070 */
[----:B--2---:R-:W-:Y:S05]  /*0080*/  @P0 BRA `(.L_x_174) ;  /* 0x0000001000540947 */ /* 0x004fea0003800000 */
[----:B------:R-:W0:Y:S01]  /*0090*/  S2R R2, SR_TID.X ;  /* 0x0000000000027919 */ /* 0x000e220000002100 */
[----:B------:R-:W-:Y:S01]  /*00a0*/  BSSY.RECONVERGENT B1, `(.L_x_175) ;  /* 0x000000a000017945 */ /* 0x000fe20003800200 */
[----:B------:R-:W-:Y:S01]  /*00b0*/  IMAD.MOV.U32 R14, RZ, RZ, RZ ;  /* 0x000000ffff0e7224 */ /* 0x000fe200078e00ff */
[----:B0-----:R-:W-:Y:S01]  /*00c0*/  ISETP.GE.U32.AND P0, PT, R2, R0, PT ;  /* 0x000000000200720c */ /* 0x001fe20003f06070 */
[----:B------:R-:W-:-:S12]  /*00d0*/  IMAD.MOV.U32 R4, RZ, RZ, R2 ;  /* 0x000000ffff047224 */ /* 0x000fd800078e0002 */
[----:B------:R-:W-:Y:S05]  /*00e0*/  @P0 BRA `(.L_x_176) ;  /* 0x0000000000140947 */ /* 0x000fea0003800000 */
[----:B------:R-:W0:Y:S01]  /*00f0*/  LDC.64 R14, c[0x0][0x380] ;  /* 0x0000e000ff0e7b82 */ /* 0x000e220000000a00 */
[----:B------:R-:W-:-:S04]  /*0100*/  IMAD R5, R3, 0x1000, R2 ;  /* 0x0000100003057824 */ /* 0x000fc800078e0202 */
[----:B0-----:R-:W-:-:S06]  /*0110*/  IMAD.WIDE.U32 R14, R5, 0x4, R14 ;  /* 0x00000004050e7825 */ /* 0x001fcc00078e000e */
[----:B------:R0:W5:Y:S01]  /*0120*/  LDG.E R14, desc[UR6][R14.64] ;  /* 0x000000060e0e7981 */ /* 0x000162000c1e1900 */
[----:B------:R-:W-:-:S07]  /*0130*/  VIADD R4, R2, 0x100 ;  /* 0x0000010002047836 */ /* 0x000fce0000000000 */
.L_x_176:
[----:B------:R-:W-:Y:S05]  /*0140*/  BSYNC.RECONVERGENT B1 ;  /* 0x0000000000017941 */ /* 0x000fea0003800200 */
.L_x_175:
[----:B------:R-:W-:Y:S01]  /*0150*/  ISETP.GE.U32.AND P0, PT, R4, R0, PT ;  /* 0x000000000400720c */ /* 0x000fe20003f06070 */
[----:B------:R-:W-:-:S12]  /*0160*/  BSSY.RECONVERGENT B1, `(.L_x_177) ;  /* 0x0000097000017945 */ /* 0x000fd80003800200 */
[----:B------:R-:W-:Y:S05]  /*0170*/  @P0 BRA `(.L_x_178) ;  /* 0x0000000800540947 */ /* 0x000fea0003800000 */
[----:B------:R-:W-:Y:S01]  /*0180*/  LOP3.LUT R5, RZ, R4, RZ, 0x33, !PT ;  /* 0x00000004ff057212 */ /* 0x000fe200078e33ff */
[----:B------:R-:W-:Y:S04]  /*0190*/  BSSY.RECONVERGENT B2, `(.L_x_179) ;  /* 0x000004b000027945 */ /* 0x000fe80003800200 */
[----:B------:R-:W-:-:S04]  /*01a0*/  IMAD.IADD R8, R5, 0x1, R8 ;  /* 0x0000000105087824 */ /* 0x000fc800078e0208 */
[----:B------:R-:W-:-:S05]  /*01b0*/  IMAD R8, R3, -0x1000, R8 ;  /* 0xfffff00003087824 */ /* 0x000fca00078e0208 */
[C---:B------:R-:W-:Y:S02]  /*01c0*/  ISETP.GE.U32.AND P0, PT, R8.reuse, 0xf00, PT ;  /* 0x00000f000800780c */ /* 0x040fe40003f06070 */
[----:B------:R-:W-:-:S04]  /*01d0*/  LEA.HI R5, R8, 0x1, RZ, 0x18 ;  /* 0x0000000108057811 */ /* 0x000fc800078fc0ff */
[----:B------:R-:W-:-:S07]  /*01e0*/  LOP3.LUT R6, R5, 0xf, RZ, 0xc0, !PT ;  /* 0x0000000f05067812 */ /* 0x000fce00078ec0ff */
[----:B------:R-:W-:Y:S05]  /*01f0*/  @!P0 BRA `(.L_x_180) ;  /* 0x0000000400108947 */ /* 0x000fea0003800000 */
[----:B------:R-:W-:Y:S01]  /*0200*/  LOP3.LUT R8, R5, 0x1fffff0, RZ, 0xc0, !PT ;  /* 0x01fffff005087812 */ /* 0x000fe200078ec0ff */
[----:B------:R-:W-:Y:S01]  /*0210*/  BSSY.RECONVERGENT B3, `(.L_x_181) ;  /* 0x0000041000037945 */ /* 0x000fe20003800200 */
[----:B------:R-:W-:Y:S01]  /*0220*/  LOP3.LUT R7, R4, 0x800, RZ, 0xfc, !PT ;  /* 0x0000080004077812 */ /* 0x000fe200078efcff */
[----:B------:R-:W-:Y:S01]  /*0230*/  IMAD R4, R3, 0x1000, R4 ;  /* 0x0000100003047824 */ /* 0x000fe200078e0204 */
[----:B------:R-:W-:-:S07]  /*0240*/  IADD3 R8, PT, PT, -R8, RZ, RZ ;  /* 0x000000ff08087210 */ /* 0x000fce0007ffe1ff */
.L_x_182:
[----:B------:R-:W1:Y:S01]  /*0250*/  LDC.64 R12, c[0x0][0x380] ;  /* 0x0000e000ff0c7b82 */ /* 0x000e620000000a00 */
[----:B------:R-:W-:-:S04]  /*0260*/  VIADD R21, R4, 0x100 ;  /* 0x0000010004157836 */ /* 0x000fc80000000000 */
[----:B-1----:R-:W-:-:S04]  /*0270*/  IMAD.WIDE.U32 R20, R21, 0x4, R12 ;  /* 0x0000000415147825 */ /* 0x002fc800078e000c */
[C---:B------:R-:W-:Y:S01]  /*0280*/  IMAD.WIDE.U32 R16, R4.reuse, 0x4, R12 ;  /* 0x0000000404107825 */ /* 0x040fe200078e000c */
[----:B0-----:R-:W2:Y:S04]  /*0290*/  LDG.E R15, desc[UR6][R20.64] ;  /* 0x00000006140f7981 */ /* 0x001ea8000c1e1900 */
[----:B------:R0:W2:Y:S01]  /*02a0*/  LDG.E R9, desc[UR6][R16.64] ;  /* 0x0000000610097981 */ /* 0x0000a2000c1e1900 */
[C---:B------:R-:W-:Y:S02]  /*02b0*/  VIADD R29, R4.reuse, 0x600 ;  /* 0x00000600041d7836 */ /* 0x040fe40000000000 */
[C---:B------:R-:W-:Y:S01]  /*02c0*/  VIADD R27, R4.reuse, 0x300 ;  /* 0x00000300041b7836 */ /* 0x040fe20000000000 */
[C---:B------:R-:W-:Y:S01]  /*02d0*/  IADD3 R28, PT, PT, R4.reuse, 0x800, RZ ;  /* 0x00000800041c7810 */ /* 0x040fe20007ffe0ff */
[----:B------:R-:W-:-:S02]  /*02e0*/  VIADD R11, R4, 0x200 ;  /* 0x00000200040b7836 */ /* 0x000fc40000000000 */
[----:B------:R-:W-:-:S04]  /*02f0*/  IMAD.WIDE.U32 R26, R27, 0x4, R12 ;  /* 0x000000041b1a7825 */ /* 0x000fc800078e000c */
[--C-:B0-----:R-:W-:Y:S02]  /*0300*/  IMAD.WIDE.U32 R16, R29, 0x4, R12.reuse ;  /* 0x000000041d107825 */ /* 0x101fe400078e000c */
[----:B------:R-:W3:Y:S02]  /*0310*/  LDG.E R26, desc[UR6][R26.64] ;  /* 0x000000061a1a7981 */ /* 0x000ee4000c1e1900 */
[C---:B------:R-:W-:Y:S02]  /*0320*/  VIADD R19, R4.reuse, 0x400 ;  /* 0x0000040004137836 */ /* 0x040fe40000000000 */
[C---:B------:R-:W-:Y:S01]  /*0330*/  VIADD R23, R4.reuse, 0x500 ;  /* 0x0000050004177836 */ /* 0x040fe20000000000 */
[----:B------:R0:W4:Y:S01]  /*0340*/  LDG.E R22, desc[UR6][R16.64] ;  /* 0x0000000610167981 */ /* 0x000122000c1e1900 */
[----:B------:R-:W-:Y:S02]  /*0350*/  VIADD R29, R4, 0x700 ;  /* 0x00000700041d7836 */ /* 0x000fe40000000000 */
[----:B------:R-:W-:-:S04]  /*0360*/  IMAD.WIDE.U32 R10, R11, 0x4, R12 ;  /* 0x000000040b0a7825 */ /* 0x000fc800078e000c */
[--C-:B------:R-:W-:Y:S01]  /*0370*/  IMAD.WIDE.U32 R18, R19, 0x4, R12.reuse ;  /* 0x0000000413127825 */ /* 0x100fe200078e000c */
[----:B------:R1:W3:Y:S03]  /*0380*/  LDG.E R25, desc[UR6][R10.64] ;  /* 0x000000060a197981 */ /* 0x0002e6000c1e1900 */
[--C-:B------:R-:W-:Y:S01]  /*0390*/  IMAD.WIDE.U32 R20, R23, 0x4, R12.reuse ;  /* 0x0000000417147825 */ /* 0x100fe200078e000c */
[----:B------:R-:W4:Y:S03]  /*03a0*/  LDG.E R24, desc[UR6][R18.64] ;  /* 0x0000000612187981 */ /* 0x000f26000c1e1900 */
[--C-:B0-----:R-:W-:Y:S01]  /*03b0*/  IMAD.WIDE.U32 R16, R29, 0x4, R12.reuse ;  /* 0x000000041d107825 */ /* 0x101fe200078e000c */
[----:B------:R0:W4:Y:S03]  /*03c0*/  LDG.E R23, desc[UR6][R20.64] ;  /* 0x0000000614177981 */ /* 0x000126000c1e1900 */
[----:B------:R-:W-:Y:S01]  /*03d0*/  IMAD.WIDE.U32 R28, R28, 0x4, R12 ;  /* 0x000000041c1c7825 */ /* 0x000fe200078e000c */
[----:B------:R-:W4:Y:S03]  /*03e0*/  LDG.E R19, desc[UR6][R16.64] ;  /* 0x0000000610137981 */ /* 0x000f26000c1e1900 */
[----:B------:R-:W-:-:S02]  /*03f0*/  VIADD R27, R4, 0xa00 ;  /* 0x00000a00041b7836 */ /* 0x000fc40000000000 */
[----:B-1----:R-:W-:Y:S01]  /*0400*/  VIADD R11, R4, 0x900 ;  /* 0x00000900040b7836 */ /* 0x002fe20000000000 */
[----:B------:R1:W4:Y:S01]  /*0410*/  LDG.E R18, desc[UR6][R28.64] ;  /* 0x000000061c127981 */ /* 0x000322000c1e1900 */
[----:B0-----:R-:W-:-:S04]  /*0420*/  IMAD.WIDE.U32 R20, R27, 0x4, R12 ;  /* 0x000000041b147825 */ /* 0x001fc800078e000c */
[----:B------:R-:W-:Y:S02]  /*0430*/  VIADD R27, R4, 0xb00 ;  /* 0x00000b00041b7836 */ /* 0x000fe40000000000 */
[----:B------:R-:W-:-:S04]  /*0440*/  IMAD.WIDE.U32 R10, R11, 0x4, R12 ;  /* 0x000000040b0a7825 */ /* 0x000fc800078e000c */
[----:B-1----:R-:W-:Y:S02]  /*0450*/  VIADD R29, R4, 0xc00 ;  /* 0x00000c00041d7836 */ /* 0x002fe40000000000 */
[----:B------:R-:W4:Y:S02]  /*0460*/  LDG.E R11, desc[UR6][R10.64] ;  /* 0x000000060a0b7981 */ /* 0x000f24000c1e1900 */
[----:B------:R-:W-:-:S06]  /*0470*/  IMAD.WIDE.U32 R16, R29, 0x4, R12 ;  /* 0x000000041d107825 */ /* 0x000fcc00078e000c */
[----:B------:R0:W4:Y:S04]  /*0480*/  LDG.E R16, desc[UR6][R16.64] ;  /* 0x0000000610107981 */ /* 0x000128000c1e1900 */
[----:B------:R1:W4:Y:S01]  /*0490*/  LDG.E R10, desc[UR6][R20.64] ;  /* 0x00000006140a7981 */ /* 0x000322000c1e1900 */
[----:B0-----:R-:W-:Y:S01]  /*04a0*/  VIADD R17, R4, 0xf00 ;  /* 0x00000f0004117836 */ /* 0x001fe20000000000 */
[----:B--2--5:R-:W-:Y:S01]  /*04b0*/  IADD3 R9, PT, PT, R15, R9, R14 ;  /* 0x000000090f097210 */ /* 0x024fe20007ffe00e */
[----:B------:R-:W-:-:S04]  /*04c0*/  IMAD.WIDE.U32 R14, R27, 0x4, R12 ;  /* 0x000000041b0e7825 */ /* 0x000fc800078e000c */
[----:B------:R-:W-:Y:S02]  /*04d0*/  VIADD R27, R4, 0xd00 ;  /* 0x00000d00041b7836 */ /* 0x000fe40000000000 */
[----:B------:R-:W2:Y:S02]  /*04e0*/  LDG.E R15, desc[UR6][R14.64] ;  /* 0x000000060e0f7981 */ /* 0x000ea4000c1e1900 */
[----:B------:R-:W-:-:S04]  /*04f0*/  IMAD.WIDE.U32 R28, R27, 0x4, R12 ;  /* 0x000000041b1c7825 */ /* 0x000fc800078e000c */
[----:B------:R-:W-:Y:S02]  /*0500*/  VIADD R27, R4, 0xe00 ;  /* 0x00000e00041b7836 */ /* 0x000fe40000000000 */
[----:B------:R-:W2:Y:S02]  /*0510*/  LDG.E R29, desc[UR6][R28.64] ;  /* 0x000000061c1d7981 */ /* 0x000ea4000c1e1900 */
[----:B-1----:R-:W-:-:S04]  /*0520*/  IMAD.WIDE.U32 R20, R27, 0x4, R12 ;  /* 0x000000041b147825 */ /* 0x002fc800078e000c */
[----:B------:R-:W-:Y:S02]  /*0530*/  IMAD.WIDE.U32 R12, R17, 0x4, R12 ;  /* 0x00000004110c7825 */ /* 0x000fe400078e000c */
[----:B------:R-:W2:Y:S04]  /*0540*/  LDG.E R20, desc[UR6][R20.64] ;  /* 0x0000000614147981 */ /* 0x000ea8000c1e1900 */
[----:B------:R-:W2:Y:S01]  /*0550*/  LDG.E R12, desc[UR6][R12.64] ;  /* 0x000000060c0c7981 */ /* 0x000ea2000c1e1900 */
[----:B---3--:R-:W-:Y:S02]  /*0560*/  IADD3 R9, PT, PT, R26, R25, R9 ;  /* 0x000000191a097210 */ /* 0x008fe40007ffe009 */
[----:B------:R-:W-:Y:S02]  /*0570*/  IADD3 R8, PT, PT, R8, 0x10, RZ ;  /* 0x0000001008087810 */ /* 0x000fe40007ffe0ff */
[----:B----4-:R-:W-:-:S02]  /*0580*/  IADD3 R9, PT, PT, R23, R24, R9 ;  /* 0x0000001817097210 */ /* 0x010fc40007ffe009 */
[----:B------:R-:W-:Y:S02]  /*0590*/  ISETP.NE.AND P0, PT, R8, RZ, PT ;  /* 0x000000ff0800720c */ /* 0x000fe40003f05270 */
[----:B------:R-:W-:Y:S01]  /*05a0*/  IADD3 R9, PT, PT, R19, R22, R9 ;  /* 0x0000001613097210 */ /* 0x000fe20007ffe009 */
[----:B------:R-:W-:Y:S02]  /*05b0*/  VIADD R7, R7, 0x1000 ;  /* 0x0000100007077836 */ /* 0x000fe40000000000 */
[----:B------:R-:W-:Y:S01]  /*05c0*/  VIADD R4, R4, 0x1000 ;  /* 0x0000100004047836 */ /* 0x000fe20000000000 */
[----:B------:R-:W-:-:S04]  /*05d0*/  IADD3 R9, PT, PT, R11, R18, R9 ;  /* 0x000000120b097210 */ /* 0x000fc80007ffe009 */
[----:B--2---:R-:W-:-:S04]  /*05e0*/  IADD3 R9, PT, PT, R15, R10, R9 ;  /* 0x0000000a0f097210 */ /* 0x004fc80007ffe009 */
[----:B------:R-:W-:-:S04]  /*05f0*/  IADD3 R9, PT, PT, R29, R16, R9 ;  /* 0x000000101d097210 */ /* 0x000fc80007ffe009 */
[----:B------:R-:W-:Y:S01]  /*0600*/  IADD3 R14, PT, PT, R12, R20, R9 ;  /* 0x000000140c0e7210 */ /* 0x000fe20007ffe009 */
[----:B------:R-:W-:Y:S06]  /*0610*/  @P0 BRA `(.L_x_182) ;  /* 0xfffffffc000c0947 */ /* 0x000fec000383ffff */
[----:B------:R-:W-:Y:S05]  /*0620*/  BSYNC.RECONVERGENT B3 ;  /* 0x0000000000037941 */ /* 0x000fea0003800200 */
.L_x_181:
[----:B------:R-:W-:-:S07]  /*0630*/  VIADD R4, R7, 0xfffff800 ;  /* 0xfffff80007047836 */ /* 0x000fce0000000000 */
.L_x_180:
[----:B------:R-:W-:Y:S05]  /*0640*/  BSYNC.RECONVERGENT B2 ;  /* 0x0000000000027941 */ /* 0x000fea0003800200 */
.L_x_179:
[----:B------:R-:W-:-:S13]  /*0650*/  ISETP.NE.AND P0, PT, R6, RZ, PT ;  /* 0x000000ff0600720c */ /* 0x000fda0003f05270 */
[----:B------:R-:W-:Y:S05]  /*0660*/  @!P0 BRA `(.L_x_178) ;  /* 0x0000000400188947 */ /* 0x000fea0003800000 */
[----:B------:R-:W-:Y:S01]  /*0670*/  ISETP.GE.U32.AND P0, PT, R6, 0x8, PT ;  /* 0x000000080600780c */ /* 0x000fe20003f06070 */
[----:B------:R-:W-:Y:S01]  /*0680*/  BSSY.RECONVERGENT B2, `(.L_x_183) ;  /* 0x0000022000027945 */ /* 0x000fe20003800200 */
[----:B------:R-:W-:-:S04]  /*0690*/  LOP3.LUT R24, R5, 0x7, RZ, 0xc0, !PT ;  /* 0x0000000705187812 */ /* 0x000fc800078ec0ff */
[----:B------:R-:W-:-:S07]  /*06a0*/  ISETP.NE.AND P1, PT, R24, RZ, PT ;  /* 0x000000ff1800720c */ /* 0x000fce0003f25270 */
[----:B------:R-:W-:Y:S06]  /*06b0*/  @!P0 BRA `(.L_x_184) ;  /* 0x0000000000788947 */ /* 0x000fec0003800000 */
[----:B------:R-:W1:Y:S01]  /*06c0*/  LDC.64 R10, c[0x0][0x380] ;  /* 0x0000e000ff0a7b82 */ /* 0x000e620000000a00 */
[----:B------:R-:W-:-:S04]  /*06d0*/  IMAD R27, R3, 0x1000, R4 ;  /* 0x00001000031b7824 */ /* 0x000fc800078e0204 */
[C---:B------:R-:W-:Y:S02]  /*06e0*/  VIADD R21, R27.reuse, 0x100 ;  /* 0x000001001b157836 */ /* 0x040fe40000000000 */
[C---:B------:R-:W-:Y:S02]  /*06f0*/  VIADD R17, R27.reuse, 0x300 ;  /* 0x000003001b117836 */ /* 0x040fe40000000000 */
[C---:B------:R-:W-:Y:S01]  /*0700*/  VIADD R23, R27.reuse, 0x200 ;  /* 0x000002001b177836 */ /* 0x040fe20000000000 */
[C---:B------:R-:W-:Y:S01]  /*0710*/  IADD3 R7, PT, PT, R27.reuse, 0x400, RZ ;  /* 0x000004001b077810 */ /* 0x040fe20007ffe0ff */
[C---:B------:R-:W-:Y:S02]  /*0720*/  VIADD R9, R27.reuse, 0x500 ;  /* 0x000005001b097836 */ /* 0x040fe40000000000 */
[C---:B------:R-:W-:Y:S02]  /*0730*/  VIADD R25, R27.reuse, 0x600 ;  /* 0x000006001b197836 */ /* 0x040fe40000000000 */
[----:B-1----:R-:W-:-:S04]  /*0740*/  IMAD.WIDE.U32 R12, R27, 0x4, R10 ;  /* 0x000000041b0c7825 */ /* 0x002fc800078e000a */
[--C-:B------:R-:W-:Y:S01]  /*0750*/  IMAD.WIDE.U32 R20, R21, 0x4, R10.reuse ;  /* 0x0000000415147825 */ /* 0x100fe200078e000a */
[----:B0-----:R0:W2:Y:S03]  /*0760*/  LDG.E R15, desc[UR6][R12.64] ;  /* 0x000000060c0f7981 */ /* 0x0010a6000c1e1900 */
[--C-:B------:R-:W-:Y:S01]  /*0770*/  IMAD.WIDE.U32 R16, R17, 0x4, R10.reuse ;  /* 0x0000000411107825 */ /* 0x100fe200078e000a */
[----:B------:R-:W2:Y:S03]  /*0780*/  LDG.E R18, desc[UR6][R20.64] ;  /* 0x0000000614127981 */ /* 0x000ea6000c1e1900 */
[----:B------:R-:W-:Y:S02]  /*0790*/  IMAD.WIDE.U32 R22, R23, 0x4, R10 ;  /* 0x0000000417167825 */ /* 0x000fe400078e000a */
[----:B------:R-:W3:Y:S02]  /*07a0*/  LDG.E R16, desc[UR6][R16.64] ;  /* 0x0000000610107981 */ /* 0x000ee4000c1e1900 */
[----:B------:R-:W-:-:S02]  /*07b0*/  VIADD R27, R27, 0x700 ;  /* 0x000007001b1b7836 */ /* 0x000fc40000000000 */
[--C-:B------:R-:W-:Y:S01]  /*07c0*/  IMAD.WIDE.U32 R6, R7, 0x4, R10.reuse ;  /* 0x0000000407067825 */ /* 0x100fe200078e000a */
[----:B------:R-:W3:Y:S03]  /*07d0*/  LDG.E R19, desc[UR6][R22.64] ;  /* 0x0000000616137981 */ /* 0x000ee6000c1e1900 */
[--C-:B------:R-:W-:Y:S02]  /*07e0*/  IMAD.WIDE.U32 R8, R9, 0x4, R10.reuse ;  /* 0x0000000409087825 */ /* 0x100fe400078e000a */
[----:B------:R-:W4:Y:S02]  /*07f0*/  LDG.E R7, desc[UR6][R6.64] ;  /* 0x0000000606077981 */ /* 0x000f24000c1e1900 */
[--C-:B0-----:R-:W-:Y:S02]  /*0800*/  IMAD.WIDE.U32 R12, R25, 0x4, R10.reuse ;  /* 0x00000004190c7825 */ /* 0x101fe400078e000a */
[----:B------:R-:W4:Y:S02]  /*0810*/  LDG.E R8, desc[UR6][R8.64] ;  /* 0x0000000608087981 */ /* 0x000f24000c1e1900 */
[----:B------:R-:W-:-:S02]  /*0820*/  IMAD.WIDE.U32 R10, R27, 0x4, R10 ;  /* 0x000000041b0a7825 */ /* 0x000fc400078e000a */
[----:B------:R-:W4:Y:S04]  /*0830*/  LDG.E R13, desc[UR6][R12.64] ;  /* 0x000000060c0d7981 */ /* 0x000f28000c1e1900 */
[----:B------:R-:W4:Y:S01]  /*0840*/  LDG.E R10, desc[UR6][R10.64] ;  /* 0x000000060a0a7981 */ /* 0x000f22000c1e1900 */
[----:B------:R-:W-:Y:S01]  /*0850*/  VIADD R4, R4, 0x800 ;  /* 0x0000080004047836 */ /* 0x000fe20000000000 */
[----:B--2--5:R-:W-:-:S04]  /*0860*/  IADD3 R18, PT, PT, R18, R15, R14 ;  /* 0x0000000f12127210 */ /* 0x024fc80007ffe00e */
[----:B---3--:R-:W-:-:S04]  /*0870*/  IADD3 R18, PT, PT, R16, R19, R18 ;  /* 0x0000001310127210 */ /* 0x008fc80007ffe012 */
[----:B----4-:R-:W-:-:S04]  /*0880*/  IADD3 R18, PT, PT, R8, R7, R18 ;  /* 0x0000000708127210 */ /* 0x010fc80007ffe012 */
[----:B------:R-:W-:-:S07]  /*0890*/  IADD3 R14, PT, PT, R10, R13, R18 ;  /* 0x0000000d0a0e7210 */ /* 0x000fce0007ffe012 */
.L_x_184:
[----:B------:R-:W-:Y:S05]  /*08a0*/  BSYNC.RECONVERGENT B2 ;  /* 0x0000000000027941 */ /* 0x000fea0003800200 */
.L_x_183:
        /* <DEDUP_REMOVED lines=8> */
[C---:B------:R-:W-:Y:S01]  /*0930*/  VIADD R13, R11.reuse, 0x100 ;  /* 0x000001000b0d7836 */ /* 0x040fe20000000000 */
[C---:B------:R-:W-:Y:S01]  /*0940*/  IADD3 R17, PT, PT, R11.reuse, 0x300, RZ ;  /* 0x000003000b117810 */ /* 0x040fe20007ffe0ff */
[C---:B0-----:R-:W-:Y:S02]  /*0950*/  VIADD R15, R11.reuse, 0x200 ;  /* 0x000002000b0f7836 */ /* 0x041fe40000000000 */
[----:B-1----:R-:W-:-:S04]  /*0960*/  IMAD.WIDE.U32 R8, R11, 0x4, R6 ;  /* 0x000000040b087825 */ /* 0x002fc800078e0006 */
[--C-:B------:R-:W-:Y:S02]  /*0970*/  IMAD.WIDE.U32 R10, R13, 0x4, R6.reuse ;  /* 0x000000040d0a7825 */ /* 0x100fe400078e0006 */
[----:B------:R-:W2:Y:S02]  /*0980*/  LDG.E R9, desc[UR6][R8.64] ;  /* 0x0000000608097981 */ /* 0x000ea4000c1e1900 */
[--C-:B------:R-:W-:Y:S02]  /*0990*/  IMAD.WIDE.U32 R12, R15, 0x4, R6.reuse ;  /* 0x000000040f0c7825 */ /* 0x100fe400078e0006 */
[----:B------:R-:W2:Y:S02]  /*09a0*/  LDG.E R10, desc[UR6][R10.64] ;  /* 0x000000060a0a7981 */ /* 0x000ea4000c1e1900 */
[----:B------:R-:W-:Y:S02]  /*09b0*/  IMAD.WIDE.U32 R6, R17, 0x4, R6 ;  /* 0x0000000411067825 */ /* 0x000fe400078e0006 */
[----:B------:R-:W3:Y:S04]  /*09c0*/  LDG.E R13, desc[UR6][R12.64] ;  /* 0x000000060c0d7981 */ /* 0x000ee8000c1e1900 */
[----:B------:R-:W3:Y:S01]  /*09d0*/  LDG.E R6, desc[UR6][R6.64] ;  /* 0x0000000606067981 */ /* 0x000ee2000c1e1900 */
[----:B------:R-:W-:Y:S01]  /*09e0*/  VIADD R4, R4, 0x400 ;  /* 0x0000040004047836 */ /* 0x000fe20000000000 */
[----:B--2--5:R-:W-:-:S04]  /*09f0*/  IADD3 R14, PT, PT, R10, R9, R14 ;  /* 0x000000090a0e7210 */ /* 0x024fc80007ffe00e */
[----:B---3--:R-:W-:-:S07]  /*0a00*/  IADD3 R14, PT, PT, R6, R13, R14 ;  /* 0x0000000d060e7210 */ /* 0x008fce0007ffe00e */
.L_x_186:
[----:B------:R-:W-:Y:S05]  /*0a10*/  BSYNC.RECONVERGENT B2 ;  /* 0x0000000000027941 */ /* 0x000fea0003800200 */
.L_x_185:
[----:B------:R-:W-:Y:S05]  /*0a20*/  @!P1 BRA `(.L_x_178) ;  /* 0x0000000000289947 */ /* 0x000fea0003800000 */
[----:B------:R-:W1:Y:S01]  /*0a30*/  LDC.64 R6, c[0x0][0x380] ;  /* 0x0000e000ff067b82 */ /* 0x000e620000000a00 */
[----:B------:R-:W-:Y:S02]  /*0a40*/  IMAD R9, R3, 0x1000, R4 ;  /* 0x0000100003097824 */ /* 0x000fe400078e0204 */
[----:B------:R-:W-:-:S07]  /*0a50*/  IMAD.MOV R8, RZ, RZ, -R5 ;  /* 0x000000ffff087224 */ /* 0x000fce00078e0a05 */
.L_x_187:
[----:B-1----:R-:W-:-:S06]  /*0a60*/  IMAD.WIDE.U32 R4, R9, 0x4, R6 ;  /* 0x0000000409047825 */ /* 0x002fcc00078e0006 */
[----:B------:R-:W2:Y:S01]  /*0a70*/  LDG.E R5, desc[UR6][R4.64] ;  /* 0x0000000604057981 */ /* 0x000ea2000c1e1900 */
[----:B------:R-:W-:Y:S02]  /*0a80*/  VIADD R8, R8, 0x1 ;  /* 0x0000000108087836 */ /* 0x000fe40000000000 */
[----:B------:R-:W-:-:S03]  /*0a90*/  VIADD R9, R9, 0x100 ;  /* 0x0000010009097836 */ /* 0x000fc60000000000 */
[----:B------:R-:W-:Y:S01]  /*0aa0*/  ISETP.NE.AND P0, PT, R8, RZ, PT ;  /* 0x000000ff0800720c */ /* 0x000fe20003f05270 */
[----:B--2--5:R-:W-:-:S12]  /*0ab0*/  IMAD.IADD R14, R5, 0x1, R14 ;  /* 0x00000001050e7824 */ /* 0x024fd800078e020e */
[----:B------:R-:W-:Y:S05]  /*0ac0*/  @P0 BRA `(.L_x_187) ;  /* 0xfffffffc00e40947 */ /* 0x000fea000383ffff */
.L_x_178:
[----:B------:R-:W-:Y:S05]  /*0ad0*/  BSYNC.RECONVERGENT B1 ;  /* 0x0000000000017941 */ /* 0x000fea0003800200 */
.L_x_177:
[----:B------:R-:W-:-:S13]  /*0ae0*/  ISETP.GE.U32.AND P0, PT, R0, 0x100, PT ;  /* 0x000001000000780c */ /* 0x000fda0003f06070 */
[----:B------:R-:W-:Y:S05]  /*0af0*/  @!P0 BRA `(.L_x_188) ;  /* 0x0000000000ac8947 */ /* 0x000fea0003800000 */
[----:B------:R-:W1:Y:S01]  /*0b00*/  S2R R8, SR_LANEID ;  /* 0x0000000000087919 */ /* 0x000e620000000000 */
[----:B-----5:R-:W2:Y:S01]  /*0b10*/  SHFL.DOWN PT, R0, R14, 0x1, 0x1f ;  /* 0x08201f000e007f89 */ /* 0x020ea200000e0000 */
[C---:B-1----:R-:W-:Y:S02]  /*0b20*/  ISETP.GT.AND P0, PT, R8.reuse, 0x1e, PT ;  /* 0x0000001e0800780c */ /* 0x042fe40003f04270 */
[----:B------:R-:W-:Y:S02]  /*0b30*/  ISETP.NE.AND P1, PT, R8, RZ, PT ;  /* 0x000000ff0800720c */ /* 0x000fe40003f25270 */
[----:B--2---:R-:W-:Y:S02]  /*0b40*/  SEL R5, R0, RZ, !P0 ;  /* 0x000000ff00057207 */ /* 0x004fe40004000000 */
[----:B------:R-:W-:Y:S02]  /*0b50*/  ISETP.GT.AND P0, PT, R8, 0x1d, PT ;  /* 0x0000001d0800780c */ /* 0x000fe40003f04270 */
[----:B------:R-:W-:-:S05]  /*0b60*/  IADD3 R5, PT, PT, R5, R14, RZ ;  /* 0x0000000e05057210 */ /* 0x000fca0007ffe0ff */
[----:B------:R-:W1:Y:S02]  /*0b70*/  SHFL.DOWN PT, R0, R5, 0x2, 0x1f ;  /* 0x08401f0005007f89 */ /* 0x000e6400000e0000 */
[----:B------:R-:W-:Y:S01]  /*0b80*/  @!P1 MOV R6, 0x400 ;  /* 0x0000040000069802 */ /* 0x000fe20000000f00 */
[----:B------:R-:W2:Y:S01]  /*0b90*/  @!P1 S2R R9, SR_CgaCtaId ;  /* 0x0000000000099919 */ /* 0x000ea20000008800 */
[----:B-1----:R-:W-:Y:S02]  /*0ba0*/  SEL R0, R0, RZ, !P0 ;  /* 0x000000ff00007207 */ /* 0x002fe40004000000 */
[----:B------:R-:W-:-:S03]  /*0bb0*/  ISETP.GT.AND P0, PT, R8, 0x1b, PT ;  /* 0x0000001b0800780c */ /* 0x000fc60003f04270 */
[----:B------:R-:W-:-:S05]  /*0bc0*/  IMAD.IADD R0, R5, 0x1, R0 ;  /* 0x0000000105007824 */ /* 0x000fca00078e0200 */
[----:B------:R-:W1:Y:S01]  /*0bd0*/  SHFL.DOWN PT, R4, R0, 0x4, 0x1f ;  /* 0x08801f0000047f89 */ /* 0x000e6200000e0000 */
[----:B--2---:R-:W-:Y:S02]  /*0be0*/  @!P1 LEA R9, R9, R6, 0x18 ;  /* 0x0000000609099211 */ /* 0x004fe400078ec0ff */
[----:B-1----:R-:W-:Y:S02]  /*0bf0*/  SEL R7, R4, RZ, !P0 ;  /* 0x000000ff04077207 */ /* 0x002fe40004000000 */
[----:B------:R-:W-:-:S03]  /*0c00*/  ISETP.GT.AND P0, PT, R8, 0x17, PT ;  /* 0x000000170800780c */ /* 0x000fc60003f04270 */
[----:B------:R-:W-:Y:S01]  /*0c10*/  IMAD.IADD R7, R0, 0x1, R7 ;  /* 0x0000000100077824 */ /* 0x000fe200078e0207 */
[----:B------:R-:W-:-:S04]  /*0c20*/  @!P1 SHF.R.U32.HI R0, RZ, 0x3, R2 ;  /* 0x00000003ff009819 */ /* 0x000fc80000011602 */
[----:B------:R-:W1:Y:S01]  /*0c30*/  SHFL.DOWN PT, R4, R7, 0x8, 0x1f ;  /* 0x09001f0007047f89 */ /* 0x000e6200000e0000 */
[----:B------:R-:W-:-:S05]  /*0c40*/  @!P1 LOP3.LUT R0, R0, 0x7c, RZ, 0xc0, !PT ;  /* 0x0000007c00009812 */ /* 0x000fca00078ec0ff */
[----:B------:R-:W-:Y:S01]  /*0c50*/  @!P1 IMAD.IADD R0, R0, 0x1, R9 ;  /* 0x0000000100009824 */ /* 0x000fe200078e0209 */
[----:B-1----:R-:W-:Y:S02]  /*0c60*/  SEL R4, R4, RZ, !P0 ;  /* 0x000000ff04047207 */ /* 0x002fe40004000000 */
[----:B------:R-:W-:-:S03]  /*0c70*/  ISETP.GT.AND P0, PT, R8, 0xf, PT ;  /* 0x0000000f0800780c */ /* 0x000fc60003f04270 */
[----:B------:R-:W-:-:S05]  /*0c80*/  IMAD.IADD R4, R7, 0x1, R4 ;  /* 0x0000000107047824 */ /* 0x000fca00078e0204 */
[----:B------:R-:W1:Y:S02]  /*0c90*/  SHFL.DOWN PT, R5, R4, 0x10, 0x1f ;  /* 0x0a001f0004057f89 */ /* 0x000e6400000e0000 */
[----:B-1----:R-:W-:Y:S02]  /*0ca0*/  SEL R5, R5, RZ, !P0 ;  /* 0x000000ff05057207 */ /* 0x002fe40004000000 */
        /* <DEDUP_REMOVED lines=8> */
[----:B--2---:R-:W-:Y:S04]  /*0d30*/  LDS R0, [UR4+0xc] ;  /* 0x00000c04ff007984 */ /* 0x004fe80008000800 */
[----:B------:R-:W1:Y:S04]  /*0d40*/  LDS.128 R4, [UR4+0x10] ;  /* 0x00001004ff047984 */ /* 0x000e680008000c00 */
[----:B------:R-:W2:Y:S01]  /*0d50*/  LDS.64 R8, [UR4+0x20] ;  /* 0x00002004ff087984 */ /* 0x000ea20008000a00 */
[----:B-1----:R-:W-:-:S04]  /*0d60*/  IADD3 R0, PT, PT, R4, R0, R11 ;  /* 0x0000000004007210 */ /* 0x002fc80007ffe00b */
[----:B------:R-:W-:-:S04]  /*0d70*/  IADD3 R0, PT, PT, R6, R0, R5 ;  /* 0x0000000006007210 */ /* 0x000fc80007ffe005 */
[----:B--2---:R-:W-:-:S05]  /*0d80*/  IADD3 R0, PT, PT, R8, R0, R7 ;  /* 0x0000000008007210 */ /* 0x004fca0007ffe007 */
[----:B------:R-:W-:Y:S01]  /*0d90*/  IMAD.IADD R11, R0, 0x1, R9 ;  /* 0x00000001000b7824 */ /* 0x000fe200078e0209 */
[----:B------:R-:W-:Y:S06]  /*0da0*/  BRA `(.L_x_189) ;  /* 0x00000014007c7947 */ /* 0x000fec0003800000 */
.L_x_188:
[----:B------:R-:W-:Y:S01]  /*0db0*/  LOP3.LUT R4, R2, 0x3e0, RZ, 0xc0, !PT ;  /* 0x000003e002047812 */ /* 0x000fe200078ec0ff */
[----:B------:R-:W1:Y:S03]  /*0dc0*/  S2R R10, SR_LANEID ;  /* 0x00000000000a7919 */ /* 0x000e660000000000 */
[----:B------:R-:W-:Y:S02]  /*0dd0*/  LOP3.LUT R7, RZ, R4, RZ, 0x33, !PT ;  /* 0x00000004ff077212 */ /* 0x000fe400078e33ff */
[----:B------:R-:W-:-:S03]  /*0de0*/  IADD3 R5, PT, PT, R4, 0x20, RZ ;  /* 0x0000002004057810 */ /* 0x000fc60007ffe0ff */
[----:B------:R-:W-:Y:S01]  /*0df0*/  IMAD.IADD R7, R0, 0x1, R7 ;  /* 0x0000000100077824 */ /* 0x000fe200078e0207 */
[----:B------:R-:W-:-:S04]  /*0e00*/  ISETP.GT.U32.AND P0, PT, R5, R0, PT ;  /* 0x000000000500720c */ /* 0x000fc80003f04070 */
[----:B------:R-:W-:-:S05]  /*0e10*/  SEL R7, R7, 0x1f, P0 ;  /* 0x0000001f07077807 */ /* 0x000fca0000000000 */
[----:B-----5:R-:W2:Y:S01]  /*0e20*/  SHFL.DOWN PT, R4, R14, 0x1, R7 ;  /* 0x082000000e047989 */ /* 0x020ea200000e0007 */
[CC--:B-1----:R-:W-:Y:S01]  /*0e30*/  ISETP.GE.AND P0, PT, R10.reuse, R7.reuse, PT ;  /* 0x000000070a00720c */ /* 0x0c2fe20003f06270 */
[C---:B------:R-:W-:Y:S01]  /*0e40*/  VIADD R6, R10.reuse, 0x2 ;  /* 0x000000020a067836 */ /* 0x040fe20000000000 */
[C---:B------:R-:W-:Y:S01]  /*0e50*/  ISETP.NE.AND P1, PT, R10.reuse, RZ, PT ;  /* 0x000000ff0a00720c */ /* 0x040fe20003f25270 */
[----:B------:R-:W-:Y:S01]  /*0e60*/  VIADD R8, R10, 0x4 ;  /* 0x000000040a087836 */ /* 0x000fe20000000000 */
[----:B--2---:R-:W-:Y:S02]  /*0e70*/  SEL R5, R4, RZ, !P0 ;  /* 0x000000ff04057207 */ /* 0x004fe40004000000 */
[----:B------:R-:W-:-:S03]  /*0e80*/  ISETP.GT.AND P0, PT, R6, R7, PT ;  /* 0x000000070600720c */ /* 0x000fc60003f04270 */
[----:B------:R-:W-:-:S06]  /*0e90*/  IMAD.IADD R4, R5, 0x1, R14 ;  /* 0x0000000105047824 */ /* 0x000fcc00078e020e */
[----:B------:R-:W1:Y:S01]  /*0ea0*/  @!P1 S2R R11, SR_CgaCtaId ;  /* 0x00000000000b9919 */ /* 0x000e620000008800 */
[----:B------:R-:W-:Y:S01]  /*0eb0*/  @!P1 SHF.R.U32.HI R9, RZ, 0x3, R2 ;  /* 0x00000003ff099819 */ /* 0x000fe20000011602 */
[----:B------:R-:W2:Y:S03]  /*0ec0*/  SHFL.DOWN PT, R5, R4, 0x2, R7 ;  /* 0x0840000004057989 */ /* 0x000ea600000e0007 */
[----:B------:R-:W-:Y:S02]  /*0ed0*/  @!P1 LOP3.LUT R9, R9, 0x7c, RZ, 0xc0, !PT ;  /* 0x0000007c09099812 */ /* 0x000fe400078ec0ff */
[----:B--2---:R-:W-:Y:S02]  /*0ee0*/  SEL R5, R5, RZ, !P0 ;  /* 0x000000ff05057207 */ /* 0x004fe40004000000 */
[----:B------:R-:W-:-:S03]  /*0ef0*/  ISETP.GT.AND P0, PT, R8, R7, PT ;  /* 0x000000070800720c */ /* 0x000fc60003f04270 */
[----:B------:R-:W-:Y:S01]  /*0f00*/  IMAD.IADD R6, R4, 0x1, R5 ;  /* 0x0000000104067824 */ /* 0x000fe200078e0205 */
[----:B------:R-:W-:-:S04]  /*0f10*/  IADD3 R4, PT, PT, R10, 0x8, RZ ;  /* 0x000000080a047810 */ /* 0x000fc80007ffe0ff */
[----:B------:R-:W2:Y:S02]  /*0f20*/  SHFL.DOWN PT, R5, R6, 0x4, R7 ;  /* 0x0880000006057989 */ /* 0x000ea400000e0007 */
[----:B--2---:R-:W-:Y:S02]  /*0f30*/  SEL R5, R5, RZ, !P0 ;  /* 0x000000ff05057207 */ /* 0x004fe40004000000 */
[----:B------:R-:W-:-:S03]  /*0f40*/  ISETP.GT.AND P0, PT, R4, R7, PT ;  /* 0x000000070400720c */ /* 0x000fc60003f04270 */
[----:B------:R-:W-:Y:S02]  /*0f50*/  IMAD.IADD R8, R6, 0x1, R5 ;  /* 0x0000000106087824 */ /* 0x000fe400078e0205 */
[----:B------:R-:W-:Y:S01]  /*0f60*/  VIADD R6, R10, 0x10 ;  /* 0x000000100a067836 */ /* 0x000fe20000000000 */
[----:B------:R-:W-:Y:S02]  /*0f70*/  @!P1 MOV R10, 0x400 ;  /* 0x00000400000a9802 */ /* 0x000fe40000000f00 */
[----:B------:R-:W2:Y:S02]  /*0f80*/  SHFL.DOWN PT, R5, R8, 0x8, R7 ;  /* 0x0900000008057989 */ /* 0x000ea400000e0007 */
[----:B-1----:R-:W-:-:S05]  /*0f90*/  @!P1 LEA R10, R11, R10, 0x18 ;  /* 0x0000000a0b0a9211 */ /* 0x002fca00078ec0ff */
[----:B------:R-:W-:Y:S01]  /*0fa0*/  @!P1 IMAD.IADD R10, R9, 0x1, R10 ;  /* 0x00000001090a9824 */ /* 0x000fe200078e020a */
[----:B--2---:R-:W-:Y:S02]  /*0fb0*/  SEL R5, R5, RZ, !P0 ;  /* 0x000000ff05057207 */ /* 0x004fe40004000000 */
[----:B------:R-:W-:-:S03]  /*0fc0*/  ISETP.GT.AND P0, PT, R6, R7, PT ;  /* 0x000000070600720c */ /* 0x000fc60003f04270 */
[----:B------:R-:W-:-:S05]  /*0fd0*/  IMAD.IADD R4, R8, 0x1, R5 ;  /* 0x0000000108047824 */ /* 0x000fca00078e0205 */
[----:B------:R-:W1:Y:S02]  /*0fe0*/  SHFL.DOWN PT, R5, R4, 0x10, R7 ;  /* 0x0a00000004057989 */ /* 0x000e6400000e0007 */
[----:B-1----:R-:W-:Y:S02]  /*0ff0*/  SEL R5, R5, RZ, !P0 ;  /* 0x000000ff05057207 */ /* 0x002fe40004000000 */
[----:B------:R-:W-:-:S03]  /*1000*/  ISETP.NE.AND P0, PT, R2, RZ, PT ;  /* 0x000000ff0200720c */ /* 0x000fc60003f05270 */
[----:B------:R-:W-:-:S05]  /*1010*/  IMAD.IADD R11, R4, 0x1, R5 ;  /* 0x00000001040b7824 */ /* 0x000fca00078e0205 */
[----:B------:R1:W-:Y:S01]  /*1020*/  @!P1 STS [R10+0x8], R11 ;  /* 0x0000080b0a009388 */ /* 0x0003e20000000800 */
[----:B------:R-:W-:Y:S06]  /*1030*/  BAR.SYNC.DEFER_BLOCKING 0x0 ;  /* 0x0000000000007b1d */ /* 0x000fec0000010000 */
[----:B------:R-:W-:Y:S05]  /*1040*/  @P0 BRA `(.L_x_189) ;  /* 0x0000001000d40947 */ /* 0x000fea0003800000 */
[----:B------:R-:W2:Y:S01]  /*1050*/  S2UR UR5, SR_CgaCtaId ;  /* 0x00000000000579c3 */ /* 0x000ea20000008800 */
[----:B------:R-:W-:Y:S01]  /*1060*/  UMOV UR4, 0x400 ;  /* 0x0000040000047882 */ /* 0x000fe20000000000 */
[C---:B------:R-:W-:Y:S02]  /*1070*/  ISETP.GT.U32.AND P2, PT, R0.reuse, 0x40, PT ;  /* 0x000000400000780c */ /* 0x040fe40003f44070 */
[C---:B------:R-:W-:Y:S02]  /*1080*/  ISETP.GT.U32.AND P1, PT, R0.reuse, 0x20, PT ;  /* 0x000000200000780c */ /* 0x040fe40003f24070 */
[----:B------:R-:W-:Y:S01]  /*1090*/  ISETP.GT.U32.AND P3, PT, R0, 0x80, PT ;  /* 0x000000800000780c */ /* 0x000fe20003f64070 */
[----:B--2---:R-:W-:-:S09]  /*10a0*/  ULEA UR4, UR5, UR4, 0x18 ;  /* 0x0000000405047291 */ /* 0x004fd2000f8ec0ff */
[----:B------:R-:W2:Y:S04]  /*10b0*/  LDS.128 R4, [UR4+0x10] ;  /* 0x00001004ff047984 */ /* 0x000ea80008000c00 */
[----:B------:R-:W3:Y:S04]  /*10c0*/  LDS R2, [UR4+0xc] ;  /* 0x00000c04ff027984 */ /* 0x000ee80008000800 */
[----:B------:R-:W4:Y:S01]  /*10d0*/  LDS.64 R8, [UR4+0x20] ;  /* 0x00002004ff087984 */ /* 0x000f220008000a00 */
[----:B--2---:R-:W-:Y:S02]  /*10e0*/  SEL R4, R4, RZ, P2 ;  /* 0x000000ff04047207 */ /* 0x004fe40001000000 */
[----:B------:R-:W-:-:S02]  /*10f0*/  ISETP.GT.U32.AND P2, PT, R0, 0x60, PT ;  /* 0x000000600000780c */ /* 0x000fc40003f44070 */
[----:B---3--:R-:W-:Y:S02]  /*1100*/  SEL R2, R2, RZ, P1 ;  /* 0x000000ff02027207 */ /* 0x008fe40000800000 */
[----:B------:R-:W-:Y:S02]  /*1110*/  SEL R5, R5, RZ, P2 ;  /* 0x000000ff05057207 */ /* 0x000fe40001000000 */
[----:B------:R-:W-:Y:S02]  /*1120*/  IADD3 R2, PT, PT, R4, R2, R11 ;  /* 0x0000000204027210 */ /* 0x000fe40007ffe00b */
[----:B------:R-:W-:Y:S02]  /*1130*/  ISETP.GT.U32.AND P1, PT, R0, 0xa0, PT ;  /* 0x000000a00000780c */ /* 0x000fe40003f24070 */
[----:B------:R-:W-:Y:S02]  /*1140*/  SEL R6, R6, RZ, P3 ;  /* 0x000000ff06067207 */ /* 0x000fe40001800000 */
[----:B------:R-:W-:-:S02]  /*1150*/  ISETP.GT.U32.AND P2, PT, R0, 0xc0, PT ;  /* 0x000000c00000780c */ /* 0x000fc40003f44070 */
[----:B------:R-:W-:Y:S02]  /*1160*/  ISETP.GT.U32.AND P3, PT, R0, 0xe0, PT ;  /* 0x000000e00000780c */ /* 0x000fe40003f64070 */
[----:B------:R-:W-:Y:S02]  /*1170*/  SEL R7, R7, RZ, P1 ;  /* 0x000000ff07077207 */ /* 0x000fe40000800000 */
[----:B------:R-:W-:Y:S02]  /*1180*/  IADD3 R2, PT, PT, R6, R2, R5 ;  /* 0x0000000206027210 */ /* 0x000fe40007ffe005 */
[----:B----4-:R-:W-:Y:S02]  /*1190*/  SEL R8, R8, RZ, P2 ;  /* 0x000000ff08087207 */ /* 0x010fe40001000000 */
[----:B------:R-:W-:Y:S02]  /*11a0*/  SEL R9, R9, RZ, P3 ;  /* 0x000000ff09097207 */ /* 0x000fe40001800000 */
[----:B------:R-:W-:-:S05]  /*11b0*/  IADD3 R2, PT, PT, R8, R2, R7 ;  /* 0x0000000208027210 */ /* 0x000fca0007ffe007 */
[----:B-1----:R-:W-:Y:S01]  /*11c0*/  IMAD.IADD R11, R2, 0x1, R9 ;  /* 0x00000001020b7824 */ /* 0x002fe200078e0209 */
[----:B------:R-:W-:Y:S06]  /*11d0*/  BRA `(.L_x_189) ;  /* 0x0000001000707947 */ /* 0x000fec0003800000 */
.L_x_174:
[----:B------:R-:W0:Y:S01]  /*11e0*/  S2R R2, SR_TID.X ;  /* 0x0000000000027919 */ /* 0x000e220000002100 */
[----:B------:R-:W1:Y:S02]  /*11f0*/  LDCU.64 UR4, c[0x0][0x380] ;  /* 0x00007000ff0477ac */ /* 0x000e640008000a00 */
[----:B-1----:R-:W-:Y:S01]  /*1200*/  MOV R4, UR4 ;  /* 0x0000000400047c02 */ /* 0x002fe20008000f00 */
[----:B------:R-:W-:Y:S02]  /*1210*/  IMAD.U32 R5, RZ, RZ, UR5 ;  /* 0x00000005ff057e24 */ /* 0x000fe4000f8e00ff */
[----:B0-----:R-:W-:-:S04]  /*1220*/  IMAD R7, R3, 0x1000, R2 ;  /* 0x0000100003077824 */ /* 0x001fc800078e0202 */
[----:B------:R-:W-:-:S05]  /*1230*/  IMAD.WIDE.U32 R6, R7, 0x4, R4 ;  /* 0x0000000407067825 */ /* 0x000fca00078e0004 */
        /* <DEDUP_REMOVED lines=16> */
[----:B------:R-:W-:-:S02]  /*1340*/  ISETP.GE.U32.AND P0, PT, R0, R13, PT ;  /* 0x0000000d0000720c */ /* 0x000fc40003f06070 */
        /* <DEDUP_REMOVED lines=9> */
[----:B------:R-:W-:Y:S01]  /*13e0*/  IMAD R9, R3, 0x1000, R13 ;  /* 0x0000100003097824 */ /* 0x000fe200078e020d */
[----:B------:R-:W-:Y:S01]  /*13f0*/  LOP3.LUT R6, RZ, R2, RZ, 0x33, !PT ;  /* 0x00000002ff067212 */ /* 0x000fe200078e33ff */
[----:B------:R-:W-:Y:S01]  /*1400*/  VIADD R0, R8, 0xfffff000 ;  /* 0xfffff00008007836 */ /* 0x000fe20000000000 */
[----:B------:R-:W-:Y:S02]  /*1410*/  UMOV UR4, URZ ;  /* 0x000000ff00047c82 */ /* 0x000fe40008000000 */
[----:B------:R-:W-:Y:S02]  /*1420*/  IADD3 R6, PT, PT, -R13, R8, R6 ;  /* 0x000000080d067210 */ /* 0x000fe40007ffe106 */
[C---:B------:R-:W-:Y:S02]  /*1430*/  ISETP.GT.U32.AND P0, PT, R9.reuse, R0, PT ;  /* 0x000000000900720c */ /* 0x040fe40003f04070 */
[----:B------:R-:W-:Y:S01]  /*1440*/  IADD3 R7, PT, PT, R9, 0x800, R2 ;  /* 0x0000080009077810 */ /* 0x000fe20007ffe002 */
[----:B------:R-:W-:-:S02]  /*1450*/  IMAD.MOV.U32 R2, RZ, RZ, R9 ;  /* 0x000000ffff027224 */ /* 0x000fc400078e0009 */
[----:B------:R-:W-:-:S08]  /*1460*/  IMAD R6, R3, -0x1000, R6 ;  /* 0xfffff00003067824 */ /* 0x000fd000078e0206 */
[----:B------:R-:W-:Y:S05]  /*1470*/  @P0 BRA `(.L_x_191) ;  /* 0x00000000009c0947 */ /* 0x000fea0003800000 */
[----:B------:R-:W0:Y:S08]  /*1480*/  LDC R8, c[0x0][0x3a8] ;  /* 0x0000ea00ff087b82 */ /* 0x000e300000000800 */
[----:B------:R-:W1:Y:S02]  /*1490*/  LDC.64 R4, c[0x0][0x380] ;  /* 0x0000e000ff047b82 */ /* 0x000e640000000a00 */
.L_x_192:
[----:B------:R-:W2:Y:S02]  /*14a0*/  S2R R10, SR_TID.X ;  /* 0x00000000000a7919 */ /* 0x000ea40000002100 */
[----:B--2---:R-:W-:-:S04]  /*14b0*/  IMAD.IADD R11, R10, 0x1, R9 ;  /* 0x000000010a0b7824 */ /* 0x004fc800078e0209 */
[----:B-1----:R-:W-:-:S05]  /*14c0*/  IMAD.WIDE.U32 R10, R11, 0x4, R4 ;  /* 0x000000040b0a7825 */ /* 0x002fca00078e0004 */
        /* <DEDUP_REMOVED lines=10> */
[----:B------:R-:W5:Y:S01]  /*1570*/  LDG.E R21, desc[UR6][R10.64+0x2c00] ;  /* 0x002c00060a157981 */ /* 0x000f62000c1e1900 */
[----:B--2---:R-:W-:-:S03]  /*1580*/  IADD3 R20, PT, PT, R20, R18, R27 ;  /* 0x0000001214147210 */ /* 0x004fc60007ffe01b */
[----:B------:R-:W2:Y:S04]  /*1590*/  LDG.E R18, desc[UR6][R10.64+0x2800] ;  /* 0x002800060a127981 */ /* 0x000ea8000c1e1900 */
[----:B------:R-:W2:Y:S01]  /*15a0*/  LDG.E R27, desc[UR6][R10.64+0x3800] ;  /* 0x003800060a1b7981 */ /* 0x000ea2000c1e1900 */
[----:B---3--:R-:W-:-:S03]  /*15b0*/  IADD3 R24, PT, PT, R23, R22, R20 ;  /* 0x0000001617187210 */ /* 0x008fc60007ffe014 */
[----:B------:R-:W3:Y:S04]  /*15c0*/  LDG.E R23, desc[UR6][R10.64+0x3000] ;  /* 0x003000060a177981 */ /* 0x000ee8000c1e1900 */
[----:B------:R-:W3:Y:S04]  /*15d0*/  LDG.E R20, desc[UR6][R10.64+0x3400] ;  /* 0x003400060a147981 */ /* 0x000ee8000c1e1900 */
[----:B------:R-:W3:Y:S01]  /*15e0*/  LDG.E R22, desc[UR6][R10.64+0x3c00] ;  /* 0x003c00060a167981 */ /* 0x000ee2000c1e1900 */
[----:B----4-:R-:W-:-:S04]  /*15f0*/  IADD3 R14, PT, PT, R17, R14, R24 ;  /* 0x0000000e110e7210 */ /* 0x010fc80007ffe018 */
[----:B-----5:R-:W-:-:S04]  /*1600*/  IADD3 R14, PT, PT, R19, R16, R14 ;  /* 0x00000010130e7210 */ /* 0x020fc80007ffe00e */
[----:B------:R-:W-:Y:S02]  /*1610*/  IADD3 R12, PT, PT, R15, R12, R14 ;  /* 0x0000000c0f0c7210 */ /* 0x000fe40007ffe00e */
[----:B0-----:R-:W-:-:S04]  /*1620*/  IADD3 R14, PT, PT, -R9, R8, RZ ;  /* 0x00000008090e7210 */ /* 0x001fc80007ffe1ff */
[----:B------:R-:W-:Y:S02]  /*1630*/  ISETP.GE.U32.AND P0, PT, R14, R13, PT ;  /* 0x0000000d0e00720c */ /* 0x000fe40003f06070 */
[----:B--2---:R-:W-:-:S04]  /*1640*/  IADD3 R12, PT, PT, R21, R18, R12 ;  /* 0x00000012150c7210 */ /* 0x004fc80007ffe00c */
[----:B---3--:R-:W-:-:S04]  /*1650*/  IADD3 R12, PT, PT, R20, R23, R12 ;  /* 0x00000017140c7210 */ /* 0x008fc80007ffe00c */
[----:B------:R-:W-:-:S03]  /*1660*/  IADD3 R27, PT, PT, R22, R27, R12 ;  /* 0x0000001b161b7210 */ /* 0x000fc60007ffe00c */
[----:B------:R-:W-:Y:S05]  /*1670*/  @!P0 BRA `(.L_x_190) ;  /* 0x00000008009c8947 */ /* 0x000fea0003800000 */
[C---:B------:R-:W-:Y:S01]  /*1680*/  IMAD.IADD R9, R13.reuse, 0x1, R9 ;  /* 0x000000010d097824 */ /* 0x040fe200078e0209 */
[----:B------:R-:W-:Y:S01]  /*1690*/  UIADD3 UR4, UPT, UPT, UR4, 0x1, URZ ;  /* 0x0000000104047890 */ /* 0x000fe2000fffe0ff */
[----:B------:R-:W-:Y:S02]  /*16a0*/  IMAD.IADD R2, R13, 0x1, R2 ;  /* 0x000000010d027824 */ /* 0x000fe400078e0202 */
[----:B------:R-:W-:Y:S01]  /*16b0*/  IMAD.IADD R6, R6, 0x1, -R13 ;  /* 0x0000000106067824 */ /* 0x000fe200078e0a0d */
[----:B------:R-:W-:Y:S01]  /*16c0*/  ISETP.GT.U32.AND P0, PT, R9, R0, PT ;  /* 0x000000000900720c */ /* 0x000fe20003f04070 */
[----:B------:R-:W-:-:S12]  /*16d0*/  IMAD.IADD R7, R13, 0x1, R7 ;  /* 0x000000010d077824 */ /* 0x000fd800078e0207 */
[----:B------:R-:W-:Y:S05]  /*16e0*/  @!P0 BRA `(.L_x_192) ;  /* 0xfffffffc006c8947 */ /* 0x000fea000383ffff */
.L_x_191:
[----:B------:R-:W0:Y:S01]  /*16f0*/  S2R R13, SR_TID.X ;  /* 0x00000000000d7919 */ /* 0x000e220000002100 */
[----:B------:R-:W-:Y:S01]  /*1700*/  IMAD.IADD R0, R8, 0x1, -R9 ;  /* 0x0000000108007824 */ /* 0x000fe200078e0a09 */
[----:B------:R-:W-:Y:S04]  /*1710*/  BSSY.RECONVERGENT B1, `(.L_x_190) ;  /* 0x000009d000017945 */ /* 0x000fe80003800200 */
[----:B0-----:R-:W-:-:S04]  /*1720*/  ISETP.GE.AND P0, PT, R13, R0, PT ;  /* 0x000000000d00720c */ /* 0x001fc80003f06270 */
[----:B------:R-:W-:-:S13]  /*1730*/  ISETP.GE.U32.OR P0, PT, R9, R8, P0 ;  /* 0x000000080900720c */ /* 0x000fda0000706470 */
[----:B------:R-:W-:Y:S05]  /*1740*/  @P0 BRA `(.L_x_193) ;  /* 0x0000000800640947 */ /* 0x000fea0003800000 */
[----:B------:R-:W0:Y:S01]  /*1750*/  LDC R10, c[0x0][0x3ac] ;  /* 0x0000eb00ff0a7b82 */ /* 0x000e220000000800 */
[----:B------:R-:W-:Y:S01]  /*1760*/  LOP3.LUT R11, RZ, R13, RZ, 0x33, !PT ;  /* 0x0000000dff0b7212 */ /* 0x000fe200078e33ff */
[----:B------:R-:W-:Y:S06]  /*1770*/  BSSY.RECONVERGENT B2, `(.L_x_194) ;  /* 0x000004f000027945 */ /* 0x000fec0003800200 */
[----:B------:R-:W1:Y:S01]  /*1780*/  LDC R0, c[0x0][0x3ac] ;  /* 0x0000eb00ff007b82 */ /* 0x000e620000000800 */
[----:B0-----:R-:W-:-:S05]  /*1790*/  IMAD.SHL.U32 R10, R10, 0x1000, RZ ;  /* 0x000010000a0a7824 */ /* 0x001fca00078e00ff */
[----:B------:R-:W-:-:S04]  /*17a0*/  LEA R10, R3, R10, 0xc ;  /* 0x0000000a030a7211 */ /* 0x000fc800078e60ff */
[----:B------:R-:W-:Y:S01]  /*17b0*/  IADD3 R8, PT, PT, -R10, R8, R11 ;  /* 0x000000080a087210 */ /* 0x000fe20007ffe10b */
[----:B-1----:R-:W-:Y:S02]  /*17c0*/  IMAD R11, R0, UR4, RZ ;  /* 0x00000004000b7c24 */ /* 0x002fe4000f8e02ff */
[----:B------:R-:W-:Y:S02]  /*17d0*/  IMAD.MOV.U32 R0, RZ, RZ, R13 ;  /* 0x000000ffff007224 */ /* 0x000fe400078e000d */
[----:B------:R-:W-:-:S05]  /*17e0*/  IMAD R8, R11, -0x1000, R8 ;  /* 0xfffff0000b087824 */ /* 0x000fca00078e0208 */
[C---:B------:R-:W-:Y:S02]  /*17f0*/  ISETP.GE.U32.AND P0, PT, R8.reuse, 0xf00, PT ;  /* 0x00000f000800780c */ /* 0x040fe40003f06070 */
[----:B------:R-:W-:-:S04]  /*1800*/  LEA.HI R8, R8, 0x1, RZ, 0x18 ;  /* 0x0000000108087811 */ /* 0x000fc800078fc0ff */
[----:B------:R-:W-:-:S07]  /*1810*/  LOP3.LUT R10, R8, 0xf, RZ, 0xc0, !PT ;  /* 0x0000000f080a7812 */ /* 0x000fce00078ec0ff */
[----:B------:R-:W-:Y:S05]  /*1820*/  @!P0 BRA `(.L_x_195) ;  /* 0x00000004000c8947 */ /* 0x000fea0003800000 */
[----:B------:R-:W-:Y:S01]  /*1830*/  LEA.HI R0, R6, 0x1, RZ, 0x18 ;  /* 0x0000000106007811 */ /* 0x000fe200078fc0ff */
[----:B------:R-:W-:Y:S01]  /*1840*/  BSSY.RECONVERGENT B3, `(.L_x_196) ;  /* 0x0000040000037945 */ /* 0x000fe20003800200 */
[----:B------:R-:W-:Y:S02]  /*1850*/  LOP3.LUT R11, R13, 0x800, RZ, 0xfc, !PT ;  /* 0x000008000d0b7812 */ /* 0x000fe400078efcff */
[----:B------:R-:W-:-:S05]  /*1860*/  LOP3.LUT R0, R0, 0x1fffff0, RZ, 0xc0, !PT ;  /* 0x01fffff000007812 */ /* 0x000fca00078ec0ff */
[----:B------:R-:W-:-:S07]  /*1870*/  IMAD.MOV R0, RZ, RZ, -R0 ;  /* 0x000000ffff007224 */ /* 0x000fce00078e0a00 */
.L_x_197:
[C---:B------:R-:W-:Y:S02]  /*1880*/  VIADD R15, R7.reuse, 0xfffff800 ;  /* 0xfffff800070f7836 */ /* 0x040fe40000000000 */
[----:B------:R-:W-:Y:S02]  /*1890*/  VIADD R21, R7, 0xfffff900 ;  /* 0xfffff90007157836 */ /* 0x000fe40000000000 */
[----:B------:R-:W-:-:S04]  /*18a0*/  IMAD.WIDE.U32 R14, R15, 0x4, R4 ;  /* 0x000000040f0e7825 */ /* 0x000fc800078e0004 */
[--C-:B------:R-:W-:Y:S01]  /*18b0*/  IMAD.WIDE.U32 R20, R21, 0x4, R4.reuse ;  /* 0x0000000415147825 */ /* 0x100fe200078e0004 */
[----:B------:R0:W2:Y:S04]  /*18c0*/  LDG.E R28, desc[UR6][R14.64] ;  /* 0x000000060e1c7981 */ /* 0x0000a8000c1e1900 */
[----:B------:R-:W2:Y:S01]  /*18d0*/  LDG.E R29, desc[UR6][R20.64] ;  /* 0x00000006141d7981 */ /* 0x000ea2000c1e1900 */
[C---:B------:R-:W-:Y:S02]  /*18e0*/  VIADD R17, R7.reuse, 0xfffffa00 ;  /* 0xfffffa0007117836 */ /* 0x040fe40000000000 */
[----:B------:R-:W-:Y:S02]  /*18f0*/  VIADD R19, R7, 0xfffffb00 ;  /* 0xfffffb0007137836 */ /* 0x000fe40000000000 */
[----:B------:R-:W-:-:S04]  /*1900*/  IMAD.WIDE.U32 R16, R17, 0x4, R4 ;  /* 0x0000000411107825 */ /* 0x000fc800078e0004 */
[--C-:B------:R-:W-:Y:S01]  /*1910*/  IMAD.WIDE.U32 R18, R19, 0x4, R4.reuse ;  /* 0x0000000413127825 */ /* 0x100fe200078e0004 */
[----:B------:R1:W3:Y:S04]  /*1920*/  LDG.E R13, desc[UR6][R16.64] ;  /* 0x00000006100d7981 */ /* 0x0002e8000c1e1900 */
[----:B------:R4:W3:Y:S01]  /*1930*/  LDG.E R12, desc[UR6][R18.64] ;  /* 0x00000006120c7981 */ /* 0x0008e2000c1e1900 */
[C---:B------:R-:W-:Y:S01]  /*1940*/  VIADD R22, R7.reuse, 0xfffffd00 ;  /* 0xfffffd0007167836 */ /* 0x040fe20000000000 */
[C---:B------:R-:W-:Y:S01]  /*1950*/  IADD3 R23, PT, PT, R7.reuse, -0x400, RZ ;  /* 0xfffffc0007177810 */ /* 0x040fe20007ffe0ff */
[----:B------:R-:W-:Y:S02]  /*1960*/  VIADD R26, R7, 0xfffffe00 ;  /* 0xfffffe00071a7836 */ /* 0x000fe40000000000 */
[----:B0-----:R-:W-:-:S04]  /*1970*/  IMAD.WIDE.U32 R14, R22, 0x4, R4 ;  /* 0x00000004160e7825 */ /* 0x001fc800078e0004 */
[--C-:B-1----:R-:W-:Y:S02]  /*1980*/  IMAD.WIDE.U32 R16, R26, 0x4, R4.reuse ;  /* 0x000000041a107825 */ /* 0x102fe400078e0004 */
[----:B------:R0:W5:Y:S02]  /*1990*/  LDG.E R26, desc[UR6][R14.64] ;  /* 0x000000060e1a7981 */ /* 0x000164000c1e1900 */
[C-C-:B------:R-:W-:Y:S02]  /*19a0*/  IMAD.WIDE.U32 R24, R7.reuse, 0x4, R4.reuse ;  /* 0x0000000407187825 */ /* 0x140fe400078e0004 */
[----:B------:R-:W5:Y:S02]  /*19b0*/  LDG.E R16, desc[UR6][R16.64] ;  /* 0x0000000610107981 */ /* 0x000f64000c1e1900 */
[----:B----4-:R-:W-:Y:S02]  /*19c0*/  VIADD R19, R7, 0xffffff00 ;  /* 0xffffff0007137836 */ /* 0x010fe40000000000 */
[----:B------:R-:W-:Y:S01]  /*19d0*/  IMAD.WIDE.U32 R20, R23, 0x4, R4 ;  /* 0x0000000417147825 */ /* 0x000fe200078e0004 */
[----:B------:R-:W4:Y:S03]  /*19e0*/  LDG.E R24, desc[UR6][R24.64] ;  /* 0x0000000618187981 */ /* 0x000f26000c1e1900 */
[----:B0-----:R-:W-:-:S02]  /*19f0*/  VIADD R15, R7, 0x200 ;  /* 0x00000200070f7836 */ /* 0x001fc40000000000 */
[----:B------:R-:W-:Y:S02]  /*1a00*/  VIADD R23, R7, 0x100 ;  /* 0x0000010007177836 */ /* 0x000fe40000000000 */
[--C-:B------:R-:W-:Y:S01]  /*1a10*/  IMAD.WIDE.U32 R18, R19, 0x4, R4.reuse ;  /* 0x0000000413127825 */ /* 0x100fe200078e0004 */
[----:B------:R0:W5:Y:S03]  /*1a20*/  LDG.E R25, desc[UR6][R20.64] ;  /* 0x0000000614197981 */ /* 0x000166000c1e1900 */
[----:B------:R-:W-:Y:S02]  /*1a30*/  IMAD.WIDE.U32 R22, R23, 0x4, R4 ;  /* 0x0000000417167825 */ /* 0x000fe400078e0004 */
[----:B------:R-:W4:Y:S04]  /*1a40*/  LDG.E R19, desc[UR6][R18.64] ;  /* 0x0000000612137981 */ /* 0x000f28000c1e1900 */
[----:B------:R1:W4:Y:S01]  /*1a50*/  LDG.E R23, desc[UR6][R22.64] ;  /* 0x0000000616177981 */ /* 0x000322000c1e1900 */
[----:B0-----:R-:W-:-:S04]  /*1a60*/  VIADD R21, R7, 0x300 ;  /* 0x0000030007157836 */ /* 0x001fc80000000000 */
[----:B------:R-:W-:-:S04]  /*1a70*/  IMAD.WIDE.U32 R20, R21, 0x4, R4 ;  /* 0x0000000415147825 */ /* 0x000fc800078e0004 */
[----:B-1----:R-:W-:Y:S02]  /*1a80*/  VIADD R22, R7, 0x700 ;  /* 0x0000070007167836 */ /* 0x002fe40000000000 */
[----:B------:R-:W4:Y:S01]  /*1a90*/  LDG.E R21, desc[UR6][R20.64] ;  /* 0x0000000614157981 */ /* 0x000f22000c1e1900 */
[----:B--2---:R-:W-:Y:S01]  /*1aa0*/  IADD3 R27, PT, PT, R29, R28, R27 ;  /* 0x0000001c1d1b7210 */ /* 0x004fe20007ffe01b */
[----:B------:R-:W-:Y:S01]  /*1ab0*/  IMAD.WIDE.U32 R28, R15, 0x4, R4 ;  /* 0x000000040f1c7825 */ /* 0x000fe200078e0004 */
[----:B------:R-:W-:-:S05]  /*1ac0*/  IADD3 R15, PT, PT, R7, 0x400, RZ ;  /* 0x00000400070f7810 */ /* 0x000fca0007ffe0ff */
[----:B------:R0:W2:Y:S01]  /*1ad0*/  LDG.E R28, desc[UR6][R28.64] ;  /* 0x000000061c1c7981 */ /* 0x0000a2000c1e1900 */
[----:B------:R-:W-:-:S05]  /*1ae0*/  IMAD.WIDE.U32 R14, R15, 0x4, R4 ;  /* 0x000000040f0e7825 */ /* 0x000fca00078e0004 */
[----:B------:R1:W2:Y:S01]  /*1af0*/  LDG.E R17, desc[UR6][R14.64] ;  /* 0x000000060e117981 */ /* 0x0002a2000c1e1900 */
[----:B---3--:R-:W-:Y:S01]  /*1b00*/  IADD3 R27, PT, PT, R12, R13, R27 ;  /* 0x0000000d0c1b7210 */ /* 0x008fe20007ffe01b */
[----:B0-----:R-:W-:-:S04]  /*1b10*/  VIADD R29, R7, 0x500 ;  /* 0x00000500071d7836 */ /* 0x001fc80000000000 */
[----:B------:R-:W-:-:S04]  /*1b20*/  IMAD.WIDE.U32 R12, R29, 0x4, R4 ;  /* 0x000000041d0c7825 */ /* 0x000fc800078e0004 */
[----:B-1----:R-:W-:Y:S01]  /*1b30*/  VIADD R15, R7, 0x600 ;  /* 0x00000600070f7836 */ /* 0x002fe20000000000 */
[----:B------:R0:W3:Y:S03]  /*1b40*/  LDG.E R18, desc[UR6][R12.64] ;  /* 0x000000060c127981 */ /* 0x0000e6000c1e1900 */
[----:B------:R-:W-:-:S04]  /*1b50*/  IMAD.WIDE.U32 R14, R15, 0x4, R4 ;  /* 0x000000040f0e7825 */ /* 0x000fc800078e0004 */
[----:B0-----:R-:W-:Y:S02]  /*1b60*/  IMAD.WIDE.U32 R12, R22, 0x4, R4 ;  /* 0x00000004160c7825 */ /* 0x001fe400078e0004 */
[----:B------:R-:W3:Y:S04]  /*1b70*/  LDG.E R22, desc[UR6][R14.64] ;  /* 0x000000060e167981 */ /* 0x000ee8000c1e1900 */
[----:B------:R-:W3:Y:S01]  /*1b80*/  LDG.E R20, desc[UR6][R12.64] ;  /* 0x000000060c147981 */ /* 0x000ee2000c1e1900 */
[----:B------:R-:W-:Y:S01]  /*1b90*/  VIADD R0, R0, 0x10 ;  /* 0x0000001000007836 */ /* 0x000fe20000000000 */
[----:B-----5:R-:W-:-:S04]  /*1ba0*/  IADD3 R25, PT, PT, R26, R25, R27 ;  /* 0x000000191a197210 */ /* 0x020fc80007ffe01b */
[----:B----4-:R-:W-:Y:S02]  /*1bb0*/  IADD3 R16, PT, PT, R19, R16, R25 ;  /* 0x0000001013107210 */ /* 0x010fe40007ffe019 */
[----:B------:R-:W-:Y:S02]  /*1bc0*/  ISETP.NE.AND P0, PT, R0, RZ, PT ;  /* 0x000000ff0000720c */ /* 0x000fe40003f05270 */
[----:B------:R-:W-:Y:S01]  /*1bd0*/  IADD3 R16, PT, PT, R23, R24, R16 ;  /* 0x0000001817107210 */ /* 0x000fe20007ffe010 */
[----:B------:R-:W-:Y:S02]  /*1be0*/  VIADD R11, R11, 0x1000 ;  /* 0x000010000b0b7836 */ /* 0x000fe40000000000 */
[----:B------:R-:W-:Y:S01]  /*1bf0*/  VIADD R7, R7, 0x1000 ;  /* 0x0000100007077836 */ /* 0x000fe20000000000 */
[----:B--2---:R-:W-:-:S04]  /*1c00*/  IADD3 R16, PT, PT, R21, R28, R16 ;  /* 0x0000001c15107210 */ /* 0x004fc80007ffe010 */
[----:B---3--:R-:W-:-:S04]  /*1c10*/  IADD3 R17, PT, PT, R18, R17, R16 ;  /* 0x0000001112117210 */ /* 0x008fc80007ffe010 */
[----:B------:R-:W-:Y:S01]  /*1c20*/  IADD3 R27, PT, PT, R20, R22, R17 ;  /* 0x00000016141b7210 */ /* 0x000fe20007ffe011 */
[----:B------:R-:W-:Y:S06]  /*1c30*/  @P0 BRA `(.L_x_197) ;  /* 0xfffffffc00100947 */ /* 0x000fec000383ffff */
[----:B------:R-:W-:Y:S05]  /*1c40*/  BSYNC.RECONVERGENT B3 ;  /* 0x0000000000037941 */ /* 0x000fea0003800200 */
.L_x_196:
[----:B------:R-:W-:-:S07]  /*1c50*/  IADD3 R0, PT, PT, R11, -0x800, RZ ;  /* 0xfffff8000b007810 */ /* 0x000fce0007ffe0ff */
.L_x_195:
[----:B------:R-:W-:Y:S05]  /*1c60*/  BSYNC.RECONVERGENT B2 ;  /* 0x0000000000027941 */ /* 0x000fea0003800200 */
.L_x_194:
[----:B------:R-:W-:-:S13]  /*1c70*/  ISETP.NE.AND P0, PT, R10, RZ, PT ;  /* 0x000000ff0a00720c */ /* 0x000fda0003f05270 */
[----:B------:R-:W-:Y:S05]  /*1c80*/  @!P0 BRA `(.L_x_193) ;  /* 0x0000000400148947 */ /* 0x000fea0003800000 */
[----:B------:R-:W-:Y:S01]  /*1c90*/  ISETP.GE.U32.AND P0, PT, R10, 0x8, PT ;  /* 0x000000080a00780c */ /* 0x000fe20003f06070 */
[----:B------:R-:W-:Y:S01]  /*1ca0*/  BSSY.RECONVERGENT B2, `(.L_x_198) ;  /* 0x0000021000027945 */ /* 0x000fe20003800200 */
[----:B------:R-:W-:-:S04]  /*1cb0*/  LOP3.LUT R23, R8, 0x7, RZ, 0xc0, !PT ;  /* 0x0000000708177812 */ /* 0x000fc800078ec0ff */
[----:B------:R-:W-:-:S07]  /*1cc0*/  ISETP.NE.AND P1, PT, R23, RZ, PT ;  /* 0x000000ff1700720c */ /* 0x000fce0003f25270 */
[----:B------:R-:W-:Y:S06]  /*1cd0*/  @!P0 BRA `(.L_x_199) ;  /* 0x0000000000748947 */ /* 0x000fec0003800000 */
[----:B------:R-:W-:-:S04]  /*1ce0*/  IMAD.IADD R11, R0, 0x1, R9 ;  /* 0x00000001000b7824 */ /* 0x000fc800078e0209 */
[C---:B------:R-:W-:Y:S02]  /*1cf0*/  VIADD R19, R11.reuse, 0x100 ;  /* 0x000001000b137836 */ /* 0x040fe40000000000 */
[C---:B------:R-:W-:Y:S02]  /*1d00*/  VIADD R21, R11.reuse, 0x200 ;  /* 0x000002000b157836 */ /* 0x040fe40000000000 */
[C---:B------:R-:W-:Y:S02]  /*1d10*/  VIADD R13, R11.reuse, 0x300 ;  /* 0x000003000b0d7836 */ /* 0x040fe40000000000 */
[----:B------:R-:W-:-:S04]  /*1d20*/  IMAD.WIDE.U32 R16, R11, 0x4, R4 ;  /* 0x000000040b107825 */ /* 0x000fc800078e0004 */
[--C-:B------:R-:W-:Y:S01]  /*1d30*/  IMAD.WIDE.U32 R18, R19, 0x4, R4.reuse ;  /* 0x0000000413127825 */ /* 0x100fe200078e0004 */
[----:B------:R0:W2:Y:S03]  /*1d40*/  LDG.E R22, desc[UR6][R16.64] ;  /* 0x0000000610167981 */ /* 0x0000a6000c1e1900 */
[--C-:B------:R-:W-:Y:S01]  /*1d50*/  IMAD.WIDE.U32 R20, R21, 0x4, R4.reuse ;  /* 0x0000000415147825 */ /* 0x100fe200078e0004 */
[----:B------:R1:W2:Y:S03]  /*1d60*/  LDG.E R7, desc[UR6][R18.64] ;  /* 0x0000000612077981 */ /* 0x0002a6000c1e1900 */
[C---:B------:R-:W-:Y:S02]  /*1d70*/  VIADD R15, R11.reuse, 0x400 ;  /* 0x000004000b0f7836 */ /* 0x040fe40000000000 */
[C---:B------:R-:W-:Y:S01]  /*1d80*/  VIADD R25, R11.reuse, 0x500 ;  /* 0x000005000b197836 */ /* 0x040fe20000000000 */
[----:B------:R-:W-:Y:S01]  /*1d90*/  IADD3 R29, PT, PT, R11, 0x600, RZ ;  /* 0x000006000b1d7810 */ /* 0x000fe20007ffe0ff */
[----:B------:R-:W-:Y:S01]  /*1da0*/  IMAD.WIDE.U32 R12, R13, 0x4, R4 ;  /* 0x000000040d0c7825 */ /* 0x000fe200078e0004 */
[----:B------:R-:W3:Y:S03]  /*1db0*/  LDG.E R20, desc[UR6][R20.64] ;  /* 0x0000000614147981 */ /* 0x000ee6000c1e1900 */
[----:B------:R-:W-:-:S02]  /*1dc0*/  VIADD R24, R11, 0x700 ;  /* 0x000007000b187836 */ /* 0x000fc40000000000 */
[--C-:B------:R-:W-:Y:S01]  /*1dd0*/  IMAD.WIDE.U32 R14, R15, 0x4, R4.reuse ;  /* 0x000000040f0e7825 */ /* 0x100fe200078e0004 */
[----:B------:R-:W3:Y:S03]  /*1de0*/  LDG.E R12, desc[UR6][R12.64] ;  /* 0x000000060c0c7981 */ /* 0x000ee6000c1e1900 */
[--C-:B------:R-:W-:Y:S02]  /*1df0*/  IMAD.WIDE.U32 R10, R25, 0x4, R4.reuse ;  /* 0x00000004190a7825 */ /* 0x100fe400078e0004 */
[----:B------:R-:W4:Y:S02]  /*1e00*/  LDG.E R14, desc[UR6][R14.64] ;  /* 0x000000060e0e7981 */ /* 0x000f24000c1e1900 */
[--C-:B0-----:R-:W-:Y:S02]  /*1e10*/  IMAD.WIDE.U32 R16, R29, 0x4, R4.reuse ;  /* 0x000000041d107825 */ /* 0x101fe400078e0004 */
[----:B------:R-:W4:Y:S02]  /*1e20*/  LDG.E R10, desc[UR6][R10.64] ;  /* 0x000000060a0a7981 */ /* 0x000f24000c1e1900 */
[----:B-1----:R-:W-:-:S02]  /*1e30*/  IMAD.WIDE.U32 R18, R24, 0x4, R4 ;  /* 0x0000000418127825 */ /* 0x002fc400078e0004 */
[----:B------:R-:W5:Y:S04]  /*1e40*/  LDG.E R16, desc[UR6][R16.64] ;  /* 0x0000000610107981 */ /* 0x000f68000c1e1900 */
[----:B------:R-:W5:Y:S01]  /*1e50*/  LDG.E R18, desc[UR6][R18.64] ;  /* 0x0000000612127981 */ /* 0x000f62000c1e1900 */
[----:B------:R-:W-:Y:S01]  /*1e60*/  VIADD R0, R0, 0x800 ;  /* 0x0000080000007836 */ /* 0x000fe20000000000 */
[----:B--2---:R-:W-:-:S04]  /*1e70*/  IADD3 R7, PT, PT, R7, R22, R27 ;  /* 0x0000001607077210 */ /* 0x004fc80007ffe01b */
[----:B---3--:R-:W-:-:S04]  /*1e80*/  IADD3 R7, PT, PT, R12, R20, R7 ;  /* 0x000000140c077210 */ /* 0x008fc80007ffe007 */
[----:B----4-:R-:W-:-:S04]  /*1e90*/  IADD3 R7, PT, PT, R10, R14, R7 ;  /* 0x0000000e0a077210 */ /* 0x010fc80007ffe007 */
[----:B-----5:R-:W-:-:S07]  /*1ea0*/  IADD3 R27, PT, PT, R18, R16, R7 ;  /* 0x00000010121b7210 */ /* 0x020fce0007ffe007 */
.L_x_199:
[----:B------:R-:W-:Y:S05]  /*1eb0*/  BSYNC.RECONVERGENT B2 ;  /* 0x0000000000027941 */ /* 0x000fea0003800200 */
.L_x_198:
[----:B------:R-:W-:Y:S05]  /*1ec0*/  @!P1 BRA `(.L_x_193) ;  /* 0x0000000000849947 */ /* 0x000fea0003800000 */
[----:B------:R-:W-:Y:S01]  /*1ed0*/  ISETP.GE.U32.AND P0, PT, R23, 0x4, PT ;  /* 0x000000041700780c */ /* 0x000fe20003f06070 */
[----:B------:R-:W-:Y:S01]  /*1ee0*/  BSSY.RECONVERGENT B2, `(.L_x_200) ;  /* 0x0000012000027945 */ /* 0x000fe20003800200 */
[----:B------:R-:W-:-:S11]  /*1ef0*/  LOP3.LUT P1, RZ, R8, 0x3, RZ, 0xc0, !PT ;  /* 0x0000000308ff7812 */ /* 0x000fd6000782c0ff */
[----:B------:R-:W-:Y:S05]  /*1f00*/  @!P0 BRA `(.L_x_201) ;  /* 0x00000000003c8947 */ /* 0x000fea0003800000 */
[----:B------:R-:W-:-:S04]  /*1f10*/  IMAD.IADD R7, R0, 0x1, R9 ;  /* 0x0000000100077824 */ /* 0x000fc800078e0209 */
[C---:B------:R-:W-:Y:S02]  /*1f20*/  VIADD R11, R7.reuse, 0x100 ;  /* 0x00000100070b7836 */ /* 0x040fe40000000000 */
[----:B------:R-:W-:-:S04]  /*1f30*/  IMAD.WIDE.U32 R8, R7, 0x4, R4 ;  /* 0x0000000407087825 */ /* 0x000fc800078e0004 */
[C---:B------:R-:W-:Y:S02]  /*1f40*/  VIADD R13, R7.reuse, 0x200 ;  /* 0x00000200070d7836 */ /* 0x040fe40000000000 */
[----:B------:R-:W-:Y:S01]  /*1f50*/  VIADD R15, R7, 0x300 ;  /* 0x00000300070f7836 */ /* 0x000fe20000000000 */
[----:B------:R-:W2:Y:S01]  /*1f60*/  LDG.E R8, desc[UR6][R8.64] ;  /* 0x0000000608087981 */ /* 0x000ea2000c1e1900 */
[----:B------:R-:W-:-:S04]  /*1f70*/  IMAD.WIDE.U32 R10, R11, 0x4, R4 ;  /* 0x000000040b0a7825 */ /* 0x000fc800078e0004 */
[--C-:B------:R-:W-:Y:S02]  /*1f80*/  IMAD.WIDE.U32 R12, R13, 0x4, R4.reuse ;  /* 0x000000040d0c7825 */ /* 0x100fe400078e0004 */
[----:B------:R-:W2:Y:S02]  /*1f90*/  LDG.E R10, desc[UR6][R10.64] ;  /* 0x000000060a0a7981 */ /* 0x000ea4000c1e1900 */
[----:B------:R-:W-:Y:S02]  /*1fa0*/  IMAD.WIDE.U32 R14, R15, 0x4, R4 ;  /* 0x000000040f0e7825 */ /* 0x000fe400078e0004 */
[----:B------:R-:W3:Y:S04]  /*1fb0*/  LDG.E R12, desc[UR6][R12.64] ;  /* 0x000000060c0c7981 */ /* 0x000ee8000c1e1900 */
[----:B------:R-:W3:Y:S01]  /*1fc0*/  LDG.E R14, desc[UR6][R14.64] ;  /* 0x000000060e0e7981 */ /* 0x000ee2000c1e1900 */
[----:B------:R-:W-:-:S02]  /*1fd0*/  IADD3 R0, PT, PT, R0, 0x400, RZ ;  /* 0x0000040000007810 */ /* 0x000fc40007ffe0ff */
[----:B--2---:R-:W-:-:S04]  /*1fe0*/  IADD3 R27, PT, PT, R10, R8, R27 ;  /* 0x000000080a1b7210 */ /* 0x004fc80007ffe01b */
[----:B---3--:R-:W-:-:S07]  /*1ff0*/  IADD3 R27, PT, PT, R14, R12, R27 ;  /* 0x0000000c0e1b7210 */ /* 0x008fce0007ffe01b */
.L_x_201:
[----:B------:R-:W-:Y:S05]  /*2000*/  BSYNC.RECONVERGENT B2 ;  /* 0x0000000000027941 */ /* 0x000fea0003800200 */
.L_x_200:
[----:B------:R-:W-:Y:S05]  /*2010*/  @!P1 BRA `(.L_x_193) ;  /* 0x0000000000309947 */ /* 0x000fea0003800000 */
[----:B------:R-:W-:Y:S01]  /*2020*/  LOP3.LUT R6, R6, 0xffff, RZ, 0xc0, !PT ;  /* 0x0000ffff06067812 */ /* 0x000fe200078ec0ff */
[----:B------:R-:W-:-:S03]  /*2030*/  IMAD.IADD R9, R0, 0x1, R2 ;  /* 0x0000000100097824 */ /* 0x000fc600078e0202 */
[----:B------:R-:W-:-:S04]  /*2040*/  LEA.HI R6, R6, 0x1, RZ, 0x18 ;  /* 0x0000000106067811 */ /* 0x000fc800078fc0ff */
[----:B------:R-:W-:-:S05]  /*2050*/  LOP3.LUT R6, R6, 0x3, RZ, 0xc0, !PT ;  /* 0x0000000306067812 */ /* 0x000fca00078ec0ff */
[----:B------:R-:W-:-:S07]  /*2060*/  IMAD.MOV R0, RZ, RZ, -R6 ;  /* 0x000000ffff007224 */ /* 0x000fce00078e0a06 */
.L_x_202:
[----:B------:R-:W-:-:S06]  /*2070*/  IMAD.WIDE.U32 R6, R9, 0x4, R4 ;  /* 0x0000000409067825 */ /* 0x000fcc00078e0004 */
[----:B------:R-:W2:Y:S01]  /*2080*/  LDG.E R6, desc[UR6][R6.64] ;  /* 0x0000000606067981 */ /* 0x000ea2000c1e1900 */
[----:B------:R-:W-:Y:S02]  /*2090*/  VIADD R0, R0, 0x1 ;  /* 0x0000000100007836 */ /* 0x000fe40000000000 */
[----:B------:R-:W-:-:S03]  /*20a0*/  VIADD R9, R9, 0x100 ;  /* 0x0000010009097836 */ /* 0x000fc60000000000 */
[----:B------:R-:W-:Y:S01]  /*20b0*/  ISETP.NE.AND P0, PT, R0, RZ, PT ;  /* 0x000000ff0000720c */ /* 0x000fe20003f05270 */
[----:B--2---:R-:W-:-:S12]  /*20c0*/  IMAD.IADD R27, R6, 0x1, R27 ;  /* 0x00000001061b7824 */ /* 0x004fd800078e021b */
[----:B------:R-:W-:Y:S05]  /*20d0*/  @P0 BRA `(.L_x_202) ;  /* 0xfffffffc00e40947 */ /* 0x000fea000383ffff */
.L_x_193:
[----:B------:R-:W-:Y:S05]  /*20e0*/  BSYNC.RECONVERGENT B1 ;  /* 0x0000000000017941 */ /* 0x000fea0003800200 */
.L_x_190:
[----:B------:R-:W0:Y:S01]  /*20f0*/  S2R R9, SR_LANEID ;  /* 0x0000000000097919 */ /* 0x000e220000000000 */
[----:B------:R-:W1:Y:S01]  /*2100*/  SHFL.DOWN PT, R0, R27, 0x1, 0x1f ;  /* 0x08201f001b007f89 */ /* 0x000e6200000e0000 */
[----:B------:R-:W2:Y:S01]  /*2110*/  S2R R8, SR_TID.X ;  /* 0x0000000000087919 */ /* 0x000ea20000002100 */
[C---:B0-----:R-:W-:Y:S02]  /*2120*/  ISETP.GT.AND P0, PT, R9.reuse, 0x1e, PT ;  /* 0x0000001e0900780c */ /* 0x041fe40003f04270 */
[C---:B------:R-:W-:Y:S02]  /*2130*/  ISETP.NE.AND P1, PT, R9.reuse, RZ, PT ;  /* 0x000000ff0900720c */ /* 0x040fe40003f25270 */
[----:B-1----:R-:W-:Y:S02]  /*2140*/  SEL R0, R0, RZ, !P0 ;  /* 0x000000ff00007207 */ /* 0x002fe40004000000 */
[----:B------:R-:W-:-:S03]  /*2150*/  ISETP.GT.AND P0, PT, R9, 0x1d, PT ;  /* 0x0000001d0900780c */ /* 0x000fc60003f04270 */
[----:B------:R-:W-:-:S05]  /*2160*/  IMAD.IADD R0, R0, 0x1, R27 ;  /* 0x0000000100007824 */ /* 0x000fca00078e021b */
[----:B------:R-:W0:Y:S01]  /*2170*/  SHFL.DOWN PT, R2, R0, 0x2, 0x1f ;  /* 0x08401f0000027f89 */ /* 0x000e2200000e0000 */
[----:B------:R-:W1:Y:S01]  /*2180*/  @!P1 S2R R6, SR_CgaCtaId ;  /* 0x0000000000069919 */ /* 0x000e620000008800 */
[----:B0-----:R-:W-:Y:S02]  /*2190*/  SEL R5, R2, RZ, !P0 ;  /* 0x000000ff02057207 */ /* 0x001fe40004000000 */
[----:B------:R-:W-:Y:S02]  /*21a0*/  ISETP.GT.AND P0, PT, R9, 0x1b, PT ;  /* 0x0000001b0900780c */ /* 0x000fe40003f04270 */
[----:B------:R-:W-:-:S05]  /*21b0*/  IADD3 R5, PT, PT, R0, R5, RZ ;  /* 0x0000000500057210 */ /* 0x000fca0007ffe0ff */
[----:B------:R-:W0:Y:S02]  /*21c0*/  SHFL.DOWN PT, R2, R5, 0x4, 0x1f ;  /* 0x08801f0005027f89 */ /* 0x000e2400000e0000 */
[----:B0-----:R-:W-:Y:S02]  /*21d0*/  SEL R2, R2, RZ, !P0 ;  /* 0x000000ff02027207 */ /* 0x001fe40004000000 */
[----:B------:R-:W-:-:S03]  /*21e0*/  ISETP.GT.AND P0, PT, R9, 0x17, PT ;  /* 0x000000170900780c */ /* 0x000fc60003f04270 */
[----:B------:R-:W-:Y:S01]  /*21f0*/  IMAD.IADD R2, R5, 0x1, R2 ;  /* 0x0000000105027824 */ /* 0x000fe200078e0202 */
[----:B------:R-:W-:-:S04]  /*2200*/  @!P1 MOV R5, 0x400 ;  /* 0x0000040000059802 */ /* 0x000fc80000000f00 */
[----:B------:R-:W0:Y:S01]  /*2210*/  SHFL.DOWN PT, R4, R2, 0x8, 0x1f ;  /* 0x09001f0002047f89 */ /* 0x000e2200000e0000 */
[----:B-1----:R-:W-:Y:S02]  /*2220*/  @!P1 LEA R5, R6, R5, 0x18 ;  /* 0x0000000506059211 */ /* 0x002fe400078ec0ff */
[----:B0-----:R-:W-:Y:S02]  /*2230*/  SEL R7, R4, RZ, !P0 ;  /* 0x000000ff04077207 */ /* 0x001fe40004000000 */
[----:B------:R-:W-:Y:S02]  /*2240*/  ISETP.GT.AND P0, PT, R9, 0xf, PT ;  /* 0x0000000f0900780c */ /* 0x000fe40003f04270 */
[----:B--2---:R-:W-:Y:S01]  /*2250*/  @!P1 SHF.R.U32.HI R4, RZ, 0x3, R8 ;  /* 0x00000003ff049819 */ /* 0x004fe20000011608 */
[----:B------:R-:W-:-:S03]  /*2260*/  IMAD.IADD R7, R2, 0x1, R7 ;  /* 0x0000000102077824 */ /* 0x000fc600078e0207 */
[----:B------:R-:W-:Y:S02]  /*2270*/  @!P1 LOP3.LUT R4, R4, 0x7c, RZ, 0xc0, !PT ;  /* 0x0000007c04049812 */ /* 0x000fe400078ec0ff */
[----:B------:R-:W0:Y:S03]  /*2280*/  SHFL.DOWN PT, R0, R7, 0x10, 0x1f ;  /* 0x0a001f0007007f89 */ /* 0x000e2600000e0000 */
[----:B------:R-:W-:Y:S01]  /*2290*/  @!P1 IMAD.IADD R4, R4, 0x1, R5 ;  /* 0x0000000104049824 */ /* 0x000fe200078e0205 */
        /* <DEDUP_REMOVED lines=15> */
[----:B------:R-:W-:-:S07]  /*2390*/  IMAD.IADD R11, R0, 0x1, R9 ;  /* 0x00000001000b7824 */ /* 0x000fce00078e0209 */
.L_x_189:
[----:B------:R-:W-:Y:S05]  /*23a0*/  BSYNC.RECONVERGENT B0 ;  /* 0x0000000000007941 */ /* 0x000fea0003800200 */
.L_x_173:
[----:B------:R-:W-:Y:S05]  /*23b0*/  @P0 EXIT ;  /* 0x000000000000094d */ /* 0x000fea0003800000 */
[----:B---3--:R-:W3:Y:S02]  /*23c0*/  LDC.64 R4, c[0x0][0x388] ;  /* 0x0000e200ff047b82 */ /* 0x008ee40000000a00 */
[----:B---3--:R-:W-:-:S05]  /*23d0*/  IMAD.WIDE.U32 R2, R3, 0x4, R4 ;  /* 0x0000000403027825 */ /* 0x008fca00078e0004 */
[----:B------:R-:W-:Y:S01]  /*23e0*/  STG.E desc[UR6][R2.64], R11 ;  /* 0x0000000b02007986 */ /* 0x000fe2000c101906 */
[----:B------:R-:W-:Y:S05]  /*23f0*/  EXIT ;  /* 0x000000000000794d */ /* 0x000fea0003800000 */
.L_x_203:
        /* <DEDUP_REMOVED lines=16> */
.L_x_274:


//--------------------- .text._ZN3cub18CUB_300001_SM_10006detail6reduce28DeviceReduceSingleTileKernelINS2_10policy_hubIijN4cuda3std3__44plusIiEEE10Policy1000EN6thrust24THRUST_300001_SM_1000_NS6detail15normal_iteratorINSD_10device_ptrIiEEEEPijS9_iiNS7_10__identityEEEvT0_T1_T2_T3_T4_T6_ --------------------------
	.section	.text._ZN3cub18CUB_300001_SM_10006detail6reduce28DeviceReduceSingleTileKernelINS2_10policy_hubIijN4cuda3std3__44plusIiEEE10Policy1000EN6thrust24THRUST_300001_SM_1000_NS6detail15normal_iteratorINSD_10device_ptrIiEEEEPijS9_iiNS7_10__identityEEEvT0_T1_T2_T3_T4_T6_,"ax",@progbits
	.align	128
        .global         _ZN3cub18CUB_300001_SM_10006detail6reduce28DeviceReduceSingleTileKernelINS2_10policy_hubIijN4cuda3std3__44plusIiEEE10Policy1000EN6thrust24THRUST_300001_SM_1000_NS6detail15normal_iteratorINSD_10device_ptrIiEEEEPijS9_iiNS7_10__identityEEEvT0_T1_T2_T3_T4_T6_
        .type           _ZN3cub18CUB_300001_SM_10006detail6reduce28DeviceReduceSingleTileKernelINS2_10policy_hubIijN4cuda3std3__44plusIiEEE10Policy1000EN6thrust24THRUST_300001_SM_1000_NS6detail15normal_iteratorINSD_10device_ptrIiEEEEPijS9_iiNS7_10__identityEEEvT0_T1_T2_T3_T4_T6_,@function
        .size           _ZN3cub18CUB_300001_SM_10006detail6reduce28DeviceReduceSingleTileKernelINS2_10policy_hubIijN4cuda3std3__44plusIiEEE10Policy1000EN6thrust24THRUST_300001_SM_1000_NS6detail15normal_iteratorINSD_10device_ptrIiEEEEPijS9_iiNS7_10__identityEEEvT0_T1_T2_T3_T4_T6_,(.L_x_275 - _ZN3cub18CUB_300001_SM_10006detail6reduce28DeviceReduceSingleTileKernelINS2_10policy_hubIijN4cuda3std3__44plusIiEEE10Policy1000EN6thrust24THRUST_300001_SM_1000_NS6detail15normal_iteratorINSD_10device_ptrIiEEEEPijS9_iiNS7_10__identityEEEvT0_T1_T2_T3_T4_T6_)
        .other          _ZN3cub18CUB_300001_SM_10006detail6reduce28DeviceReduceSingleTileKernelINS2_10policy_hubIijN4cuda3std3__44plusIiEEE10Policy1000EN6thrust24THRUST_300001_SM_1000_NS6detail15normal_iteratorINSD_10device_ptrIiEEEEPijS9_iiNS7_10__identityEEEvT0_T1_T2_T3_T4_T6_,@"STO_CUDA_ENTRY STV_DEFAULT"
_ZN3cub18CUB_300001_SM_10006detail6reduce28DeviceReduceSingleTileKernelINS2_10policy_hubIijN4cuda3std3__44plusIiEEE10Policy1000EN6thrust24THRUST_300001_SM_1000_NS6detail15normal_iteratorINSD_10device_ptrIiEEEEPijS9_iiNS7_10__identityEEEvT0_T1_T2_T3_T4_T6_:
.text._ZN3cub18CUB_300001_SM_10006detail6reduce28DeviceReduceSingleTileKernelINS2_10policy_hubIijN4cuda3std3__44plusIiEEE10Policy1000EN6thrust24THRUST_300001_SM_1000_NS6detail15normal_iteratorINSD_10device_ptrIiEEEEPijS9_iiNS7_10__identityEEEvT0_T1_T2_T3_T4_T6_:
        /* <DEDUP_REMOVED lines=13> */
.L_x_204:
[----:B------:R-:W-:Y:S01]  /*00d0*/  ISETP.GT.U32.AND P0, PT, R2, 0xfff, PT ;  /* 0x00000fff0200780c */ /* 0x000fe20003f04070 */
[----:B------:R-:W-:-:S12]  /*00e0*/  BSSY.RECONVERGENT B0, `(.L_x_205) ;  /* 0x00001e7000007945 */ /* 0x000fd80003800200 */
        /* <DEDUP_REMOVED lines=11> */
.L_x_208:
[----:B------:R-:W-:Y:S05]  /*01a0*/  BSYNC.RECONVERGENT B1 ;  /* 0x0000000000017941 */ /* 0x000fea0003800200 */
.L_x_207:
        /* <DEDUP_REMOVED lines=17> */
.L_x_213:
        /* <DEDUP_REMOVED lines=31> */
.L_x_212:
[----:B------:R-:W-:Y:S05]  /*04b0*/  BSYNC.RECONVERGENT B2 ;  /* 0x0000000000027941 */ /* 0x000fea0003800200 */
.L_x_211:
[----:B------:R-:W-:Y:S05]  /*04c0*/  @!P0 BRA `(.L_x_210) ;  /* 0x0000000000c88947 */ /* 0x000fea0003800000 */
[----:B------:R-:W-:Y:S01]  /*04d0*/  ISETP.GE.U32.AND P0, PT, R21, 0x8, PT ;  /* 0x000000081500780c */ /* 0x000fe20003f06070 */
[----:B------:R-:W-:Y:S01]  /*04e0*/  BSSY.RECONVERGENT B2, `(.L_x_214) ;  /* 0x0000013000027945 */ /* 0x000fe20003800200 */
[----:B------:R-:W-:-:S04]  /*04f0*/  LOP3.LUT R16, R4, 0x7, RZ, 0xc0, !PT ;  /* 0x0000000704107812 */ /* 0x000fc800078ec0ff */
[----:B------:R-:W-:-:S07]  /*0500*/  ISETP.NE.AND P1, PT, R16, RZ, PT ;  /* 0x000000ff1000720c */ /* 0x000fce0003f25270 */
[----:B------:R-:W-:Y:S06]  /*0510*/  @!P0 BRA `(.L_x_215) ;  /* 0x00000000003c8947 */ /* 0x000fec0003800000 */
[----:B------:R-:W0:Y:S02]  /*0520*/  LDC.64 R6, c[0x0][0x380] ;  /* 0x0000e000ff067b82 */ /* 0x000e240000000a00 */
[----:B0-----:R-:W-:-:S05]  /*0530*/  IMAD.WIDE.U32 R6, R5, 0x4, R6 ;  /* 0x0000000405067825 */ /* 0x001fca00078e0006 */
        /* <DEDUP_REMOVED lines=13> */
.L_x_215:
[----:B------:R-:W-:Y:S05]  /*0610*/  BSYNC.RECONVERGENT B2 ;  /* 0x0000000000027941 */ /* 0x000fea0003800200 */
.L_x_214:
        /* <DEDUP_REMOVED lines=11> */
[----:B------:R-:W3:Y:S01]  /*06d0*/  LDG.E R10, desc[UR6][R6.64+0xc00] ;  /* 0x000c0006060a7981 */ /* 0x000ee2000c1e1900 */
[----:B------:R-:W-:Y:S01]  /*06e0*/  VIADD R5, R5, 0x400 ;  /* 0x0000040005057836 */ /* 0x000fe20000000000 */
[----:B--2--5:R-:W-:-:S04]  /*06f0*/  IADD3 R0, PT, PT, R4, R9, R0 ;  /* 0x0000000904007210 */ /* 0x024fc80007ffe000 */
[----:B---3--:R-:W-:-:S07]  /*0700*/  IADD3 R0, PT, PT, R10, R11, R0 ;  /* 0x0000000b0a007210 */ /* 0x008fce0007ffe000 */
.L_x_217:
[----:B------:R-:W-:Y:S05]  /*0710*/  BSYNC.RECONVERGENT B2 ;  /* 0x0000000000027941 */ /* 0x000fea0003800200 */
.L_x_216:
[----:B------:R-:W-:Y:S05]  /*0720*/  @!P1 BRA `(.L_x_210) ;  /* 0x0000000000309947 */ /* 0x000fea0003800000 */
[----:B------:R-:W0:Y:S02]  /*0730*/  LDC.64 R6, c[0x0][0x380] ;  /* 0x0000e000ff067b82 */ /* 0x000e240000000a00 */
[----:B0-----:R-:W-:-:S04]  /*0740*/  IMAD.WIDE.U32 R4, R5, 0x4, R6 ;  /* 0x0000000405047825 */ /* 0x001fc800078e0006 */
[----:B------:R-:W-:Y:S02]  /*0750*/  IMAD.MOV R6, RZ, RZ, -R8 ;  /* 0x000000ffff067224 */ /* 0x000fe400078e0a08 */
[----:B------:R-:W-:-:S07]  /*0760*/  IMAD.MOV.U32 R7, RZ, RZ, R5 ;  /* 0x000000ffff077224 */ /* 0x000fce00078e0005 */
.L_x_218:
[----:B------:R-:W-:-:S06]  /*0770*/  IMAD.MOV.U32 R5, RZ, RZ, R7 ;  /* 0x000000ffff057224 */ /* 0x000fcc00078e0007 */
[----:B------:R0:W2:Y:S01]  /*0780*/  LDG.E R5, desc[UR6][R4.64] ;  /* 0x0000000604057981 */ /* 0x0000a2000c1e1900 */
[----:B------:R-:W-:-:S05]  /*0790*/  VIADD R6, R6, 0x1 ;  /* 0x0000000106067836 */ /* 0x000fca0000000000 */
[----:B------:R-:W-:Y:S02]  /*07a0*/  ISETP.NE.AND P0, PT, R6, RZ, PT ;  /* 0x000000ff0600720c */ /* 0x000fe40003f05270 */
[----:B0-----:R-:W-:-:S05]  /*07b0*/  IADD3 R4, P1, PT, R4, 0x400, RZ ;  /* 0x0000040004047810 */ /* 0x001fca0007f3e0ff */
[----:B------:R-:W-:Y:S02]  /*07c0*/  IMAD.X R7, RZ, RZ, R7, P1 ;  /* 0x000000ffff077224 */ /* 0x000fe400008e0607 */
[----:B--2--5:R-:W-:-:S04]  /*07d0*/  IMAD.IADD R0, R5, 0x1, R0 ;  /* 0x0000000105007824 */ /* 0x024fc800078e0200 */
[----:B------:R-:W-:Y:S05]  /*07e0*/  @P0 BRA `(.L_x_218) ;  /* 0xfffffffc00e00947 */ /* 0x000fea000383ffff */
.L_x_210:
[----:B------:R-:W-:Y:S05]  /*07f0*/  BSYNC.RECONVERGENT B1 ;  /* 0x0000000000017941 */ /* 0x000fea0003800200 */
.L_x_209:
[----:B------:R-:W-:-:S13]  /*0800*/  ISETP.GE.U32.AND P0, PT, R2, 0x100, PT ;  /* 0x000001000200780c */ /* 0x000fda0003f06070 */
        /* <DEDUP_REMOVED lines=38> */
[----:B-1----:R-:W1:Y:S01]  /*0a70*/  LDS.64 R2, [UR4+0x20] ;  /* 0x00002004ff027984 */ /* 0x002e620008000a00 */
[----:B0-----:R-:W-:-:S04]  /*0a80*/  IADD3 R0, PT, PT, R4, R0, R9 ;  /* 0x0000000004007210 */ /* 0x001fc80007ffe009 */
[----:B------:R-:W-:-:S04]  /*0a90*/  IADD3 R0, PT, PT, R6, R0, R5 ;  /* 0x0000000006007210 */ /* 0x000fc80007ffe005 */
[----:B-1----:R-:W-:-:S05]  /*0aa0*/  IADD3 R0, PT, PT, R2, R0, R7 ;  /* 0x0000000002007210 */ /* 0x002fca0007ffe007 */
[----:B------:R-:W-:Y:S01]  /*0ab0*/  IMAD.IADD R9, R0, 0x1, R3 ;  /* 0x0000000100097824 */ /* 0x000fe200078e0203 */
[----:B------:R-:W-:Y:S06]  /*0ac0*/  BRA `(.L_x_220) ;  /* 0x0000001400207947 */ /* 0x000fec0003800000 */
.L_x_219:
[----:B------:R-:W-:Y:S01]  /*0ad0*/  LOP3.LUT R4, R3, 0x3e0, RZ, 0xc0, !PT ;  /* 0x000003e003047812 */ /* 0x000fe200078ec0ff */
[----:B------:R-:W1:Y:S03]  /*0ae0*/  S2R R10, SR_LANEID ;  /* 0x00000000000a7919 */ /* 0x000e660000000000 */
[----:B0-----:R-:W-:Y:S01]  /*0af0*/  LOP3.LUT R7, RZ, R4, RZ, 0x33, !PT ;  /* 0x00000004ff077212 */ /* 0x001fe200078e33ff */
[----:B------:R-:W-:-:S04]  /*0b00*/  VIADD R5, R4, 0x20 ;  /* 0x0000002004057836 */ /* 0x000fc80000000000 */
[----:B------:R-:W-:Y:S01]  /*0b10*/  IMAD.IADD R7, R7, 0x1, R2 ;  /* 0x0000000107077824 */ /* 0x000fe200078e0202 */
[----:B------:R-:W-:-:S04]  /*0b20*/  ISETP.GT.U32.AND P0, PT, R5, R2, PT ;  /* 0x000000020500720c */ /* 0x000fc80003f04070 */
        /* <DEDUP_REMOVED lines=40> */
[----:B------:R-:W-:Y:S01]  /*0db0*/  ISETP.GT.U32.AND P3, PT, R2, 0x80, PT ;  /* 0x000000800200780c */ /* 0x000fe20003f64070 */
[----:B-1----:R-:W-:-:S09]  /*0dc0*/  ULEA UR4, UR5, UR4, 0x18 ;  /* 0x0000000405047291 */ /* 0x002fd2000f8ec0ff */
[----:B------:R-:W1:Y:S04]  /*0dd0*/  LDS.128 R4, [UR4+0x10] ;  /* 0x00001004ff047984 */ /* 0x000e680008000c00 */
[----:B------:R-:W2:Y:S04]  /*0de0*/  LDS R0, [UR4+0xc] ;  /* 0x00000c04ff007984 */ /* 0x000ea80008000800 */
[----:B------:R-:W3:Y:S01]  /*0df0*/  LDS.64 R10, [UR4+0x20] ;  /* 0x00002004ff0a7984 */ /* 0x000ee20008000a00 */
[----:B-1----:R-:W-:Y:S02]  /*0e00*/  SEL R4, R4, RZ, P2 ;  /* 0x000000ff04047207 */ /* 0x002fe40001000000 */
[----:B------:R-:W-:-:S02]  /*0e10*/  ISETP.GT.U32.AND P2, PT, R2, 0x60, PT ;  /* 0x000000600200780c */ /* 0x000fc40003f44070 */
[----:B--2---:R-:W-:Y:S02]  /*0e20*/  SEL R0, R0, RZ, P1 ;  /* 0x000000ff00007207 */ /* 0x004fe40000800000 */
        /* <DEDUP_REMOVED lines=8> */
[----:B---3--:R-:W-:Y:S02]  /*0eb0*/  SEL R10, R10, RZ, P2 ;  /* 0x000000ff0a0a7207 */ /* 0x008fe40001000000 */
[----:B------:R-:W-:Y:S02]  /*0ec0*/  SEL R11, R11, RZ, P3 ;  /* 0x000000ff0b0b7207 */ /* 0x000fe40001800000 */
[----:B------:R-:W-:-:S05]  /*0ed0*/  IADD3 R0, PT, PT, R10, R0, R7 ;  /* 0x000000000a007210 */ /* 0x000fca0007ffe007 */
[----:B0-----:R-:W-:Y:S01]  /*0ee0*/  IMAD.IADD R9, R0, 0x1, R11 ;  /* 0x0000000100097824 */ /* 0x001fe200078e020b */
[----:B------:R-:W-:Y:S06]  /*0ef0*/  BRA `(.L_x_220) ;  /* 0x0000001000147947 */ /* 0x000fec0003800000 */
.L_x_206:
[----:B------:R-:W0:Y:S01]  /*0f00*/  S2R R0, SR_TID.X ;  /* 0x0000000000007919 */ /* 0x000e220000002100 */
[----:B------:R-:W1:Y:S02]  /*0f10*/  LDCU.64 UR4, c[0x0][0x380] ;  /* 0x00007000ff0477ac */ /* 0x000e640008000a00 */
[----:B-1----:R-:W-:Y:S02]  /*0f20*/  IMAD.U32 R12, RZ, RZ, UR4 ;  /* 0x00000004ff0c7e24 */ /* 0x002fe4000f8e00ff */
[----:B------:R-:W-:Y:S02]  /*0f30*/  IMAD.U32 R13, RZ, RZ, UR5 ;  /* 0x00000005ff0d7e24 */ /* 0x000fe4000f8e00ff */
        /* <DEDUP_REMOVED lines=17> */
[----:B------:R-:W-:Y:S01]  /*1050*/  UMOV UR4, 0x1000 ;  /* 0x0000100000047882 */ /* 0x000fe20000000000 */
[----:B--2---:R-:W-:-:S04]  /*1060*/  IADD3 R3, PT, PT, R7, R6, R3 ;  /* 0x0000000607037210 */ /* 0x004fc80007ffe003 */
[----:B---3--:R-:W-:-:S04]  /*1070*/  IADD3 R3, PT, PT, R9, R8, R3 ;  /* 0x0000000809037210 */ /* 0x008fc80007ffe003 */
[----:B----4-:R-:W-:-:S04]  /*1080*/  IADD3 R3, PT, PT, R11, R10, R3 ;  /* 0x0000000a0b037210 */ /* 0x010fc80007ffe003 */
[----:B-----5:R-:W-:-:S04]  /*1090*/  IADD3 R3, PT, PT, R15, R14, R3 ;  /* 0x0000000e0f037210 */ /* 0x020fc80007ffe003 */
[----:B------:R-:W-:Y:S01]  /*10a0*/  IADD3 R16, PT, PT, R17, R16, R3 ;  /* 0x0000001011107210 */ /* 0x000fe20007ffe003 */
[----:B------:R-:W-:-:S05]  /*10b0*/  VIADD R3, R2, 0xfffff000 ;  /* 0xfffff00002037836 */ /* 0x000fca0000000000 */
[----:B------:R-:W-:Y:S02]  /*10c0*/  ISETP.GE.U32.AND P0, PT, R3, 0x1000, PT ;  /* 0x000010000300780c */ /* 0x000fe40003f06070 */
[----:B------:R-:W-:-:S04]  /*10d0*/  IADD3 R16, PT, PT, R19, R18, R16 ;  /* 0x0000001213107210 */ /* 0x000fc80007ffe010 */
[----:B------:R-:W-:-:S05]  /*10e0*/  IADD3 R21, PT, PT, R21, R20, R16 ;  /* 0x0000001415157210 */ /* 0x000fca0007ffe010 */
[----:B------:R-:W-:Y:S02]  /*10f0*/  IMAD.IADD R7, R22, 0x1, R21 ;  /* 0x0000000116077824 */ /* 0x000fe400078e0215 */
[----:B------:R-:W-:Y:S05]  /*1100*/  @!P0 BRA `(.L_x_221) ;  /* 0x00000000008c8947 */ /* 0x000fea0003800000 */
[----:B------:R-:W0:Y:S01]  /*1110*/  LDC R2, c[0x0][0x390] ;  /* 0x0000e400ff027b82 */ /* 0x000e220000000800 */
[----:B------:R-:W-:-:S07]  /*1120*/  UMOV UR4, 0x1000 ;  /* 0x0000100000047882 */ /* 0x000fce0000000000 */
[----:B------:R-:W1:Y:S02]  /*1130*/  LDC.64 R12, c[0x0][0x380] ;  /* 0x0000e000ff0c7b82 */ /* 0x000e640000000a00 */
.L_x_223:
[----:B------:R-:W-:-:S04]  /*1140*/  VIADD R5, R0, UR4 ;  /* 0x0000000400057c36 */ /* 0x000fc80008000000 */
        /* <DEDUP_REMOVED lines=17> */
[----:B--2---:R-:W-:Y:S01]  /*1260*/  IADD3 R16, PT, PT, R18, R16, R7 ;  /* 0x0000001012107210 */ /* 0x004fe20007ffe007 */
[----:B0-----:R-:W-:-:S05]  /*1270*/  VIADD R7, R2, -UR4 ;  /* 0x8000000402077c36 */ /* 0x001fca0008000000 */
[----:B------:R-:W-:Y:S02]  /*1280*/  ISETP.GE.U32.AND P0, PT, R7, 0x1000, PT ;  /* 0x000010000700780c */ /* 0x000fe40003f06070 */
        /* <DEDUP_REMOVED lines=8> */
[----:B------:R-:W-:-:S06]  /*1310*/  UIADD3 UR4, UPT, UPT, UR4, 0x1000, URZ ;  /* 0x0000100004047890 */ /* 0x000fcc000fffe0ff */
[----:B------:R-:W-:-:S13]  /*1320*/  ISETP.LT.U32.AND P0, PT, R3, UR4, PT ;  /* 0x0000000403007c0c */ /* 0x000fda000bf01070 */
[----:B------:R-:W-:Y:S05]  /*1330*/  @!P0 BRA `(.L_x_223) ;  /* 0xfffffffc00808947 */ /* 0x000fea000383ffff */
.L_x_221:
[----:B------:R-:W-:Y:S01]  /*1340*/  VIADD R3, R2, -UR4 ;  /* 0x8000000402037c36 */ /* 0x000fe20008000000 */
[----:B------:R-:W-:Y:S04]  /*1350*/  BSSY.RECONVERGENT B1, `(.L_x_222) ;  /* 0x0000095000017945 */ /* 0x000fe80003800200 */
[----:B------:R-:W-:-:S04]  /*1360*/  ISETP.GE.AND P0, PT, R0, R3, PT ;  /* 0x000000030000720c */ /* 0x000fc80003f06270 */
[----:B------:R-:W-:-:S13]  /*1370*/  ISETP.LE.U32.OR P0, PT, R2, UR4, P0 ;  /* 0x0000000402007c0c */ /* 0x000fda0008703470 */
[----:B------:R-:W-:Y:S05]  /*1380*/  @P0 BRA `(.L_x_224) ;  /* 0x0000000800440947 */ /* 0x000fea0003800000 */
[----:B------:R-:W-:Y:S01]  /*1390*/  LOP3.LUT R3, RZ, R0, RZ, 0x33, !PT ;  /* 0x00000000ff037212 */ /* 0x000fe200078e33ff */
[----:B------:R-:W-:Y:S01]  /*13a0*/  BSSY.RECONVERGENT B2, `(.L_x_225) ;  /* 0x000004a000027945 */ /* 0x000fe20003800200 */
[----:B------:R-:W-:Y:S02]  /*13b0*/  IMAD.MOV.U32 R5, RZ, RZ, R0 ;  /* 0x000000ffff057224 */ /* 0x000fe400078e0000 */
[----:B------:R-:W-:-:S04]  /*13c0*/  IADD3 R3, PT, PT, R2, -UR4, R3 ;  /* 0x8000000402037c10 */ /* 0x000fc8000fffe003 */
[C---:B------:R-:W-:Y:S02]  /*13d0*/  ISETP.GE.U32.AND P0, PT, R3.reuse, 0xf00, PT ;  /* 0x00000f000300780c */ /* 0x040fe40003f06070 */
[----:B------:R-:W-:-:S04]  /*13e0*/  LEA.HI R3, R3, 0x1, RZ, 0x18 ;  /* 0x0000000103037811 */ /* 0x000fc800078fc0ff */
[----:B------:R-:W-:-:S07]  /*13f0*/  LOP3.LUT R4, R3, 0xf, RZ, 0xc0, !PT ;  /* 0x0000000f03047812 */ /* 0x000fce00078ec0ff */
[----:B------:R-:W-:Y:S05]  /*1400*/  @!P0 BRA `(.L_x_226) ;  /* 0x00000004000c8947 */ /* 0x000fea0003800000 */
[----:B------:R-:W-:Y:S01]  /*1410*/  LOP3.LUT R6, R3, 0x1fffff0, RZ, 0xc0, !PT ;  /* 0x01fffff003067812 */ /* 0x000fe200078ec0ff */
[----:B------:R-:W-:Y:S01]  /*1420*/  BSSY.RECONVERGENT B3, `(.L_x_227) ;  /* 0x0000040000037945 */ /* 0x000fe20003800200 */
[C---:B------:R-:W-:Y:S01]  /*1430*/  LOP3.LUT R5, R0.reuse, 0x800, RZ, 0xfc, !PT ;  /* 0x0000080000057812 */ /* 0x040fe200078efcff */
[----:B------:R-:W-:Y:S02]  /*1440*/  VIADD R2, R0, UR4 ;  /* 0x0000000400027c36 */ /* 0x000fe40008000000 */
[----:B------:R-:W-:-:S07]  /*1450*/  IMAD.MOV R6, RZ, RZ, -R6 ;  /* 0x000000ffff067224 */ /* 0x000fce00078e0a06 */
.L_x_228:
[----:B------:R-:W-:-:S04]  /*1460*/  IMAD.WIDE.U32 R26, R2, 0x4, R12 ;  /* 0x00000004021a7825 */ /* 0x000fc800078e000c */
[C---:B------:R-:W-:Y:S02]  /*1470*/  VIADD R9, R2.reuse, 0x100 ;  /* 0x0000010002097836 */ /* 0x040fe40000000000 */
[----:B------:R-:W-:Y:S01]  /*1480*/  VIADD R15, R2, 0x400 ;  /* 0x00000400020f7836 */ /* 0x000fe20000000000 */
[----:B------:R0:W2:Y:S01]  /*1490*/  LDG.E R26, desc[UR6][R26.64] ;  /* 0x000000061a1a7981 */ /* 0x0000a2000c1e1900 */
[----:B------:R-:W-:-:S04]  /*14a0*/  IMAD.WIDE.U32 R8, R9, 0x4, R12 ;  /* 0x0000000409087825 */ /* 0x000fc800078e000c */
[C---:B------:R-:W-:Y:S01]  /*14b0*/  VIADD R17, R2.reuse, 0x200 ;  /* 0x0000020002117836 */ /* 0x040fe20000000000 */
[----:B------:R1:W2:Y:S01]  /*14c0*/  LDG.E R25, desc[UR6][R8.64] ;  /* 0x0000000608197981 */ /* 0x0002a2000c1e1900 */
[C---:B------:R-:W-:Y:S02]  /*14d0*/  VIADD R11, R2.reuse, 0x300 ;  /* 0x00000300020b7836 */ /* 0x040fe40000000000 */
[----:B0-----:R-:W-:Y:S02]  /*14e0*/  VIADD R27, R2, 0x700 ;  /* 0x00000700021b7836 */ /* 0x001fe40000000000 */
[----:B------:R-:W-:-:S04]  /*14f0*/  IMAD.WIDE.U32 R14, R15, 0x4, R12 ;  /* 0x000000040f0e7825 */ /* 0x000fc800078e000c */
[--C-:B------:R-:W-:Y:S01]  /*1500*/  IMAD.WIDE.U32 R16, R17, 0x4, R12.reuse ;  /* 0x0000000411107825 */ /* 0x100fe200078e000c */
[----:B------:R0:W3:Y:S03]  /*1510*/  LDG.E R22, desc[UR6][R14.64] ;  /* 0x000000060e167981 */ /* 0x0000e6000c1e1900 */
[----:B------:R-:W-:Y:S01]  /*1520*/  VIADD R29, R2, 0x500 ;  /* 0x00000500021d7836 */ /* 0x000fe20000000000 */
[----:B------:R-:W4:Y:S01]  /*1530*/  LDG.E R24, desc[UR6][R16.64] ;  /* 0x0000000610187981 */ /* 0x000f22000c1e1900 */
[----:B------:R-:W-:-:S04]  /*1540*/  IMAD.WIDE.U32 R10, R11, 0x4, R12 ;  /* 0x000000040b0a7825 */ /* 0x000fc800078e000c */
[--C-:B-1----:R-:W-:Y:S01]  /*1550*/  IMAD.WIDE.U32 R8, R27, 0x4, R12.reuse ;  /* 0x000000041b087825 */ /* 0x102fe200078e000c */
[----:B------:R-:W4:Y:S03]  /*1560*/  LDG.E R23, desc[UR6][R10.64] ;  /* 0x000000060a177981 */ /* 0x000f26000c1e1900 */
[----:B------:R-:W-:Y:S02]  /*1570*/  VIADD R27, R2, 0x900 ;  /* 0x00000900021b7836 */ /* 0x000fe40000000000 */
[----:B------:R-:W-:-:S04]  /*1580*/  IMAD.WIDE.U32 R28, R29, 0x4, R12 ;  /* 0x000000041d1c7825 */ /* 0x000fc800078e000c */
[C---:B------:R-:W-:Y:S01]  /*1590*/  VIADD R19, R2.reuse, 0x600 ;  /* 0x0000060002137836 */ /* 0x040fe20000000000 */
[----:B------:R1:W5:Y:S01]  /*15a0*/  LDG.E R11, desc[UR6][R8.64] ;  /* 0x00000006080b7981 */ /* 0x000362000c1e1900 */
[C---:B0-----:R-:W-:Y:S02]  /*15b0*/  VIADD R15, R2.reuse, 0xa00 ;  /* 0x00000a00020f7836 */ /* 0x041fe40000000000 */
[----:B------:R-:W-:Y:S01]  /*15c0*/  VIADD R20, R2, 0x800 ;  /* 0x0000080002147836 */ /* 0x000fe20000000000 */
[----:B------:R0:W3:Y:S01]  /*15d0*/  LDG.E R21, desc[UR6][R28.64] ;  /* 0x000000061c157981 */ /* 0x0000e2000c1e1900 */
[----:B------:R-:W-:-:S04]  /*15e0*/  IMAD.WIDE.U32 R18, R19, 0x4, R12 ;  /* 0x0000000413127825 */ /* 0x000fc800078e000c */
[----:B-1----:R-:W-:-:S04]  /*15f0*/  IMAD.WIDE.U32 R8, R27, 0x4, R12 ;  /* 0x000000041b087825 */ /* 0x002fc800078e000c */
[--C-:B------:R-:W-:Y:S02]  /*1600*/  IMAD.WIDE.U32 R14, R15, 0x4, R12.reuse ;  /* 0x000000040f0e7825 */ /* 0x100fe400078e000c */
[----:B------:R-:W5:Y:S02]  /*1610*/  LDG.E R9, desc[UR6][R8.64] ;  /* 0x0000000608097981 */ /* 0x000f64000c1e1900 */
[--C-:B------:R-:W-:Y:S02]  /*1620*/  IMAD.WIDE.U32 R16, R20, 0x4, R12.reuse ;  /* 0x0000000414107825 */ /* 0x100fe400078e000c */
[----:B------:R1:W5:Y:S02]  /*1630*/  LDG.E R20, desc[UR6][R18.64] ;  /* 0x0000000612147981 */ /* 0x000364000c1e1900 */
[C---:B0-----:R-:W-:Y:S02]  /*1640*/  VIADD R29, R2.reuse, 0xb00 ;  /* 0x00000b00021d7836 */ /* 0x041fe40000000000 */
[----:B------:R-:W-:Y:S01]  /*1650*/  VIADD R27, R2, 0xc00 ;  /* 0x00000c00021b7836 */ /* 0x000fe20000000000 */
[----:B------:R0:W5:Y:S01]  /*1660*/  LDG.E R10, desc[UR6][R16.64] ;  /* 0x00000006100a7981 */ /* 0x000162000c1e1900 */
[----:B------:R-:W-:-:S03]  /*1670*/  IMAD.WIDE.U32 R28, R29, 0x4, R12 ;  /* 0x000000041d1c7825 */ /* 0x000fc600078e000c */
[----:B------:R0:W5:Y:S01]  /*1680*/  LDG.E R8, desc[UR6][R14.64] ;  /* 0x000000060e087981 */ /* 0x000162000c1e1900 */
[C---:B-1----:R-:W-:Y:S02]  /*1690*/  VIADD R19, R2.reuse, 0xe00 ;  /* 0x00000e0002137836 */ /* 0x042fe40000000000 */
[C---:B------:R-:W-:Y:S02]  /*16a0*/  VIADD R18, R2.reuse, 0xf00 ;  /* 0x00000f0002127836 */ /* 0x040fe40000000000 */
[----:B0-----:R-:W-:Y:S02]  /*16b0*/  IMAD.WIDE.U32 R16, R27, 0x4, R12 ;  /* 0x000000041b107825 */ /* 0x001fe400078e000c */
[----:B------:R-:W5:Y:S02]  /*16c0*/  LDG.E R27, desc[UR6][R28.64] ;  /* 0x000000061c1b7981 */ /* 0x000f64000c1e1900 */
[----:B------:R-:W-:-:S04]  /*16d0*/  VIADD R15, R2, 0xd00 ;  /* 0x00000d00020f7836 */ /* 0x000fc80000000000 */
[--C-:B------:R-:W-:Y:S01]  /*16e0*/  IMAD.WIDE.U32 R14, R15, 0x4, R12.reuse ;  /* 0x000000040f0e7825 */ /* 0x100fe200078e000c */
[----:B------:R0:W5:Y:S05]  /*16f0*/  LDG.E R28, desc[UR6][R16.64] ;  /* 0x00000006101c7981 */ /* 0x00016a000c1e1900 */
[----:B------:R-:W5:Y:S01]  /*1700*/  LDG.E R15, desc[UR6][R14.64] ;  /* 0x000000060e0f7981 */ /* 0x000f62000c1e1900 */
[----:B0-----:R-:W-:-:S04]  /*1710*/  IMAD.WIDE.U32 R16, R19, 0x4, R12 ;  /* 0x0000000413107825 */ /* 0x001fc800078e000c */
[----:B------:R-:W-:Y:S02]  /*1720*/  IMAD.WIDE.U32 R18, R18, 0x4, R12 ;  /* 0x0000000412127825 */ /* 0x000fe400078e000c */
[----:B------:R-:W5:Y:S04]  /*1730*/  LDG.E R16, desc[UR6][R16.64] ;  /* 0x0000000610107981 */ /* 0x000f68000c1e1900 */
[----:B------:R-:W5:Y:S01]  /*1740*/  LDG.E R19, desc[UR6][R18.64] ;  /* 0x0000000612137981 */ /* 0x000f62000c1e1900 */
[----:B------:R-:W-:-:S05]  /*1750*/  VIADD R6, R6, 0x10 ;  /* 0x0000001006067836 */ /* 0x000fca0000000000 */
[----:B------:R-:W-:Y:S01]  /*1760*/  ISETP.NE.AND P0, PT, R6, RZ, PT ;  /* 0x000000ff0600720c */ /* 0x000fe20003f05270 */
[----:B------:R-:W-:Y:S02]  /*1770*/  VIADD R5, R5, 0x1000 ;  /* 0x0000100005057836 */ /* 0x000fe40000000000 */
[----:B------:R-:W-:Y:S01]  /*1780*/  VIADD R2, R2, 0x1000 ;  /* 0x0000100002027836 */ /* 0x000fe20000000000 */
[----:B--2---:R-:W-:-:S04]  /*1790*/  IADD3 R25, PT, PT, R25, R26, R7 ;  /* 0x0000001a19197210 */ /* 0x004fc80007ffe007 */
[----:B----4-:R-:W-:-:S04]  /*17a0*/  IADD3 R23, PT, PT, R23, R24, R25 ;  /* 0x0000001817177210 */ /* 0x010fc80007ffe019 */
[----:B---3--:R-:W-:-:S04]  /*17b0*/  IADD3 R21, PT, PT, R21, R22, R23 ;  /* 0x0000001615157210 */ /* 0x008fc80007ffe017 */
[----:B-----5:R-:W-:-:S04]  /*17c0*/  IADD3 R11, PT, PT, R11, R20, R21 ;  /* 0x000000140b0b7210 */ /* 0x020fc80007ffe015 */
[----:B------:R-:W-:-:S04]  /*17d0*/  IADD3 R9, PT, PT, R9, R10, R11 ;  /* 0x0000000a09097210 */ /* 0x000fc80007ffe00b */
[----:B------:R-:W-:-:S04]  /*17e0*/  IADD3 R8, PT, PT, R27, R8, R9 ;  /* 0x000000081b087210 */ /* 0x000fc80007ffe009 */
[----:B------:R-:W-:-:S04]  /*17f0*/  IADD3 R8, PT, PT, R15, R28, R8 ;  /* 0x0000001c0f087210 */ /* 0x000fc80007ffe008 */
[----:B------:R-:W-:Y:S01]  /*1800*/  IADD3 R7, PT, PT, R19, R16, R8 ;  /* 0x0000001013077210 */ /* 0x000fe20007ffe008 */
[----:B------:R-:W-:Y:S06]  /*1810*/  @P0 BRA `(.L_x_228) ;  /* 0xfffffffc00100947 */ /* 0x000fec000383ffff */
[----:B------:R-:W-:Y:S05]  /*1820*/  BSYNC.RECONVERGENT B3 ;  /* 0x0000000000037941 */ /* 0x000fea0003800200 */
.L_x_227:
[----:B------:R-:W-:-:S07]  /*1830*/  VIADD R5, R5, 0xfffff800 ;  /* 0xfffff80005057836 */ /* 0x000fce0000000000 */
.L_x_226:
[----:B------:R-:W-:Y:S05]  /*1840*/  BSYNC.RECONVERGENT B2 ;  /* 0x0000000000027941 */ /* 0x000fea0003800200 */
.L_x_225:
[----:B------:R-:W-:-:S13]  /*1850*/  ISETP.NE.AND P0, PT, R4, RZ, PT ;  /* 0x000000ff0400720c */ /* 0x000fda0003f05270 */
[----:B------:R-:W-:Y:S05]  /*1860*/  @!P0 BRA `(.L_x_224) ;  /* 0x00000004000c8947 */ /* 0x000fea0003800000 */
[----:B------:R-:W-:Y:S01]  /*1870*/  ISETP.GE.U32.AND P0, PT, R4, 0x8, PT ;  /* 0x000000080400780c */ /* 0x000fe20003f06070 */
[----:B------:R-:W-:Y:S01]  /*1880*/  BSSY.RECONVERGENT B2, `(.L_x_229) ;  /* 0x0000021000027945 */ /* 0x000fe20003800200 */
[----:B------:R-:W-:-:S04]  /*1890*/  LOP3.LUT R24, R3, 0x7, RZ, 0xc0, !PT ;  /* 0x0000000703187812 */ /* 0x000fc800078ec0ff */
[----:B------:R-:W-:-:S07]  /*18a0*/  ISETP.NE.AND P1, PT, R24, RZ, PT ;  /* 0x000000ff1800720c */ /* 0x000fce0003f25270 */
[----:B------:R-:W-:Y:S06]  /*18b0*/  @!P0 BRA `(.L_x_230) ;  /* 0x0000000000748947 */ /* 0x000fec0003800000 */
[----:B------:R-:W-:-:S04]  /*18c0*/  VIADD R9, R5, UR4 ;  /* 0x0000000405097c36 */ /* 0x000fc80008000000 */
[C---:B------:R-:W-:Y:S02]  /*18d0*/  VIADD R21, R9.reuse, 0x100 ;  /* 0x0000010009157836 */ /* 0x040fe40000000000 */
[C---:B------:R-:W-:Y:S02]  /*18e0*/  VIADD R11, R9.reuse, 0x300 ;  /* 0x00000300090b7836 */ /* 0x040fe40000000000 */
[C---:B------:R-:W-:Y:S02]  /*18f0*/  VIADD R23, R9.reuse, 0x200 ;  /* 0x0000020009177836 */ /* 0x040fe40000000000 */
[----:B------:R-:W-:-:S04]  /*1900*/  IMAD.WIDE.U32 R16, R9, 0x4, R12 ;  /* 0x0000000409107825 */ /* 0x000fc800078e000c */
[--C-:B------:R-:W-:Y:S01]  /*1910*/  IMAD.WIDE.U32 R20, R21, 0x4, R12.reuse ;  /* 0x0000000415147825 */ /* 0x100fe200078e000c */
[----:B------:R0:W2:Y:S03]  /*1920*/  LDG.E R2, desc[UR6][R16.64] ;  /* 0x0000000610027981 */ /* 0x0000a6000c1e1900 */
[C---:B------:R-:W-:Y:S01]  /*1930*/  VIADD R15, R9.reuse, 0x400 ;  /* 0x00000400090f7836 */ /* 0x040fe20000000000 */
[----:B------:R-:W2:Y:S01]  /*1940*/  LDG.E R4, desc[UR6][R20.64] ;  /* 0x0000000614047981 */ /* 0x000ea2000c1e1900 */
[----:B------:R-:W-:Y:S02]  /*1950*/  VIADD R19, R9, 0x500 ;  /* 0x0000050009137836 */ /* 0x000fe40000000000 */
[----:B------:R-:W-:-:S04]  /*1960*/  IMAD.WIDE.U32 R10, R11, 0x4, R12 ;  /* 0x000000040b0a7825 */ /* 0x000fc800078e000c */
[--C-:B------:R-:W-:Y:S02]  /*1970*/  IMAD.WIDE.U32 R22, R23, 0x4, R12.reuse ;  /* 0x0000000417167825 */ /* 0x100fe400078e000c */
[----:B------:R-:W3:Y:S02]  /*1980*/  LDG.E R10, desc[UR6][R10.64] ;  /* 0x000000060a0a7981 */ /* 0x000ee4000c1e1900 */
[C---:B------:R-:W-:Y:S02]  /*1990*/  VIADD R25, R9.reuse, 0x600 ;  /* 0x0000060009197836 */ /* 0x040fe40000000000 */
[----:B------:R-:W-:Y:S01]  /*19a0*/  VIADD R27, R9, 0x700 ;  /* 0x00000700091b7836 */ /* 0x000fe20000000000 */
[----:B------:R-:W3:Y:S01]  /*19b0*/  LDG.E R6, desc[UR6][R22.64] ;  /* 0x0000000616067981 */ /* 0x000ee2000c1e1900 */
[----:B------:R-:W-:-:S04]  /*19c0*/  IMAD.WIDE.U32 R14, R15, 0x4, R12 ;  /* 0x000000040f0e7825 */ /* 0x000fc800078e000c */
[--C-:B------:R-:W-:Y:S02]  /*19d0*/  IMAD.WIDE.U32 R8, R19, 0x4, R12.reuse ;  /* 0x0000000413087825 */ /* 0x100fe400078e000c */
[----:B------:R-:W4:Y:S02]  /*19e0*/  LDG.E R15, desc[UR6][R14.64] ;  /* 0x000000060e0f7981 */ /* 0x000f24000c1e1900 */
[--C-:B------:R-:W-:Y:S02]  /*19f0*/  IMAD.WIDE.U32 R18, R25, 0x4, R12.reuse ;  /* 0x0000000419127825 */ /* 0x100fe400078e000c */
[----:B------:R-:W4:Y:S02]  /*1a00*/  LDG.E R8, desc[UR6][R8.64] ;  /* 0x0000000608087981 */ /* 0x000f24000c1e1900 */
[----:B0-----:R-:W-:Y:S02]  /*1a10*/  IMAD.WIDE.U32 R16, R27, 0x4, R12 ;  /* 0x000000041b107825 */ /* 0x001fe400078e000c */
[----:B------:R-:W5:Y:S04]  /*1a20*/  LDG.E R19, desc[UR6][R18.64] ;  /* 0x0000000612137981 */ /* 0x000f68000c1e1900 */
[----:B------:R-:W5:Y:S01]  /*1a30*/  LDG.E R16, desc[UR6][R16.64] ;  /* 0x0000000610107981 */ /* 0x000f62000c1e1900 */
[----:B------:R-:W-:Y:S01]  /*1a40*/  VIADD R5, R5, 0x800 ;  /* 0x0000080005057836 */ /* 0x000fe20000000000 */
[----:B--2---:R-:W-:-:S04]  /*1a50*/  IADD3 R7, PT, PT, R4, R2, R7 ;  /* 0x0000000204077210 */ /* 0x004fc80007ffe007 */
[----:B---3--:R-:W-:-:S04]  /*1a60*/  IADD3 R6, PT, PT, R10, R6, R7 ;  /* 0x000000060a067210 */ /* 0x008fc80007ffe007 */
[----:B----4-:R-:W-:-:S04]  /*1a70*/  IADD3 R6, PT, PT, R8, R15, R6 ;  /* 0x0000000f08067210 */ /* 0x010fc80007ffe006 */
[----:B-----5:R-:W-:-:S07]  /*1a80*/  IADD3 R7, PT, PT, R16, R19, R6 ;  /* 0x0000001310077210 */ /* 0x020fce0007ffe006 */
.L_x_230:
[----:B------:R-:W-:Y:S05]  /*1a90*/  BSYNC.RECONVERGENT B2 ;  /* 0x0000000000027941 */ /* 0x000fea0003800200 */
.L_x_229:
        /* <DEDUP_REMOVED lines=18> */
[----:B------:R-:W-:Y:S01]  /*1bc0*/  VIADD R5, R5, 0x400 ;  /* 0x0000040005057836 */ /* 0x000fe20000000000 */
[----:B--2---:R-:W-:-:S04]  /*1bd0*/  IADD3 R7, PT, PT, R8, R2, R7 ;  /* 0x0000000208077210 */ /* 0x004fc80007ffe007 */
[----:B---3--:R-:W-:-:S07]  /*1be0*/  IADD3 R7, PT, PT, R14, R10, R7 ;  /* 0x0000000a0e077210 */ /* 0x008fce0007ffe007 */
.L_x_232:
[----:B------:R-:W-:Y:S05]  /*1bf0*/  BSYNC.RECONVERGENT B2 ;  /* 0x0000000000027941 */ /* 0x000fea0003800200 */
.L_x_231:
[----:B------:R-:W-:Y:S05]  /*1c00*/  @!P1 BRA `(.L_x_224) ;  /* 0x0000000000249947 */ /* 0x000fea0003800000 */
[----:B------:R-:W-:Y:S02]  /*1c10*/  VIADD R5, R5, UR4 ;  /* 0x0000000405057c36 */ /* 0x000fe40008000000 */
[----:B------:R-:W-:-:S07]  /*1c20*/  IMAD.MOV R4, RZ, RZ, -R4 ;  /* 0x000000ffff047224 */ /* 0x000fce00078e0a04 */
.L_x_233:
[----:B------:R-:W-:-:S06]  /*1c30*/  IMAD.WIDE.U32 R2, R5, 0x4, R12 ;  /* 0x0000000405027825 */ /* 0x000fcc00078e000c */
[----:B------:R-:W2:Y:S01]  /*1c40*/  LDG.E R2, desc[UR6][R2.64] ;  /* 0x0000000602027981 */ /* 0x000ea2000c1e1900 */
[----:B------:R-:W-:Y:S02]  /*1c50*/  VIADD R4, R4, 0x1 ;  /* 0x0000000104047836 */ /* 0x000fe40000000000 */
[----:B------:R-:W-:-:S03]  /*1c60*/  VIADD R5, R5, 0x100 ;  /* 0x0000010005057836 */ /* 0x000fc60000000000 */
[----:B------:R-:W-:Y:S01]  /*1c70*/  ISETP.NE.AND P0, PT, R4, RZ, PT ;  /* 0x000000ff0400720c */ /* 0x000fe20003f05270 */
[----:B--2---:R-:W-:-:S12]  /*1c80*/  IMAD.IADD R7, R2, 0x1, R7 ;  /* 0x0000000102077824 */ /* 0x004fd800078e0207 */
[----:B------:R-:W-:Y:S05]  /*1c90*/  @P0 BRA `(.L_x_233) ;  /* 0xfffffffc00e40947 */ /* 0x000fea000383ffff */
.L_x_224:
[----:B------:R-:W-:Y:S05]  /*1ca0*/  BSYNC.RECONVERGENT B1 ;  /* 0x0000000000017941 */ /* 0x000fea0003800200 */
.L_x_222:
        /* <DEDUP_REMOVED lines=36> */
[----:B--2---:R-:W0:Y:S04]  /*1ef0*/  LDS.128 R4, [UR4+0x10] ;  /* 0x00001004ff047984 */ /* 0x004e280008000c00 */
[----:B------:R-:W1:Y:S01]  /*1f00*/  LDS.64 R2, [UR4+0x20] ;  /* 0x00002004ff027984 */ /* 0x000e620008000a00 */
[----:B0-----:R-:W-:-:S04]  /*1f10*/  IADD3 R0, PT, PT, R4, R0, R9 ;  /* 0x0000000004007210 */ /* 0x001fc80007ffe009 */
[----:B------:R-:W-:-:S04]  /*1f20*/  IADD3 R0, PT, PT, R6, R0, R5 ;  /* 0x0000000006007210 */ /* 0x000fc80007ffe005 */
[----:B-1----:R-:W-:-:S05]  /*1f30*/  IADD3 R0, PT, PT, R2, R0, R7 ;  /* 0x0000000002007210 */ /* 0x002fca0007ffe007 */
[----:B------:R-:W-:-:S07]  /*1f40*/  IMAD.IADD R9, R0, 0x1, R3 ;  /* 0x0000000100097824 */ /* 0x000fce00078e0203 */
.L_x_220:
[----:B------:R-:W-:Y:S05]  /*1f50*/  BSYNC.RECONVERGENT B0 ;  /* 0x0000000000007941 */ /* 0x000fea0003800200 */
.L_x_205:
[----:B------:R-:W-:Y:S05]  /*1f60*/  @P0 EXIT ;  /* 0x000000000000094d */ /* 0x000fea0003800000 */
[----:B-1----:R-:W1:Y:S01]  /*1f70*/  LDC.64 R2, c[0x0][0x388] ;  /* 0x0000e200ff027b82 */ /* 0x002e620000000a00 */
[----:B------:R-:W0:Y:S02]  /*1f80*/  LDCU UR4, c[0x0][0x398] ;  /* 0x00007300ff0477ac */ /* 0x000e240008000800 */
[----:B0-2---:R-:W-:-:S05]  /*1f90*/  VIADD R9, R9, UR4 ;  /* 0x0000000409097c36 */ /* 0x005fca0008000000 */
[----:B-1----:R-:W-:Y:S01]  /*1fa0*/  STG.E desc[UR6][R2.64], R9 ;  /* 0x0000000902007986 */ /* 0x002fe2000c101906 */
[----:B------:R-:W-:Y:S05]  /*1fb0*/  EXIT ;  /* 0x000000000000794d */ /* 0x000fea0003800000 */
.L_x_234:
        /* <DEDUP_REMOVED lines=12> */
.L_x_275:


//--------------------- .text._ZN3cub18CUB_300001_SM_10006detail9transform16transform_kernelINS2_10policy_hubILb1EN4cuda3std3__45tupleIJN6thrust24THRUST_300001_SM_1000_NS6detail15normal_iteratorINSA_10device_ptrIiEEEESF_EEEE10policy1000El13saxpy_functorSF_JPiSK_EEEvT0_iT1_T2_DpNS2_10kernel_argIT3_EE --------------------------
	.section	.text._ZN3cub18CUB_300001_SM_10006detail9transform16transform_kernelINS2_10policy_hubILb1EN4cuda3std3__45tupleIJN6thrust24THRUST_300001_SM_1000_NS6detail15normal_iteratorINSA_10device_ptrIiEEEESF_EEEE10policy1000El13saxpy_functorSF_JPiSK_EEEvT0_iT1_T2_DpNS2_10kernel_argIT3_EE,"ax",@progbits
	.align	128
        .global         _ZN3cub18CUB_300001_SM_10006detail9transform16transform_kernelINS2_10policy_hubILb1EN4cuda3std3__45tupleIJN6thrust24THRUST_300001_SM_1000_NS6detail15normal_iteratorINSA_10device_ptrIiEEEESF_EEEE10policy1000El13saxpy_functorSF_JPiSK_EEEvT0_iT1_T2_DpNS2_10kernel_argIT3_EE
        .type           _ZN3cub18CUB_300001_SM_10006detail9transform16transform_kernelINS2_10policy_hubILb1EN4cuda3std3__45tupleIJN6thrust24THRUST_300001_SM_1000_NS6detail15normal_iteratorINSA_10device_ptrIiEEEESF_EEEE10policy1000El13saxpy_functorSF_JPiSK_EEEvT0_iT1_T2_DpNS2_10kernel_argIT3_EE,@function
        .size           _ZN3cub18CUB_300001_SM_10006detail9transform16transform_kernelINS2_10policy_hubILb1EN4cuda3std3__45tupleIJN6thrust24THRUST_300001_SM_1000_NS6detail15normal_iteratorINSA_10device_ptrIiEEEESF_EEEE10policy1000El13saxpy_functorSF_JPiSK_EEEvT0_iT1_T2_DpNS2_10kernel_argIT3_EE,(.L_x_276 - _ZN3cub18CUB_300001_SM_10006detail9transform16transform_kernelINS2_10policy_hubILb1EN4cuda3std3__45tupleIJN6thrust24THRUST_300001_SM_1000_NS6detail15normal_iteratorINSA_10device_ptrIiEEEESF_EEEE10policy1000El13saxpy_functorSF_JPiSK_EEEvT0_iT1_T2_DpNS2_10kernel_argIT3_EE)
        .other          _ZN3cub18CUB_300001_SM_10006detail9transform16transform_kernelINS2_10policy_hubILb1EN4cuda3std3__45tupleIJN6thrust24THRUST_300001_SM_1000_NS6detail15normal_iteratorINSA_10device_ptrIiEEEESF_EEEE10policy1000El13saxpy_functorSF_JPiSK_EEEvT0_iT1_T2_DpNS2_10kernel_argIT3_EE,@"STO_CUDA_ENTRY STV_DEFAULT"
_ZN3cub18CUB_300001_SM_10006detail9transform16transform_kernelINS2_10policy_hubILb1EN4cuda3std3__45tupleIJN6thrust24THRUST_300001_SM_1000_NS6detail15normal_iteratorINSA_10device_ptrIiEEEESF_EEEE10policy1000El13saxpy_functorSF_JPiSK_EEEvT0_iT1_T2_DpNS2_10kernel_argIT3_EE:
.text._ZN3cub18CUB_300001_SM_10006detail9transform16transform_kernelINS2_10policy_hubILb1EN4cuda3std3__45tupleIJN6thrust24THRUST_300001_SM_1000_NS6detail15normal_iteratorINSA_10device_ptrIiEEEESF_EEEE10policy1000El13saxpy_functorSF_JPiSK_EEEvT0_iT1_T2_DpNS2_10kernel_argIT3_EE:
[----:B------:R-:W-:Y:S08]  /*0000*/  LDC R1, c[0x0][0x37c] ;  /* 0x0000df00ff017b82 */ /* 0x000ff00000000800 */
[----:B------:R-:W0:Y:S01]  /*0010*/  LDC R0, c[0x0][0x388] ;  /* 0x0000e200ff007b82 */ /* 0x000e220000000800 */
[----:B------:R-:W1:Y:S01]  /*0020*/  LDCU.64 UR6, c[0x0][0x380] ;  /* 0x00007000ff0677ac */ /* 0x000e620008000a00 */
[----:B------:R-:W2:Y:S01]  /*0030*/  S2R R9, SR_TID.X ;  /* 0x0000000000097919 */ /* 0x000ea20000002100 */
[----:B------:R-:W-:Y:S05]  /*0040*/  BSSY.RECONVERGENT B0, `(.L_x_235) ;  /* 0x0000029000007945 */ /* 0x000fea0003800200 */
[----:B------:R-:W3:Y:S01]  /*0050*/  S2UR UR4, SR_CTAID.X ;  /* 0x00000000000479c3 */ /* 0x000ee20000002500 */
[----:B0-----:R-:W-:-:S05]  /*0060*/  IMAD.SHL.U32 R5, R0, 0x80, RZ ;  /* 0x0000008000057824 */ /* 0x001fca00078e00ff */
[----:B------:R-:W-:Y:S01]  /*0070*/  SHF.R.S32.HI R4, RZ, 0x1f, R5 ;  /* 0x0000001fff047819 */ /* 0x000fe20000011405 */
[----:B---3--:R-:W-:-:S04]  /*0080*/  IMAD.WIDE.U32 R2, R5, UR4, RZ ;  /* 0x0000000405027c25 */ /* 0x008fc8000f8e00ff */
[----:B------:R-:W-:Y:S01]  /*0090*/  IMAD R7, R4, UR4, RZ ;  /* 0x0000000404077c24 */ /* 0x000fe2000f8e02ff */
[----:B-1----:R-:W-:Y:S01]  /*00a0*/  IADD3 R8, P1, PT, -R2, UR6, RZ ;  /* 0x0000000602087c10 */ /* 0x002fe2000ff3e1ff */
[----:B--2---:R-:W-:Y:S02]  /*00b0*/  IMAD.SHL.U32 R13, R9, 0x80, RZ ;  /* 0x00000080090d7824 */ /* 0x004fe400078e00ff */
[----:B------:R-:W-:Y:S01]  /*00c0*/  IMAD.IADD R7, R3, 0x1, R7 ;  /* 0x0000000103077824 */ /* 0x000fe200078e0207 */
[----:B------:R-:W-:-:S04]  /*00d0*/  ISETP.LT.U32.AND P0, PT, R8, R5, PT ;  /* 0x000000050800720c */ /* 0x000fc80003f01070 */
[----:B------:R-:W-:-:S04]  /*00e0*/  IADD3.X R11, PT, PT, ~R7, UR7, RZ, P1, !PT ;  /* 0x00000007070b7c10 */ /* 0x000fc80008ffe5ff */
[----:B------:R-:W-:-:S04]  /*00f0*/  ISETP.LT.AND.EX P0, PT, R11, R4, PT, P0 ;  /* 0x000000040b00720c */ /* 0x000fc80003f01300 */
[----:B------:R-:W-:-:S05]  /*0100*/  SEL R8, R8, R5, P0 ;  /* 0x0000000508087207 */ /* 0x000fca0000000000 */
[----:B------:R-:W-:-:S05]  /*0110*/  IMAD.SHL.U32 R4, R8, 0x4, RZ ;  /* 0x0000000408047824 */ /* 0x000fca00078e00ff */
[----:B------:R-:W-:-:S13]  /*0120*/  ISETP.GE.AND P0, PT, R13, R4, PT ;  /* 0x000000040d00720c */ /* 0x000fda0003f06270 */
[----:B------:R-:W-:Y:S05]  /*0130*/  @P0 BRA `(.L_x_236) ;  /* 0x0000000000640947 */ /* 0x000fea0003800000 */
[----:B------:R-:W0:Y:S01]  /*0140*/  LDCU.64 UR4, c[0x0][0x398] ;  /* 0x00007300ff0477ac */ /* 0x000e220008000a00 */
[C---:B------:R-:W-:Y:S01]  /*0150*/  IMAD.SHL.U32 R6, R2.reuse, 0x4, RZ ;  /* 0x0000000402067824 */ /* 0x040fe200078e00ff */
[----:B------:R-:W-:Y:S01]  /*0160*/  SHF.L.U64.HI R12, R2, 0x2, R7 ;  /* 0x00000002020c7819 */ /* 0x000fe20000010207 */
[----:B------:R-:W-:Y:S01]  /*0170*/  BSSY.RECONVERGENT B1, `(.L_x_237) ;  /* 0x000000b000017945 */ /* 0x000fe20003800200 */
[----:B------:R-:W-:Y:S02]  /*0180*/  IMAD.MOV.U32 R15, RZ, RZ, R13 ;  /* 0x000000ffff0f7224 */ /* 0x000fe400078e000d */
[----:B0-----:R-:W-:-:S04]  /*0190*/  IADD3 R10, P0, PT, R6, UR4, RZ ;  /* 0x00000004060a7c10 */ /* 0x001fc8000ff1e0ff */
[----:B------:R-:W-:-:S03]  /*01a0*/  IADD3.X R11, PT, PT, R12, UR5, RZ, P0, !PT ;  /* 0x000000050c0b7c10 */ /* 0x000fc600087fe4ff */
[----:B------:R-:W-:-:S07]  /*01b0*/  IMAD.WIDE.U32 R10, R9, 0x80, R10 ;  /* 0x00000080090a7825 */ /* 0x000fce00078e000a */
.L_x_238:
[----:B------:R-:W-:Y:S01]  /*01c0*/  VIADD R15, R15, 0x4000 ;  /* 0x000040000f0f7836 */ /* 0x000fe20000000000 */
[----:B------:R0:W-:Y:S04]  /*01d0*/  CCTL.E.PF2 [R10] ;  /* 0x000000000a00798f */ /* 0x0001e80000800100 */
[----:B------:R-:W-:Y:S02]  /*01e0*/  ISETP.GE.AND P0, PT, R15, R4, PT ;  /* 0x000000040f00720c */ /* 0x000fe40003f06270 */
[----:B0-----:R-:W-:-:S05]  /*01f0*/  IADD3 R10, P1, PT, R10, 0x4000, RZ ;  /* 0x000040000a0a7810 */ /* 0x001fca0007f3e0ff */
[----:B------:R-:W-:-:S06]  /*0200*/  IMAD.X R11, RZ, RZ, R11, P1 ;  /* 0x000000ffff0b7224 */ /* 0x000fcc00008e060b */
[----:B------:R-:W-:Y:S05]  /*0210*/  @!P0 BRA `(.L_x_238) ;  /* 0xfffffffc00e88947 */ /* 0x000fea000383ffff */
[----:B------:R-:W-:Y:S05]  /*0220*/  BSYNC.RECONVERGENT B1 ;  /* 0x0000000000017941 */ /* 0x000fea0003800200 */
.L_x_237:
[----:B------:R-:W0:Y:S02]  /*0230*/  LDCU.64 UR4, c[0x0][0x3a8] ;  /* 0x00007500ff0477ac */ /* 0x000e240008000a00 */
[----:B0-----:R-:W-:-:S04]  /*0240*/  IADD3 R10, P0, PT, R6, UR4, RZ ;  /* 0x00000004060a7c10 */ /* 0x001fc8000ff1e0ff */
[----:B------:R-:W-:-:S03]  /*0250*/  IADD3.X R11, PT, PT, R12, UR5, RZ, P0, !PT ;  /* 0x000000050c0b7c10 */ /* 0x000fc600087fe4ff */
[----:B------:R-:W-:-:S07]  /*0260*/  IMAD.WIDE.U32 R10, R9, 0x80, R10 ;  /* 0x00000080090a7825 */ /* 0x000fce00078e000a */
.L_x_239:
[----:B------:R-:W-:Y:S01]  /*0270*/  VIADD R13, R13, 0x4000 ;  /* 0x000040000d0d7836 */ /* 0x000fe20000000000 */
[----:B------:R0:W-:Y:S04]  /*0280*/  CCTL.E.PF2 [R10] ;  /* 0x000000000a00798f */ /* 0x0001e80000800100 */
[----:B------:R-:W-:Y:S02]  /*0290*/  ISETP.GE.AND P0, PT, R13, R4, PT ;  /* 0x000000040d00720c */ /* 0x000fe40003f06270 */
[----:B0-----:R-:W-:-:S05]  /*02a0*/  IADD3 R10, P1, PT, R10, 0x4000, RZ ;  /* 0x000040000a0a7810 */ /* 0x001fca0007f3e0ff */
[----:B------:R-:W-:-:S06]  /*02b0*/  IMAD.X R11, RZ, RZ, R11, P1 ;  /* 0x000000ffff0b7224 */ /* 0x000fcc00008e060b */
[----:B------:R-:W-:Y:S05]  /*02c0*/  @!P0 BRA `(.L_x_239) ;  /* 0xfffffffc00e88947 */ /* 0x000fea000383ffff */
.L_x_236:
[----:B------:R-:W-:Y:S05]  /*02d0*/  BSYNC.RECONVERGENT B0 ;  /* 0x0000000000007941 */ /* 0x000fea0003800200 */
.L_x_235:
[----:B------:R-:W0:Y:S01]  /*02e0*/  LDCU.128 UR8, c[0x0][0x390] ;  /* 0x00007200ff0877ac */ /* 0x000e220008000c00 */
[----:B------:R-:W-:Y:S01]  /*02f0*/  ISETP.NE.AND P0, PT, R5, R8, PT ;  /* 0x000000080500720c */ /* 0x000fe20003f05270 */
[C---:B------:R-:W-:Y:S01]  /*0300*/  IMAD.SHL.U32 R10, R2.reuse, 0x4, RZ ;  /* 0x00000004020a7824 */ /* 0x040fe200078e00ff */
[----:B------:R-:W-:Y:S01]  /*0310*/  SHF.L.U64.HI R3, R2, 0x2, R7 ;  /* 0x0000000202037819 */ /* 0x000fe20000010207 */
[----:B------:R-:W1:Y:S03]  /*0320*/  LDCU.64 UR6, c[0x0][0x3a8] ;  /* 0x00007500ff0677ac */ /* 0x000e660008000a00 */
[----:B------:R-:W-:Y:S01]  /*0330*/  R2UR UR15, R3 ;  /* 0x00000000030f72ca */ /* 0x000fe200000e0000 */
[----:B------:R-:W2:Y:S01]  /*0340*/  LDCU.64 UR12, c[0x0][0x358] ;  /* 0x00006b00ff0c77ac */ /* 0x000ea20008000a00 */
[C---:B------:R-:W-:Y:S02]  /*0350*/  R2UR UR14, R10.reuse ;  /* 0x000000000a0e72ca */ /* 0x040fe400000e0000 */
[----:B0-----:R-:W-:-:S02]  /*0360*/  IADD3 R6, P2, PT, R10, UR10, RZ ;  /* 0x0000000a0a067c10 */ /* 0x001fc4000ff5e0ff */
[C---:B------:R-:W-:Y:S02]  /*0370*/  IADD3 R2, P1, PT, R10.reuse, UR8, RZ ;  /* 0x000000080a027c10 */ /* 0x040fe4000ff3e0ff */
[----:B-1----:R-:W-:Y:S02]  /*0380*/  IADD3 R4, P3, PT, R10, UR6, RZ ;  /* 0x000000060a047c10 */ /* 0x002fe4000ff7e0ff */
[C---:B------:R-:W-:Y:S02]  /*0390*/  IADD3.X R7, PT, PT, R3.reuse, UR11, RZ, P2, !PT ;  /* 0x0000000b03077c10 */ /* 0x040fe400097fe4ff */
[C---:B------:R-:W-:Y:S02]  /*03a0*/  IADD3.X R5, PT, PT, R3.reuse, UR7, RZ, P3, !PT ;  /* 0x0000000703057c10 */ /* 0x040fe40009ffe4ff */
[----:B------:R-:W-:Y:S01]  /*03b0*/  IADD3.X R3, PT, PT, R3, UR9, RZ, P1, !PT ;  /* 0x0000000903037c10 */ /* 0x000fe20008ffe4ff */
[----:B--2---:R-:W-:Y:S06]  /*03c0*/  @!P0 BRA `(.L_x_240) ;  /* 0x00000010009c8947 */ /* 0x004fec0003800000 */
[----:B------:R-:W-:-:S13]  /*03d0*/  ISETP.GE.AND P0, PT, R0, 0x1, PT ;  /* 0x000000010000780c */ /* 0x000fda0003f06270 */
[----:B------:R-:W-:Y:S05]  /*03e0*/  @!P0 EXIT ;  /* 0x000000000000894d */ /* 0x000fea0003800000 */
[C---:B------:R-:W-:Y:S01]  /*03f0*/  ISETP.GE.U32.AND P0, PT, R0.reuse, 0x8, PT ;  /* 0x000000080000780c */ /* 0x040fe20003f06070 */
[----:B------:R-:W-:Y:S01]  /*0400*/  IMAD.MOV.U32 R10, RZ, RZ, RZ ;  /* 0x000000ffff0a7224 */ /* 0x000fe200078e00ff */
[----:B------:R-:W-:-:S11]  /*0410*/  LOP3.LUT R18, R0, 0x7, RZ, 0xc0, !PT ;  /* 0x0000000700127812 */ /* 0x000fd600078ec0ff */
[----:B------:R-:W-:Y:S05]  /*0420*/  @!P0 BRA `(.L_x_241) ;  /* 0x0000000800d48947 */ /* 0x000fea0003800000 */
[----:B------:R-:W-:-:S13]  /*0430*/  ISETP.GE.AND P0, PT, R9, R8, PT ;  /* 0x000000080900720c */ /* 0x000fda0003f06270 */
[C---:B------:R-:W-:Y:S01]  /*0440*/  @!P0 IMAD.WIDE.U32 R10, R9.reuse, 0x4, R6 ;  /* 0x00000004090a8825 */ /* 0x040fe200078e0006 */
[----:B------:R-:W0:Y:S03]  /*0450*/  @!P0 LDC R19, c[0x0][0x38c] ;  /* 0x0000e300ff138b82 */ /* 0x000e260000000800 */
[C---:B------:R-:W-:Y:S02]  /*0460*/  @!P0 IMAD.WIDE.U32 R16, R9.reuse, 0x4, R4 ;  /* 0x0000000409108825 */ /* 0x040fe400078e0004 */
[----:B------:R-:W2:Y:S04]  /*0470*/  @!P0 LDG.E R10, desc[UR12][R10.64] ;  /* 0x0000000c0a0a8981 */ /* 0x000ea8000c1e1900 */
[----:B------:R-:W3:Y:S01]  /*0480*/  @!P0 LDG.E R16, desc[UR12][R16.64] ;  /* 0x0000000c10108981 */ /* 0x000ee2000c1e1900 */
[----:B------:R-:W-:-:S02]  /*0490*/  VIADD R23, R9, 0x80 ;  /* 0x0000008009177836 */ /* 0x000fc40000000000 */
[----:B------:R-:W-:-:S03]  /*04a0*/  @!P0 IMAD.WIDE.U32 R20, R9, 0x4, R2 ;  /* 0x0000000409148825 */ /* 0x000fc600078e0002 */
[C---:B------:R-:W-:Y:S01]  /*04b0*/  ISETP.GE.AND P1, PT, R23.reuse, R8, PT ;  /* 0x000000081700720c */ /* 0x040fe20003f26270 */
[----:B------:R-:W-:Y:S01]  /*04c0*/  IMAD.WIDE R14, R23, 0x4, R6 ;  /* 0x00000004170e7825 */ /* 0x000fe200078e0206 */
[----:B--2---:R-:W-:Y:S02]  /*04d0*/  @!P0 I2FP.F32.S32 R12, R10 ;  /* 0x0000000a000c8245 */ /* 0x004fe40000201400 */
[----:B---3--:R-:W-:-:S09]  /*04e0*/  @!P0 I2FP.F32.S32 R13, R16 ;  /* 0x00000010000d8245 */ /* 0x008fd20000201400 */
[----:B------:R-:W1:Y:S01]  /*04f0*/  @!P1 LDC R16, c[0x0][0x38c] ;  /* 0x0000e300ff109b82 */ /* 0x000e620000000800 */
[----:B0-----:R-:W-:Y:S01]  /*0500*/  @!P0 FFMA R19, R12, R19, R13 ;  /* 0x000000130c138223 */ /* 0x001fe2000000000d */
[----:B------:R-:W-:-:S05]  /*0510*/  IMAD.WIDE R12, R23, 0x4, R4 ;  /* 0x00000004170c7825 */ /* 0x000fca00078e0204 */
[----:B------:R-:W0:Y:S02]  /*0520*/  @!P0 F2I.TRUNC.NTZ R19, R19 ;  /* 0x0000001300138305 */ /* 0x000e24000020f100 */
[----:B0-----:R0:W-:Y:S04]  /*0530*/  @!P0 STG.E desc[UR12][R20.64], R19 ;  /* 0x0000001314008986 */ /* 0x0011e8000c10190c */
[----:B------:R-:W2:Y:S04]  /*0540*/  @!P1 LDG.E R10, desc[UR12][R14.64] ;  /* 0x0000000c0e0a9981 */ /* 0x000ea8000c1e1900 */
[----:B------:R-:W3:Y:S01]  /*0550*/  @!P1 LDG.E R11, desc[UR12][R12.64] ;  /* 0x0000000c0c0b9981 */ /* 0x000ee2000c1e1900 */
[----:B------:R-:W-:-:S05]  /*0560*/  VIADD R17, R9, 0x100 ;  /* 0x0000010009117836 */ /* 0x000fca0000000000 */
[----:B------:R-:W-:-:S13]  /*0570*/  ISETP.GE.AND P0, PT, R17, R8, PT ;  /* 0x000000081100720c */ /* 0x000fda0003f06270 */
[----:B0-----:R-:W0:Y:S01]  /*0580*/  @!P0 LDC R21, c[0x0][0x38c] ;  /* 0x0000e300ff158b82 */ /* 0x001e220000000800 */
[----:B--2---:R-:W-:Y:S02]  /*0590*/  @!P1 I2FP.F32.S32 R10, R10 ;  /* 0x0000000a000a9245 */ /* 0x004fe40000201400 */
[----:B---3--:R-:W-:-:S05]  /*05a0*/  @!P1 I2FP.F32.S32 R11, R11 ;  /* 0x0000000b000b9245 */ /* 0x008fca0000201400 */
[----:B-1----:R-:W-:Y:S01]  /*05b0*/  @!P1 FFMA R10, R10, R16, R11 ;  /* 0x000000100a0a9223 */ /* 0x002fe2000000000b */
[----:B------:R-:W-:-:S03]  /*05c0*/  IMAD.WIDE R16, R23, 0x4, R2 ;  /* 0x0000000417107825 */ /* 0x000fc600078e0202 */
[----:B------:R-:W1:Y:S02]  /*05d0*/  @!P1 F2I.TRUNC.NTZ R11, R10 ;  /* 0x0000000a000b9305 */ /* 0x000e64000020f100 */
[----:B-1----:R1:W-:Y:S04]  /*05e0*/  @!P1 STG.E desc[UR12][R16.64], R11 ;  /* 0x0000000b10009986 */ /* 0x0023e8000c10190c */
[----:B------:R-:W2:Y:S04]  /*05f0*/  @!P0 LDG.E R19, desc[UR12][R14.64+0x200] ;  /* 0x0002000c0e138981 */ /* 0x000ea8000c1e1900 */
[----:B------:R-:W3:Y:S01]  /*0600*/  @!P0 LDG.E R20, desc[UR12][R12.64+0x200] ;  /* 0x0002000c0c148981 */ /* 0x000ee2000c1e1900 */
[----:B--2---:R-:W-:-:S02]  /*0610*/  @!P0 I2FP.F32.S32 R19, R19 ;  /* 0x0000001300138245 */ /* 0x004fc40000201400 */
[----:B---3--:R-:W-:-:S05]  /*0620*/  @!P0 I2FP.F32.S32 R20, R20 ;  /* 0x0000001400148245 */ /* 0x008fca0000201400 */
[----:B0-----:R-:W-:Y:S01]  /*0630*/  @!P0 FFMA R19, R19, R21, R20 ;  /* 0x0000001513138223 */ /* 0x001fe20000000014 */
[----:B------:R-:W-:-:S05]  /*0640*/  VIADD R21, R9, 0x180 ;  /* 0x0000018009157836 */ /* 0x000fca0000000000 */
[----:B------:R-:W0:Y:S01]  /*0650*/  @!P0 F2I.TRUNC.NTZ R19, R19 ;  /* 0x0000001300138305 */ /* 0x000e22000020f100 */
[----:B------:R-:W-:-:S13]  /*0660*/  ISETP.GE.AND P1, PT, R21, R8, PT ;  /* 0x000000081500720c */ /* 0x000fda0003f26270 */
[----:B------:R-:W2:Y:S01]  /*0670*/  @!P1 LDC R20, c[0x0][0x38c] ;  /* 0x0000e300ff149b82 */ /* 0x000ea20000000800 */
[----:B0-----:R0:W-:Y:S04]  /*0680*/  @!P0 STG.E desc[UR12][R16.64+0x200], R19 ;  /* 0x0002001310008986 */ /* 0x0011e8000c10190c */
[----:B------:R-:W3:Y:S04]  /*0690*/  @!P1 LDG.E R10, desc[UR12][R14.64+0x400] ;  /* 0x0004000c0e0a9981 */ /* 0x000ee8000c1e1900 */
[----:B-1----:R-:W4:Y:S01]  /*06a0*/  @!P1 LDG.E R11, desc[UR12][R12.64+0x400] ;  /* 0x0004000c0c0b9981 */ /* 0x002f22000c1e1900 */
[----:B------:R-:W-:-:S05]  /*06b0*/  VIADD R21, R9, 0x200 ;  /* 0x0000020009157836 */ /* 0x000fca0000000000 */
[----:B------:R-:W-:-:S13]  /*06c0*/  ISETP.GE.AND P0, PT, R21, R8, PT ;  /* 0x000000081500720c */ /* 0x000fda0003f06270 */
[----:B------:R-:W1:Y:S01]  /*06d0*/  @!P0 LDC R21, c[0x0][0x38c] ;  /* 0x0000e300ff158b82 */ /* 0x000e620000000800 */
[----:B---3--:R-:W-:Y:S02]  /*06e0*/  @!P1 I2FP.F32.S32 R10, R10 ;  /* 0x0000000a000a9245 */ /* 0x008fe40000201400 */
[----:B----4-:R-:W-:-:S05]  /*06f0*/  @!P1 I2FP.F32.S32 R11, R11 ;  /* 0x0000000b000b9245 */ /* 0x010fca0000201400 */
[----:B--2---:R-:W-:-:S04]  /*0700*/  @!P1 FFMA R10, R10, R20, R11 ;  /* 0x000000140a0a9223 */ /* 0x004fc8000000000b */
[----:B------:R-:W2:Y:S02]  /*0710*/  @!P1 F2I.TRUNC.NTZ R11, R10 ;  /* 0x0000000a000b9305 */ /* 0x000ea4000020f100 */
[----:B--2---:R2:W-:Y:S04]  /*0720*/  @!P1 STG.E desc[UR12][R16.64+0x400], R11 ;  /* 0x0004000b10009986 */ /* 0x0045e8000c10190c */
[----:B0-----:R-:W3:Y:S04]  /*0730*/  @!P0 LDG.E R19, desc[UR12][R14.64+0x600] ;  /* 0x0006000c0e138981 */ /* 0x001ee8000c1e1900 */
[----:B------:R-:W4:Y:S01]  /*0740*/  @!P0 LDG.E R20, desc[UR12][R12.64+0x600] ;  /* 0x0006000c0c148981 */ /* 0x000f22000c1e1900 */
[----:B---3--:R-:W-:-:S02]  /*0750*/  @!P0 I2FP.F32.S32 R19, R19 ;  /* 0x0000001300138245 */ /* 0x008fc40000201400 */
[----:B----4-:R-:W-:-:S05]  /*0760*/  @!P0 I2FP.F32.S32 R20, R20 ;  /* 0x0000001400148245 */ /* 0x010fca0000201400 */
[----:B-1----:R-:W-:Y:S01]  /*0770*/  @!P0 FFMA R19, R19, R21, R20 ;  /* 0x0000001513138223 */ /* 0x002fe20000000014 */
[----:B------:R-:W-:-:S05]  /*0780*/  VIADD R21, R9, 0x280 ;  /* 0x0000028009157836 */ /* 0x000fca0000000000 */
[----:B------:R-:W0:Y:S01]  /*0790*/  @!P0 F2I.TRUNC.NTZ R19, R19 ;  /* 0x0000001300138305 */ /* 0x000e22000020f100 */
[----:B------:R-:W-:-:S13]  /*07a0*/  ISETP.GE.AND P1, PT, R21, R8, PT ;  /* 0x000000081500720c */ /* 0x000fda0003f26270 */
[----:B------:R-:W1:Y:S01]  /*07b0*/  @!P1 LDC R20, c[0x0][0x38c] ;  /* 0x0000e300ff149b82 */ /* 0x000e620000000800 */
[----:B0-----:R0:W-:Y:S04]  /*07c0*/  @!P0 STG.E desc[UR12][R16.64+0x600], R19 ;  /* 0x0006001310008986 */ /* 0x0011e8000c10190c */
[----:B------:R-:W3:Y:S04]  /*07d0*/  @!P1 LDG.E R10, desc[UR12][R14.64+0x800] ;  /* 0x0008000c0e0a9981 */ /* 0x000ee8000c1e1900 */
[----:B--2---:R-:W2:Y:S01]  /*07e0*/  @!P1 LDG.E R11, desc[UR12][R12.64+0x800] ;  /* 0x0008000c0c0b9981 */ /* 0x004ea2000c1e1900 */
[----:B------:R-:W-:-:S05]  /*07f0*/  VIADD R21, R9, 0x300 ;  /* 0x0000030009157836 */ /* 0x000fca0000000000 */
[----:B------:R-:W-:-:S13]  /*0800*/  ISETP.GE.AND P0, PT, R21, R8, PT ;  /* 0x000000081500720c */ /* 0x000fda0003f06270 */
[----:B------:R-:W4:Y:S01]  /*0810*/  @!P0 LDC R21, c[0x0][0x38c] ;  /* 0x0000e300ff158b82 */ /* 0x000f220000000800 */
[----:B---3--:R-:W-:Y:S02]  /*0820*/  @!P1 I2FP.F32.S32 R10, R10 ;  /* 0x0000000a000a9245 */ /* 0x008fe40000201400 */
[----:B--2---:R-:W-:-:S05]  /*0830*/  @!P1 I2FP.F32.S32 R11, R11 ;  /* 0x0000000b000b9245 */ /* 0x004fca0000201400 */
[----:B-1----:R-:W-:-:S04]  /*0840*/  @!P1 FFMA R10, R10, R20, R11 ;  /* 0x000000140a0a9223 */ /* 0x002fc8000000000b */
[----:B------:R-:W1:Y:S02]  /*0850*/  @!P1 F2I.TRUNC.NTZ R11, R10 ;  /* 0x0000000a000b9305 */ /* 0x000e64000020f100 */
[----:B-1----:R1:W-:Y:S04]  /*0860*/  @!P1 STG.E desc[UR12][R16.64+0x800], R11 ;  /* 0x0008000b10009986 */ /* 0x0023e8000c10190c */
[----:B0-----:R-:W2:Y:S04]  /*0870*/  @!P0 LDG.E R19, desc[UR12][R14.64+0xa00] ;  /* 0x000a000c0e138981 */ /* 0x001ea8000c1e1900 */
[----:B------:R-:W3:Y:S01]  /*0880*/  @!P0 LDG.E R20, desc[UR12][R12.64+0xa00] ;  /* 0x000a000c0c148981 */ /* 0x000ee2000c1e1900 */
[----:B--2---:R-:W-:-:S02]  /*0890*/  @!P0 I2FP.F32.S32 R19, R19 ;  /* 0x0000001300138245 */ /* 0x004fc40000201400 */
[----:B---3--:R-:W-:-:S05]  /*08a0*/  @!P0 I2FP.F32.S32 R20, R20 ;  /* 0x0000001400148245 */ /* 0x008fca0000201400 */
[----:B----4-:R-:W-:Y:S01]  /*08b0*/  @!P0 FFMA R19, R19, R21, R20 ;  /* 0x0000001513138223 */ /* 0x010fe20000000014 */
[----:B------:R-:W-:-:S05]  /*08c0*/  VIADD R21, R9, 0x380 ;  /* 0x0000038009157836 */ /* 0x000fca0000000000 */
[----:B------:R-:W0:Y:S01]  /*08d0*/  @!P0 F2I.TRUNC.NTZ R19, R19 ;  /* 0x0000001300138305 */ /* 0x000e22000020f100 */
[----:B------:R-:W-:-:S13]  /*08e0*/  ISETP.GE.AND P1, PT, R21, R8, PT ;  /* 0x000000081500720c */ /* 0x000fda0003f26270 */
[----:B------:R-:W2:Y:S01]  /*08f0*/  @!P1 LDC R20, c[0x0][0x38c] ;  /* 0x0000e300ff149b82 */ /* 0x000ea20000000800 */
[----:B0-----:R0:W-:Y:S04]  /*0900*/  @!P0 STG.E desc[UR12][R16.64+0xa00], R19 ;  /* 0x000a001310008986 */ /* 0x0011e8000c10190c */
[----:B------:R-:W3:Y:S04]  /*0910*/  @!P1 LDG.E R10, desc[UR12][R14.64+0xc00] ;  /* 0x000c000c0e0a9981 */ /* 0x000ee8000c1e1900 */
[----:B-1----:R-:W4:Y:S01]  /*0920*/  @!P1 LDG.E R11, desc[UR12][R12.64+0xc00] ;  /* 0x000c000c0c0b9981 */ /* 0x002f22000c1e1900 */
[----:B---3--:R-:W-:-:S02]  /*0930*/  @!P1 I2FP.F32.S32 R10, R10 ;  /* 0x0000000a000a9245 */ /* 0x008fc40000201400 */
[----:B----4-:R-:W-:-:S05]  /*0940*/  @!P1 I2FP.F32.S32 R11, R11 ;  /* 0x0000000b000b9245 */ /* 0x010fca0000201400 */
[----:B--2---:R-:W-:Y:S01]  /*0950*/  @!P1 FFMA R11, R10, R20, R11 ;  /* 0x000000140a0b9223 */ /* 0x004fe2000000000b */
[----:B------:R-:W-:-:S04]  /*0960*/  LOP3.LUT R10, R0, 0x7ffffff8, RZ, 0xc0, !PT ;  /* 0x7ffffff8000a7812 */ /* 0x000fc800078ec0ff */
[----:B------:R-:W-:Y:S01]  /*0970*/  ISETP.NE.AND P0, PT, R10, 0x8, PT ;  /* 0x000000080a00780c */ /* 0x000fe20003f05270 */
[----:B------:R-:W1:Y:S02]  /*0980*/  @!P1 F2I.TRUNC.NTZ R11, R11 ;  /* 0x0000000b000b9305 */ /* 0x000e64000020f100 */
[----:B-1----:R0:W-:Y:S10]  /*0990*/  @!P1 STG.E desc[UR12][R16.64+0xc00], R11 ;  /* 0x000c000b10009986 */ /* 0x0021f4000c10190c */
[----:B------:R-:W-:Y:S05]  /*09a0*/  @!P0 BRA `(.L_x_241) ;  /* 0x0000000400748947 */ /* 0x000fea0003800000 */
[----:B------:R-:W-:Y:S01]  /*09b0*/  IMAD.MOV.U32 R0, RZ, RZ, 0x8 ;  /* 0x00000008ff007424 */ /* 0x000fe200078e00ff */
[----:B------:R-:W1:Y:S06]  /*09c0*/  LDCU UR4, c[0x0][0x38c] ;  /* 0x00007180ff0477ac */ /* 0x000e6c0008000800 */
.L_x_244:
[----:B0-----:R-:W-:-:S05]  /*09d0*/  IMAD R11, R0, 0x80, R9 ;  /* 0x00000080000b7824 */ /* 0x001fca00078e0209 */
[----:B------:R-:W-:-:S13]  /*09e0*/  ISETP.GE.AND P0, PT, R11, R8, PT ;  /* 0x000000080b00720c */ /* 0x000fda0003f06270 */
[C---:B------:R-:W-:Y:S01]  /*09f0*/  @!P0 IMAD.WIDE.U32 R12, R11.reuse, 0x4, R6 ;  /* 0x000000040b0c8825 */ /* 0x040fe200078e0006 */
[----:B------:R-:W0:Y:S03]  /*0a00*/  @!P0 LDC R24, c[0x0][0x38c] ;  /* 0x0000e300ff188b82 */ /* 0x000e260000000800 */
[C---:B------:R-:W-:Y:S02]  /*0a10*/  @!P0 IMAD.WIDE.U32 R20, R11.reuse, 0x4, R4 ;  /* 0x000000040b148825 */ /* 0x040fe400078e0004 */
[----:B------:R-:W2:Y:S04]  /*0a20*/  @!P0 LDG.E R12, desc[UR12][R12.64] ;  /* 0x0000000c0c0c8981 */ /* 0x000ea8000c1e1900 */
[----:B------:R3:W4:Y:S01]  /*0a30*/  @!P0 LDG.E R20, desc[UR12][R20.64] ;  /* 0x0000000c14148981 */ /* 0x000722000c1e1900 */
[----:B------:R-:W-:-:S02]  /*0a40*/  VIADD R19, R11, 0x80 ;  /* 0x000000800b137836 */ /* 0x000fc40000000000 */
[----:B------:R-:W-:-:S03]  /*0a50*/  @!P0 IMAD.WIDE.U32 R22, R11, 0x4, R2 ;  /* 0x000000040b168825 */ /* 0x000fc600078e0002 */
[C---:B------:R-:W-:Y:S01]  /*0a60*/  ISETP.GE.AND P1, PT, R19.reuse, R8, PT ;  /* 0x000000081300720c */ /* 0x040fe20003f26270 */
[----:B------:R-:W-:-:S12]  /*0a70*/  IMAD.WIDE R16, R19, 0x4, R6 ;  /* 0x0000000413107825 */ /* 0x000fd800078e0206 */
[----:B---3--:R-:W3:Y:S01]  /*0a80*/  @!P1 LDC R21, c[0x0][0x38c] ;  /* 0x0000e300ff159b82 */ /* 0x008ee20000000800 */
[----:B--2---:R-:W-:Y:S02]  /*0a90*/  @!P0 I2FP.F32.S32 R14, R12 ;  /* 0x0000000c000e8245 */ /* 0x004fe40000201400 */
[----:B----4-:R-:W-:-:S05]  /*0aa0*/  @!P0 I2FP.F32.S32 R15, R20 ;  /* 0x00000014000f8245 */ /* 0x010fca0000201400 */
[----:B0-----:R-:W-:Y:S01]  /*0ab0*/  @!P0 FFMA R24, R14, R24, R15 ;  /* 0x000000180e188223 */ /* 0x001fe2000000000f */
[----:B------:R-:W-:-:S03]  /*0ac0*/  IMAD.WIDE R14, R19, 0x4, R4 ;  /* 0x00000004130e7825 */ /* 0x000fc600078e0204 */
[----:B------:R-:W0:Y:S02]  /*0ad0*/  @!P0 F2I.TRUNC.NTZ R25, R24 ;  /* 0x0000001800198305 */ /* 0x000e24000020f100 */
[----:B0-----:R0:W-:Y:S04]  /*0ae0*/  @!P0 STG.E desc[UR12][R22.64], R25 ;  /* 0x0000001916008986 */ /* 0x0011e8000c10190c */
[----:B------:R-:W2:Y:S04]  /*0af0*/  @!P1 LDG.E R12, desc[UR12][R16.64] ;  /* 0x0000000c100c9981 */ /* 0x000ea8000c1e1900 */
[----:B------:R-:W4:Y:S01]  /*0b00*/  @!P1 LDG.E R13, desc[UR12][R14.64] ;  /* 0x0000000c0e0d9981 */ /* 0x000f22000c1e1900 */
[----:B--2---:R-:W-:-:S02]  /*0b10*/  @!P1 I2FP.F32.S32 R12, R12 ;  /* 0x0000000c000c9245 */ /* 0x004fc40000201400 */
[----:B----4-:R-:W-:-:S05]  /*0b20*/  @!P1 I2FP.F32.S32 R13, R13 ;  /* 0x0000000d000d9245 */ /* 0x010fca0000201400 */
[----:B---3--:R-:W-:Y:S01]  /*0b30*/  @!P1 FFMA R21, R12, R21, R13 ;  /* 0x000000150c159223 */ /* 0x008fe2000000000d */
[----:B------:R-:W-:-:S05]  /*0b40*/  VIADD R13, R11, 0x100 ;  /* 0x000001000b0d7836 */ /* 0x000fca0000000000 */
[----:B------:R-:W2:Y:S01]  /*0b50*/  @!P1 F2I.TRUNC.NTZ R21, R21 ;  /* 0x0000001500159305 */ /* 0x000ea2000020f100 */
[----:B------:R-:W-:Y:S01]  /*0b60*/  ISETP.GE.AND P0, PT, R13, R8, PT ;  /* 0x000000080d00720c */ /* 0x000fe20003f06270 */
[----:B------:R-:W-:-:S12]  /*0b70*/  IMAD.WIDE R12, R19, 0x4, R2 ;  /* 0x00000004130c7825 */ /* 0x000fd800078e0202 */
[----:B0-----:R-:W0:Y:S01]  /*0b80*/  @!P0 LDC R22, c[0x0][0x38c] ;  /* 0x0000e300ff168b82 */ /* 0x001e220000000800 */
[----:B--2---:R2:W-:Y:S04]  /*0b90*/  @!P1 STG.E desc[UR12][R12.64], R21 ;  /* 0x000000150c009986 */ /* 0x0045e8000c10190c */
[----:B------:R-:W3:Y:S04]  /*0ba0*/  @!P0 LDG.E R19, desc[UR12][R16.64+0x200] ;  /* 0x0002000c10138981 */ /* 0x000ee8000c1e1900 */
[----:B------:R-:W4:Y:S01]  /*0bb0*/  @!P0 LDG.E R20, desc[UR12][R14.64+0x200] ;  /* 0x0002000c0e148981 */ /* 0x000f22000c1e1900 */
[----:B---3--:R-:W-:-:S02]  /*0bc0*/  @!P0 I2FP.F32.S32 R19, R19 ;  /* 0x0000001300138245 */ /* 0x008fc40000201400 */
[----:B----4-:R-:W-:-:S05]  /*0bd0*/  @!P0 I2FP.F32.S32 R20, R20 ;  /* 0x0000001400148245 */ /* 0x010fca0000201400 */
[----:B0-----:R-:W-:Y:S01]  /*0be0*/  @!P0 FFMA R22, R19, R22, R20 ;  /* 0x0000001613168223 */ /* 0x001fe20000000014 */
[----:B------:R-:W-:-:S03]  /*0bf0*/  VIADD R19, R11, 0x180 ;  /* 0x000001800b137836 */ /* 0x000fc60000000000 */
[----:B------:R-:W0:Y:S02]  /*0c00*/  @!P0 F2I.TRUNC.NTZ R23, R22 ;  /* 0x0000001600178305 */ /* 0x000e24000020f100 */
[----:B------:R-:W-:Y:S01]  /*0c10*/  ISETP.GE.AND P1, PT, R19, R8, PT ;  /* 0x000000081300720c */ /* 0x000fe20003f26270 */
[----:B0-----:R0:W-:-:S12]  /*0c20*/  @!P0 STG.E desc[UR12][R12.64+0x200], R23 ;  /* 0x000200170c008986 */ /* 0x0011d8000c10190c */
[----:B--2---:R-:W2:Y:S01]  /*0c30*/  @!P1 LDC R21, c[0x0][0x38c] ;  /* 0x0000e300ff159b82 */ /* 0x004ea20000000800 */
[----:B------:R-:W3:Y:S04]  /*0c40*/  @!P1 LDG.E R19, desc[UR12][R16.64+0x400] ;  /* 0x0004000c10139981 */ /* 0x000ee8000c1e1900 */
[----:B------:R-:W4:Y:S01]  /*0c50*/  @!P1 LDG.E R20, desc[UR12][R14.64+0x400] ;  /* 0x0004000c0e149981 */ /* 0x000f22000c1e1900 */
[----:B---3--:R-:W-:Y:S02]  /*0c60*/  @!P1 I2FP.F32.S32 R19, R19 ;  /* 0x0000001300139245 */ /* 0x008fe40000201400 */
[----:B----4-:R-:W-:-:S05]  /*0c70*/  @!P1 I2FP.F32.S32 R20, R20 ;  /* 0x0000001400149245 */ /* 0x010fca0000201400 */
[----:B--2---:R-:W-:Y:S01]  /*0c80*/  @!P1 FFMA R21, R19, R21, R20 ;  /* 0x0000001513159223 */ /* 0x004fe20000000014 */
[----:B------:R-:W-:-:S05]  /*0c90*/  VIADD R19, R11, 0x200 ;  /* 0x000002000b137836 */ /* 0x000fca0000000000 */
[----:B------:R-:W2:Y:S01]  /*0ca0*/  @!P1 F2I.TRUNC.NTZ R21, R21 ;  /* 0x0000001500159305 */ /* 0x000ea2000020f100 */
[----:B------:R-:W-:-:S13]  /*0cb0*/  ISETP.GE.AND P0, PT, R19, R8, PT ;  /* 0x000000081300720c */ /* 0x000fda0003f06270 */
[----:B------:R-:W3:Y:S01]  /*0cc0*/  @!P0 LDC R22, c[0x0][0x38c] ;  /* 0x0000e300ff168b82 */ /* 0x000ee20000000800 */
[----:B--2---:R2:W-:Y:S04]  /*0cd0*/  @!P1 STG.E desc[UR12][R12.64+0x400], R21 ;  /* 0x000400150c009986 */ /* 0x0045e8000c10190c */
[----:B------:R-:W4:Y:S04]  /*0ce0*/  @!P0 LDG.E R19, desc[UR12][R16.64+0x600] ;  /* 0x0006000c10138981 */ /* 0x000f28000c1e1900 */
[----:B------:R-:W5:Y:S01]  /*0cf0*/  @!P0 LDG.E R20, desc[UR12][R14.64+0x600] ;  /* 0x0006000c0e148981 */ /* 0x000f62000c1e1900 */
[----:B----4-:R-:W-:-:S02]  /*0d00*/  @!P0 I2FP.F32.S32 R19, R19 ;  /* 0x0000001300138245 */ /* 0x010fc40000201400 */
[----:B-----5:R-:W-:-:S05]  /*0d10*/  @!P0 I2FP.F32.S32 R20, R20 ;  /* 0x0000001400148245 */ /* 0x020fca0000201400 */
[----:B---3--:R-:W-:Y:S01]  /*0d20*/  @!P0 FFMA R22, R19, R22, R20 ;  /* 0x0000001613168223 */ /* 0x008fe20000000014 */
[----:B------:R-:W-:-:S03]  /*0d30*/  VIADD R19, R11, 0x280 ;  /* 0x000002800b137836 */ /* 0x000fc60000000000 */
[----:B0-----:R-:W0:Y:S02]  /*0d40*/  @!P0 F2I.TRUNC.NTZ R23, R22 ;  /* 0x0000001600178305 */ /* 0x001e24000020f100 */
        /* <DEDUP_REMOVED lines=13> */
[----:B------:R-:W2:Y:S04]  /*0e20*/  @!P0 LDG.E R19, desc[UR12][R16.64+0xa00] ;  /* 0x000a000c10138981 */ /* 0x000ea8000c1e1900 */
[----:B------:R-:W4:Y:S01]  /*0e30*/  @!P0 LDG.E R20, desc[UR12][R14.64+0xa00] ;  /* 0x000a000c0e148981 */ /* 0x000f22000c1e1900 */
[----:B------:R-:W-:Y:S01]  /*0e40*/  VIADD R11, R11, 0x380 ;  /* 0x000003800b0b7836 */ /* 0x000fe20000000000 */
[----:B------:R-:W-:Y:S01]  /*0e50*/  BSSY.RECONVERGENT B0, `(.L_x_242) ;  /* 0x0000011000007945 */ /* 0x000fe20003800200 */
[----:B------:R-:W-:-:S05]  /*0e60*/  VIADD R0, R0, 0x8 ;  /* 0x0000000800007836 */ /* 0x000fca0000000000 */
[----:B------:R-:W-:Y:S02]  /*0e70*/  ISETP.NE.AND P1, PT, R0, R10, PT ;  /* 0x0000000a0000720c */ /* 0x000fe40003f25270 */
[----:B--2---:R-:W-:Y:S02]  /*0e80*/  @!P0 I2FP.F32.S32 R19, R19 ;  /* 0x0000001300138245 */ /* 0x004fe40000201400 */
[----:B----4-:R-:W-:-:S05]  /*0e90*/  @!P0 I2FP.F32.S32 R20, R20 ;  /* 0x0000001400148245 */ /* 0x010fca0000201400 */
[----:B---3--:R-:W-:-:S06]  /*0ea0*/  @!P0 FFMA R19, R19, R22, R20 ;  /* 0x0000001613138223 */ /* 0x008fcc0000000014 */
[----:B------:R-:W2:Y:S02]  /*0eb0*/  @!P0 F2I.TRUNC.NTZ R19, R19 ;  /* 0x0000001300138305 */ /* 0x000ea4000020f100 */
[----:B--2---:R0:W-:Y:S01]  /*0ec0*/  @!P0 STG.E desc[UR12][R12.64+0xa00], R19 ;  /* 0x000a00130c008986 */ /* 0x0041e2000c10190c */
[----:B------:R-:W-:-:S13]  /*0ed0*/  ISETP.GE.AND P0, PT, R11, R8, PT ;  /* 0x000000080b00720c */ /* 0x000fda0003f06270 */
[----:B0-----:R-:W-:Y:S05]  /*0ee0*/  @P0 BRA `(.L_x_243) ;  /* 0x00000000001c0947 */ /* 0x001fea0003800000 */
[----:B------:R-:W2:Y:S04]  /*0ef0*/  LDG.E R16, desc[UR12][R16.64+0xc00] ;  /* 0x000c000c10107981 */ /* 0x000ea8000c1e1900 */
[----:B------:R-:W3:Y:S01]  /*0f00*/  LDG.E R14, desc[UR12][R14.64+0xc00] ;  /* 0x000c000c0e0e7981 */ /* 0x000ee2000c1e1900 */
[----:B--2---:R-:W-:Y:S02]  /*0f10*/  I2FP.F32.S32 R11, R16 ;  /* 0x00000010000b7245 */ /* 0x004fe40000201400 */
[----:B---3--:R-:W-:-:S05]  /*0f20*/  I2FP.F32.S32 R20, R14 ;  /* 0x0000000e00147245 */ /* 0x008fca0000201400 */
[----:B-1----:R-:W-:-:S06]  /*0f30*/  FFMA R11, R11, UR4, R20 ;  /* 0x000000040b0b7c23 */ /* 0x002fcc0008000014 */
[----:B------:R-:W0:Y:S02]  /*0f40*/  F2I.TRUNC.NTZ R11, R11 ;  /* 0x0000000b000b7305 */ /* 0x000e24000020f100 */
[----:B0-----:R0:W-:Y:S02]  /*0f50*/  STG.E desc[UR12][R12.64+0xc00], R11 ;  /* 0x000c000b0c007986 */ /* 0x0011e4000c10190c */
.L_x_243:
[----:B-1----:R-:W-:Y:S05]  /*0f60*/  BSYNC.RECONVERGENT B0 ;  /* 0x0000000000007941 */ /* 0x002fea0003800200 */
.L_x_242:
[----:B------:R-:W-:Y:S05]  /*0f70*/  @P1 BRA `(.L_x_244) ;  /* 0xfffffff800941947 */ /* 0x000fea000383ffff */
.L_x_241:
[----:B------:R-:W-:-:S13]  /*0f80*/  ISETP.NE.AND P0, PT, R18, RZ, PT ;  /* 0x000000ff1200720c */ /* 0x000fda0003f05270 */
[----:B------:R-:W-:Y:S05]  /*0f90*/  @!P0 EXIT ;  /* 0x000000000000894d */ /* 0x000fea0003800000 */
[----:B------:R-:W1:Y:S01]  /*0fa0*/  LDC R0, c[0x0][0x388] ;  /* 0x0000e200ff007b82 */ /* 0x000e620000000800 */
[----:B------:R-:W-:Y:S02]  /*0fb0*/  ISETP.GE.U32.AND P1, PT, R18, 0x4, PT ;  /* 0x000000041200780c */ /* 0x000fe40003f26070 */
[----:B-1----:R-:W-:-:S04]  /*0fc0*/  LOP3.LUT R22, R0, 0x3, RZ, 0xc0, !PT ;  /* 0x0000000300167812 */ /* 0x002fc800078ec0ff */
[----:B------:R-:W-:-:S07]  /*0fd0*/  ISETP.NE.AND P0, PT, R22, RZ, PT ;  /* 0x000000ff1600720c */ /* 0x000fce0003f05270 */
[----:B------:R-:W-:Y:S06]  /*0fe0*/  @!P1 BRA `(.L_x_245) ;  /* 0x0000000000d49947 */ /* 0x000fec0003800000 */
[----:B0-----:R-:W-:-:S05]  /*0ff0*/  IMAD R11, R10, 0x80, R9 ;  /* 0x000000800a0b7824 */ /* 0x001fca00078e0209 */
[----:B------:R-:W-:-:S13]  /*1000*/  ISETP.GE.AND P1, PT, R11, R8, PT ;  /* 0x000000080b00720c */ /* 0x000fda0003f26270 */
[C---:B------:R-:W-:Y:S01]  /*1010*/  @!P1 IMAD.WIDE R12, R11.reuse, 0x4, R6 ;  /* 0x000000040b0c9825 */ /* 0x040fe200078e0206 */
[----:B------:R-:W0:Y:S03]  /*1020*/  @!P1 LDC R18, c[0x0][0x38c] ;  /* 0x0000e300ff129b82 */ /* 0x000e260000000800 */
[C---:B------:R-:W-:Y:S02]  /*1030*/  @!P1 IMAD.WIDE R16, R11.reuse, 0x4, R4 ;  /* 0x000000040b109825 */ /* 0x040fe400078e0204 */
[----:B------:R-:W2:Y:S04]  /*1040*/  @!P1 LDG.E R12, desc[UR12][R12.64] ;  /* 0x0000000c0c0c9981 */ /* 0x000ea8000c1e1900 */
[----:B------:R-:W3:Y:S01]  /*1050*/  @!P1 LDG.E R16, desc[UR12][R16.64] ;  /* 0x0000000c10109981 */ /* 0x000ee2000c1e1900 */
[----:B------:R-:W-:-:S05]  /*1060*/  VIADD R15, R11, 0x80 ;  /* 0x000000800b0f7836 */ /* 0x000fca0000000000 */
[----:B------:R-:W-:-:S13]  /*1070*/  ISETP.GE.AND P2, PT, R15, R8, PT ;  /* 0x000000080f00720c */ /* 0x000fda0003f46270 */
[C---:B------:R-:W-:Y:S01]  /*1080*/  @!P2 IMAD.WIDE R20, R15.reuse, 0x4, R6 ;  /* 0x000000040f14a825 */ /* 0x040fe200078e0206 */
[----:B------:R-:W1:Y:S01]  /*1090*/  @!P2 LDC R24, c[0x0][0x38c] ;  /* 0x0000e300ff18ab82 */ /* 0x000e620000000800 */
[----:B--2---:R-:W-:Y:S02]  /*10a0*/  @!P1 I2FP.F32.S32 R14, R12 ;  /* 0x0000000c000e9245 */ /* 0x004fe40000201400 */
[----:B------:R-:W-:Y:S01]  /*10b0*/  @!P2 IMAD.WIDE R12, R15, 0x4, R4 ;  /* 0x000000040f0ca825 */ /* 0x000fe200078e0204 */
[----:B---3--:R-:W-:-:S05]  /*10c0*/  @!P1 I2FP.F32.S32 R19, R16 ;  /* 0x0000001000139245 */ /* 0x008fca0000201400 */
[----:B0-----:R-:W-:Y:S01]  /*10d0*/  @!P1 FFMA R14, R14, R18, R19 ;  /* 0x000000120e0e9223 */ /* 0x001fe20000000013 */
[----:B------:R-:W-:-:S03]  /*10e0*/  @!P1 IMAD.WIDE R18, R11, 0x4, R2 ;  /* 0x000000040b129825 */ /* 0x000fc600078e0202 */
[----:B------:R-:W0:Y:S02]  /*10f0*/  @!P1 F2I.TRUNC.NTZ R23, R14 ;  /* 0x0000000e00179305 */ /* 0x000e24000020f100 */
[----:B0-----:R0:W-:Y:S04]  /*1100*/  @!P1 STG.E desc[UR12][R18.64], R23 ;  /* 0x0000001712009986 */ /* 0x0011e8000c10190c */
[----:B------:R-:W2:Y:S04]  /*1110*/  @!P2 LDG.E R20, desc[UR12][R20.64] ;  /* 0x0000000c1414a981 */ /* 0x000ea8000c1e1900 */
[----:B------:R-:W3:Y:S01]  /*1120*/  @!P2 LDG.E R12, desc[UR12][R12.64] ;  /* 0x0000000c0c0ca981 */ /* 0x000ee2000c1e1900 */
[----:B------:R-:W-:-:S05]  /*1130*/  VIADD R17, R11, 0x100 ;  /* 0x000001000b117836 */ /* 0x000fca0000000000 */
[----:B------:R-:W-:-:S13]  /*1140*/  ISETP.GE.AND P1, PT, R17, R8, PT ;  /* 0x000000081100720c */ /* 0x000fda0003f26270 */
[----:B0-----:R-:W-:Y:S01]  /*1150*/  @!P1 IMAD.WIDE R18, R17, 0x4, R6 ;  /* 0x0000000411129825 */ /* 0x001fe200078e0206 */
[----:B--2---:R-:W-:Y:S02]  /*1160*/  @!P2 I2FP.F32.S32 R16, R20 ;  /* 0x000000140010a245 */ /* 0x004fe40000201400 */
[----:B------:R-:W0:Y:S01]  /*1170*/  @!P1 LDC R20, c[0x0][0x38c] ;  /* 0x0000e300ff149b82 */ /* 0x000e220000000800 */
[----:B---3--:R-:W-:-:S05]  /*1180*/  @!P2 I2FP.F32.S32 R25, R12 ;  /* 0x0000000c0019a245 */ /* 0x008fca0000201400 */
[----:B-1----:R-:W-:Y:S01]  /*1190*/  @!P2 FFMA R16, R16, R24, R25 ;  /* 0x000000181010a223 */ /* 0x002fe20000000019 */
[----:B------:R-:W-:-:S03]  /*11a0*/  @!P2 IMAD.WIDE R24, R15, 0x4, R2 ;  /* 0x000000040f18a825 */ /* 0x000fc600078e0202 */
[----:B------:R-:W1:Y:S01]  /*11b0*/  @!P2 F2I.TRUNC.NTZ R27, R16 ;  /* 0x00000010001ba305 */ /* 0x000e62000020f100 */
[----:B------:R-:W-:Y:S01]  /*11c0*/  @!P1 IMAD.WIDE R14, R17, 0x4, R4 ;  /* 0x00000004110e9825 */ /* 0x000fe200078e0204 */
[----:B-1----:R1:W-:Y:S04]  /*11d0*/  @!P2 STG.E desc[UR12][R24.64], R27 ;  /* 0x0000001b1800a986 */ /* 0x0023e8000c10190c */
[----:B------:R-:W2:Y:S04]  /*11e0*/  @!P1 LDG.E R18, desc[UR12][R18.64] ;  /* 0x0000000c12129981 */ /* 0x000ea8000c1e1900 */
[----:B------:R-:W3:Y:S01]  /*11f0*/  @!P1 LDG.E R14, desc[UR12][R14.64] ;  /* 0x0000000c0e0e9981 */ /* 0x000ee2000c1e1900 */
[----:B------:R-:W-:-:S05]  /*1200*/  VIADD R11, R11, 0x180 ;  /* 0x000001800b0b7836 */ /* 0x000fca0000000000 */
[----:B------:R-:W-:-:S13]  /*1210*/  ISETP.GE.AND P2, PT, R11, R8, PT ;  /* 0x000000080b00720c */ /* 0x000fda0003f46270 */
[----:B------:R-:W4:Y:S01]  /*1220*/  @!P2 LDC R23, c[0x0][0x38c] ;  /* 0x0000e300ff17ab82 */ /* 0x000f220000000800 */
[----:B--2---:R-:W-:Y:S01]  /*1230*/  @!P1 I2FP.F32.S32 R12, R18 ;  /* 0x00000012000c9245 */ /* 0x004fe20000201400 */
[----:B------:R-:W-:Y:S01]  /*1240*/  @!P2 IMAD.WIDE R18, R11, 0x4, R4 ;  /* 0x000000040b12a825 */ /* 0x000fe200078e0204 */
[----:B---3--:R-:W-:-:S05]  /*1250*/  @!P1 I2FP.F32.S32 R13, R14 ;  /* 0x0000000e000d9245 */ /* 0x008fca0000201400 */
[----:B0-----:R-:W-:Y:S01]  /*1260*/  @!P1 FFMA R20, R12, R20, R13 ;  /* 0x000000140c149223 */ /* 0x001fe2000000000d */
[----:B------:R-:W-:-:S03]  /*1270*/  @!P1 IMAD.WIDE R12, R17, 0x4, R2 ;  /* 0x00000004110c9825 */ /* 0x000fc600078e0202 */
[----:B------:R-:W0:Y:S01]  /*1280*/  @!P1 F2I.TRUNC.NTZ R21, R20 ;  /* 0x0000001400159305 */ /* 0x000e22000020f100 */
[----:B------:R-:W-:Y:S01]  /*1290*/  @!P2 IMAD.WIDE R16, R11, 0x4, R6 ;  /* 0x000000040b10a825 */ /* 0x000fe200078e0206 */
[----:B0-----:R1:W-:Y:S05]  /*12a0*/  @!P1 STG.E desc[UR12][R12.64], R21 ;  /* 0x000000150c009986 */ /* 0x0013ea000c10190c */
[----:B------:R-:W2:Y:S04]  /*12b0*/  @!P2 LDG.E R16, desc[UR12][R16.64] ;  /* 0x0000000c1010a981 */ /* 0x000ea8000c1e1900 */
[----:B------:R-:W3:Y:S01]  /*12c0*/  @!P2 LDG.E R18, desc[UR12][R18.64] ;  /* 0x0000000c1212a981 */ /* 0x000ee2000c1e1900 */
[----:B------:R-:W-:Y:S01]  /*12d0*/  VIADD R10, R10, 0x4 ;  /* 0x000000040a0a7836 */ /* 0x000fe20000000000 */
[----:B--2---:R-:W-:-:S02]  /*12e0*/  @!P2 I2FP.F32.S32 R14, R16 ;  /* 0x00000010000ea245 */ /* 0x004fc40000201400 */
[----:B---3--:R-:W-:-:S05]  /*12f0*/  @!P2 I2FP.F32.S32 R15, R18 ;  /* 0x00000012000fa245 */ /* 0x008fca0000201400 */
[----:B----4-:R-:W-:Y:S01]  /*1300*/  @!P2 FFMA R23, R14, R23, R15 ;  /* 0x000000170e17a223 */ /* 0x010fe2000000000f */
[----:B------:R-:W-:-:S05]  /*1310*/  @!P2 IMAD.WIDE R14, R11, 0x4, R2 ;  /* 0x000000040b0ea825 */ /* 0x000fca00078e0202 */
[----:B------:R-:W0:Y:S02]  /*1320*/  @!P2 F2I.TRUNC.NTZ R23, R23 ;  /* 0x000000170017a305 */ /* 0x000e24000020f100 */
[----:B0-----:R1:W-:Y:S02]  /*1330*/  @!P2 STG.E desc[UR12][R14.64], R23 ;  /* 0x000000170e00a986 */ /* 0x0013e4000c10190c */
.L_x_245:
[----:B------:R-:W-:Y:S05]  /*1340*/  @!P0 EXIT ;  /* 0x000000000000894d */ /* 0x000fea0003800000 */
[----:B------:R-:W-:Y:S02]  /*1350*/  ISETP.NE.AND P0, PT, R22, 0x1, PT ;  /* 0x000000011600780c */ /* 0x000fe40003f05270 */
[----:B------:R-:W-:-:S04]  /*1360*/  LOP3.LUT R0, R0, 0x1, RZ, 0xc0, !PT ;  /* 0x0000000100007812 */ /* 0x000fc800078ec0ff */
[----:B------:R-:W-:-:S07]  /*1370*/  ISETP.NE.U32.AND P2, PT, R0, 0x1, PT ;  /* 0x000000010000780c */ /* 0x000fce0003f45070 */
[----:B------:R-:W-:Y:S06]  /*1380*/  @!P0 BRA `(.L_x_246) ;  /* 0x00000000006c8947 */ /* 0x000fec0003800000 */
[----:B0-----:R-:W-:-:S05]  /*1390*/  IMAD R17, R10, 0x80, R9 ;  /* 0x000000800a117824 */ /* 0x001fca00078e0209 */
[----:B------:R-:W-:-:S13]  /*13a0*/  ISETP.GE.AND P0, PT, R17, R8, PT ;  /* 0x000000081100720c */ /* 0x000fda0003f06270 */
[C---:B-1----:R-:W-:Y:S01]  /*13b0*/  @!P0 IMAD.WIDE R12, R17.reuse, 0x4, R6 ;  /* 0x00000004110c8825 */ /* 0x042fe200078e0206 */
        /* <DEDUP_REMOVED lines=15> */
[----:B------:R-:W3:Y:S04]  /*14b0*/  @!P1 LDG.E R18, desc[UR12][R18.64] ;  /* 0x0000000c12129981 */ /* 0x000ee8000c1e1900 */
[----:B------:R-:W4:Y:S01]  /*14c0*/  @!P1 LDG.E R12, desc[UR12][R12.64] ;  /* 0x0000000c0c0c9981 */ /* 0x000f22000c1e1900 */
[----:B------:R-:W-:Y:S01]  /*14d0*/  VIADD R10, R10, 0x2 ;  /* 0x000000020a0a7836 */ /* 0x000fe20000000000 */
[----:B---3--:R-:W-:-:S02]  /*14e0*/  @!P1 I2FP.F32.S32 R14, R18 ;  /* 0x00000012000e9245 */ /* 0x008fc40000201400 */
[----:B----4-:R-:W-:-:S05]  /*14f0*/  @!P1 I2FP.F32.S32 R15, R12 ;  /* 0x0000000c000f9245 */ /* 0x010fca0000201400 */
[----:B-1----:R-:W-:Y:S01]  /*1500*/  @!P1 FFMA R20, R14, R20, R15 ;  /* 0x000000140e149223 */ /* 0x002fe2000000000f */
[----:B------:R-:W-:-:S03]  /*1510*/  @!P1 IMAD.WIDE R14, R23, 0x4, R2 ;  /* 0x00000004170e9825 */ /* 0x000fc600078e0202 */
[----:B------:R-:W0:Y:S02]  /*1520*/  @!P1 F2I.TRUNC.NTZ R21, R20 ;  /* 0x0000001400159305 */ /* 0x000e24000020f100 */
[----:B0-----:R2:W-:Y:S02]  /*1530*/  @!P1 STG.E desc[UR12][R14.64], R21 ;  /* 0x000000150e009986 */ /* 0x0015e4000c10190c */
.L_x_246:
[----:B------:R-:W-:Y:S05]  /*1540*/  @P2 EXIT ;  /* 0x000000000000294d */ /* 0x000fea0003800000 */
[----:B0-2---:R-:W-:-:S05]  /*1550*/  IMAD R11, R10, 0x80, R9 ;  /* 0x000000800a0b7824 */ /* 0x005fca00078e0209 */
[----:B------:R-:W-:-:S13]  /*1560*/  ISETP.GE.AND P0, PT, R11, R8, PT ;  /* 0x000000080b00720c */ /* 0x000fda0003f06270 */
[----:B------:R-:W-:Y:S05]  /*1570*/  @P0 EXIT ;  /* 0x000000000000094d */ /* 0x000fea0003800000 */
[C---:B------:R-:W-:Y:S01]  /*1580*/  IMAD.WIDE R6, R11.reuse, 0x4, R6 ;  /* 0x000000040b067825 */ /* 0x040fe200078e0206 */
[----:B------:R-:W0:Y:S03]  /*1590*/  LDCU UR4, c[0x0][0x38c] ;  /* 0x00007180ff0477ac */ /* 0x000e260008000800 */
[C---:B------:R-:W-:Y:S02]  /*15a0*/  IMAD.WIDE R4, R11.reuse, 0x4, R4 ;  /* 0x000000040b047825 */ /* 0x040fe400078e0204 */
[----:B------:R-:W2:Y:S04]  /*15b0*/  LDG.E R6, desc[UR12][R6.64] ;  /* 0x0000000c06067981 */ /* 0x000ea8000c1e1900 */
[----:B------:R-:W3:Y:S01]  /*15c0*/  LDG.E R4, desc[UR12][R4.64] ;  /* 0x0000000c04047981 */ /* 0x000ee2000c1e1900 */
[----:B------:R-:W-:Y:S01]  /*15d0*/  IMAD.WIDE R2, R11, 0x4, R2 ;  /* 0x000000040b027825 */ /* 0x000fe200078e0202 */
[----:B--2---:R-:W-:-:S02]  /*15e0*/  I2FP.F32.S32 R0, R6 ;  /* 0x0000000600007245 */ /* 0x004fc40000201400 */
[----:B---3--:R-:W-:-:S05]  /*15f0*/  I2FP.F32.S32 R9, R4 ;  /* 0x0000000400097245 */ /* 0x008fca0000201400 */
[----:B0-----:R-:W-:-:S04]  /*1600*/  FFMA R0, R0, UR4, R9 ;  /* 0x0000000400007c23 */ /* 0x001fc80008000009 */
[----:B------:R-:W0:Y:S02]  /*1610*/  F2I.TRUNC.NTZ R9, R0 ;  /* 0x0000000000097305 */ /* 0x000e24000020f100 */
[----:B0-----:R-:W-:Y:S01]  /*1620*/  STG.E desc[UR12][R2.64], R9 ;  /* 0x0000000902007986 */ /* 0x001fe2000c10190c */
[----:B------:R-:W-:Y:S05]  /*1630*/  EXIT ;  /* 0x000000000000794d */ /* 0x000fea0003800000 */
.L_x_240:
[----:B------:R-:W-:-:S13]  /*1640*/  ISETP.GE.AND P0, PT, R0, 0x1, PT ;  /* 0x000000010000780c */ /* 0x000fda0003f06270 */
[----:B------:R-:W-:Y:S05]  /*1650*/  @!P0 EXIT ;  /* 0x000000000000894d */ /* 0x000fea0003800000 */
[----:B------:R-:W-:Y:S01]  /*1660*/  ISETP.GE.U32.AND P0, PT, R0, 0x8, PT ;  /* 0x000000080000780c */ /* 0x000fe20003f06070 */
[----:B------:R-:W-:-:S12]  /*1670*/  IMAD.MOV.U32 R8, RZ, RZ, RZ ;  /* 0x000000ffff087224 */ /* 0x000fd800078e00ff */
[----:B------:R-:W-:Y:S05]  /*1680*/  @!P0 BRA `(.L_x_247) ;  /* 0x0000000400808947 */ /* 0x000fea0003800000 */
[----:B------:R-:W0:Y:S01]  /*1690*/  LDC.64 R14, c[0x0][0x390] ;  /* 0x0000e400ff0e7b82 */ /* 0x000e220000000a00 */
[----:B------:R-:W-:Y:S01]  /*16a0*/  UIADD3 UR4, UP2, UPT, UR14, 0x600, URZ ;  /* 0x000006000e047890 */ /* 0x000fe2000ff5e0ff */
[----:B------:R-:W-:Y:S01]  /*16b0*/  LOP3.LUT R20, R0, 0x7ffffff8, RZ, 0xc0, !PT ;  /* 0x7ffffff800147812 */ /* 0x000fe200078ec0ff */
[----:B------:R-:W-:Y:S01]  /*16c0*/  VIADD R8, R9, 0x80 ;  /* 0x0000008009087836 */ /* 0x000fe20000000000 */
[----:B------:R-:W1:Y:S03]  /*16d0*/  LDCU UR16, c[0x0][0x38c] ;  /* 0x00007180ff1077ac */ /* 0x000e660008000800 */
[----:B------:R-:W-:Y:S01]  /*16e0*/  IMAD.MOV R20, RZ, RZ, -R20 ;  /* 0x000000ffff147224 */ /* 0x000fe200078e0a14 */
[----:B------:R-:W2:Y:S01]  /*16f0*/  LDC.64 R10, c[0x0][0x398] ;  /* 0x0000e600ff0a7b82 */ /* 0x000ea20000000a00 */
[----:B------:R-:W-:Y:S02]  /*1700*/  UIADD3 UR10, UP1, UPT, UR4, UR10, URZ ;  /* 0x0000000a040a7290 */ /* 0x000fe4000ff3e0ff */
[----:B------:R-:W-:-:S02]  /*1710*/  UIADD3 UR8, UP0, UPT, UR4, UR8, URZ ;  /* 0x0000000804087290 */ /* 0x000fc4000ff1e0ff */
[----:B------:R-:W-:Y:S02]  /*1720*/  UIADD3.X UR5, UPT, UPT, URZ, UR15, URZ, UP2, !UPT ;  /* 0x0000000fff057290 */ /* 0x000fe400097fe4ff */
[----:B------:R-:W-:Y:S01]  /*1730*/  UIADD3 UR4, UP2, UPT, UR4, UR6, URZ ;  /* 0x0000000604047290 */ /* 0x000fe2000ff5e0ff */
[----:B------:R-:W3:Y:S01]  /*1740*/  LDC.64 R12, c[0x0][0x3a8] ;  /* 0x0000ea00ff0c7b82 */ /* 0x000ee20000000a00 */
[----:B------:R-:W-:Y:S02]  /*1750*/  UIADD3.X UR11, UPT, UPT, UR5, UR11, URZ, UP1, !UPT ;  /* 0x0000000b050b7290 */ /* 0x000fe40008ffe4ff */
[----:B------:R-:W-:Y:S02]  /*1760*/  UIADD3.X UR9, UPT, UPT, UR5, UR9, URZ, UP0, !UPT ;  /* 0x0000000905097290 */ /* 0x000fe400087fe4ff */
[----:B------:R-:W-:Y:S01]  /*1770*/  UIADD3.X UR5, UPT, UPT, UR5, UR7, URZ, UP2, !UPT ;  /* 0x0000000705057290 */ /* 0x000fe200097fe4ff */
[----:B01----:R-:W-:-:S11]  /*1780*/  IMAD.WIDE.U32 R14, R9, 0x4, R14 ;  /* 0x00000004090e7825 */ /* 0x003fd600078e000e */
.L_x_248:
[----:B--2---:R-:W-:-:S04]  /*1790*/  IMAD.WIDE.U32 R16, R9, 0x4, R10 ;  /* 0x0000000409107825 */ /* 0x004fc800078e000a */
[----:B-1-3--:R-:W-:Y:S01]  /*17a0*/  IMAD.WIDE.U32 R18, R9, 0x4, R12 ;  /* 0x0000000409127825 */ /* 0x00afe200078e000c */
[----:B------:R-:W-:Y:S02]  /*17b0*/  IADD3 R24, P0, PT, R16, UR14, RZ ;  /* 0x0000000e10187c10 */ /* 0x000fe4000ff1e0ff */
[----:B------:R-:W-:Y:S02]  /*17c0*/  IADD3 R26, P1, PT, R18, UR14, RZ ;  /* 0x0000000e121a7c10 */ /* 0x000fe4000ff3e0ff */
[----:B------:R-:W-:Y:S02]  /*17d0*/  IADD3.X R25, PT, PT, R17, UR15, RZ, P0, !PT ;  /* 0x0000000f11197c10 */ /* 0x000fe400087fe4ff */
[----:B------:R-:W-:-:S03]  /*17e0*/  IADD3.X R27, PT, PT, R19, UR15, RZ, P1, !PT ;  /* 0x0000000f131b7c10 */ /* 0x000fc60008ffe4ff */
[----:B------:R-:W2:Y:S04]  /*17f0*/  LDG.E R24, desc[UR12][R24.64] ;  /* 0x0000000c18187981 */ /* 0x000ea8000c1e1900 */
[----:B------:R-:W3:Y:S01]  /*1800*/  LDG.E R26, desc[UR12][R26.64] ;  /* 0x0000000c1a1a7981 */ /* 0x000ee2000c1e1900 */
[----:B------:R-:W-:Y:S01]  /*1810*/  IADD3 R18, P0, PT, R14, UR14, RZ ;  /* 0x0000000e0e127c10 */ /* 0x000fe2000ff1e0ff */
[----:B------:R-:W-:Y:S02]  /*1820*/  IMAD.U32 R22, RZ, RZ, UR4 ;  /* 0x00000004ff167e24 */ /* 0x000fe4000f8e00ff */
[----:B------:R-:W-:Y:S01]  /*1830*/  IMAD.U32 R23, RZ, RZ, UR5 ;  /* 0x00000005ff177e24 */ /* 0x000fe2000f8e00ff */
[----:B------:R-:W-:Y:S01]  /*1840*/  IADD3.X R19, PT, PT, R15, UR15, RZ, P0, !PT ;  /* 0x0000000f0f137c10 */ /* 0x000fe200087fe4ff */
[----:B------:R-:W-:Y:S01]  /*1850*/  IMAD.WIDE R22, R8, 0x4, R22 ;  /* 0x0000000408167825 */ /* 0x000fe200078e0216 */
[----:B--2---:R-:W-:-:S02]  /*1860*/  I2FP.F32.S32 R16, R24 ;  /* 0x0000001800107245 */ /* 0x004fc40000201400 */
[----:B---3--:R-:W-:-:S05]  /*1870*/  I2FP.F32.S32 R17, R26 ;  /* 0x0000001a00117245 */ /* 0x008fca0000201400 */
[----:B------:R-:W-:Y:S01]  /*1880*/  FFMA R21, R16, UR16, R17 ;  /* 0x0000001010157c23 */ /* 0x000fe20008000011 */
[----:B------:R-:W-:Y:S02]  /*1890*/  IMAD.U32 R16, RZ, RZ, UR10 ;  /* 0x0000000aff107e24 */ /* 0x000fe4000f8e00ff */
[----:B------:R-:W-:-:S03]  /*18a0*/  IMAD.U32 R17, RZ, RZ, UR11 ;  /* 0x0000000bff117e24 */ /* 0x000fc6000f8e00ff */
[----:B------:R-:W0:Y:S01]  /*18b0*/  F2I.TRUNC.NTZ R21, R21 ;  /* 0x0000001500157305 */ /* 0x000e22000020f100 */
[----:B------:R-:W-:Y:S01]  /*18c0*/  IMAD.WIDE R16, R8, 0x4, R16 ;  /* 0x0000000408107825 */ /* 0x000fe200078e0210 */
[----:B0-----:R0:W-:Y:S04]  /*18d0*/  STG.E desc[UR12][R18.64], R21 ;  /* 0x0000001512007986 */ /* 0x0011e8000c10190c */
[----:B------:R-:W2:Y:S04]  /*18e0*/  LDG.E R24, desc[UR12][R16.64+-0x600] ;  /* 0xfffa000c10187981 */ /* 0x000ea8000c1e1900 */
[----:B------:R-:W3:Y:S01]  /*18f0*/  LDG.E R25, desc[UR12][R22.64+-0x600] ;  /* 0xfffa000c16197981 */ /* 0x000ee2000c1e1900 */
[----:B--2---:R-:W-:-:S02]  /*1900*/  I2FP.F32.S32 R24, R24 ;  /* 0x0000001800187245 */ /* 0x004fc40000201400 */
[----:B---3--:R-:W-:-:S05]  /*1910*/  I2FP.F32.S32 R25, R25 ;  /* 0x0000001900197245 */ /* 0x008fca0000201400 */
[----:B------:R-:W-:Y:S01]  /*1920*/  FFMA R26, R24, UR16, R25 ;  /* 0x00000010181a7c23 */ /* 0x000fe20008000019 */
[----:B------:R-:W-:Y:S02]  /*1930*/  IMAD.U32 R24, RZ, RZ, UR8 ;  /* 0x00000008ff187e24 */ /* 0x000fe4000f8e00ff */
[----:B------:R-:W-:Y:S01]  /*1940*/  IMAD.U32 R25, RZ, RZ, UR9 ;  /* 0x00000009ff197e24 */ /* 0x000fe2000f8e00ff */
[----:B------:R-:W1:Y:S01]  /*1950*/  F2I.TRUNC.NTZ R27, R26 ;  /* 0x0000001a001b7305 */ /* 0x000e62000020f100 */
[----:B------:R-:W-:-:S05]  /*1960*/  IMAD.WIDE R24, R8, 0x4, R24 ;  /* 0x0000000408187825 */ /* 0x000fca00078e0218 */
[----:B-1----:R1:W-:Y:S04]  /*1970*/  STG.E desc[UR12][R24.64+-0x600], R27 ;  /* 0xfffa001b18007986 */ /* 0x0023e8000c10190c */
[----:B0-----:R-:W2:Y:S04]  /*1980*/  LDG.E R18, desc[UR12][R16.64+-0x400] ;  /* 0xfffc000c10127981 */ /* 0x001ea8000c1e1900 */
[----:B------:R-:W3:Y:S01]  /*1990*/  LDG.E R19, desc[UR12][R22.64+-0x400] ;  /* 0xfffc000c16137981 */ /* 0x000ee2000c1e1900 */
[----:B--2---:R-:W-:Y:S02]  /*19a0*/  I2FP.F32.S32 R18, R18 ;  /* 0x0000001200127245 */ /* 0x004fe40000201400 */
[----:B---3--:R-:W-:-:S05]  /*19b0*/  I2FP.F32.S32 R19, R19 ;  /* 0x0000001300137245 */ /* 0x008fca0000201400 */
[----:B------:R-:W-:-:S04]  /*19c0*/  FFMA R18, R18, UR16, R19 ;  /* 0x0000001012127c23 */ /* 0x000fc80008000013 */
[----:B------:R-:W0:Y:S02]  /*19d0*/  F2I.TRUNC.NTZ R19, R18 ;  /* 0x0000001200137305 */ /* 0x000e24000020f100 */
[----:B0-----:R0:W-:Y:S04]  /*19e0*/  STG.E desc[UR12][R24.64+-0x400], R19 ;  /* 0xfffc001318007986 */ /* 0x0011e8000c10190c */
[----:B------:R-:W2:Y:S04]  /*19f0*/  LDG.E R21, desc[UR12][R16.64+-0x200] ;  /* 0xfffe000c10157981 */ /* 0x000ea8000c1e1900 */
[----:B------:R-:W3:Y:S01]  /*1a00*/  LDG.E R26, desc[UR12][R22.64+-0x200] ;  /* 0xfffe000c161a7981 */ /* 0x000ee2000c1e1900 */
[----:B--2---:R-:W-:-:S02]  /*1a10*/  I2FP.F32.S32 R21, R21 ;  /* 0x0000001500157245 */ /* 0x004fc40000201400 */
[----:B---3--:R-:W-:-:S05]  /*1a20*/  I2FP.F32.S32 R26, R26 ;  /* 0x0000001a001a7245 */ /* 0x008fca0000201400 */
[----:B------:R-:W-:-:S06]  /*1a30*/  FFMA R21, R21, UR16, R26 ;  /* 0x0000001015157c23 */ /* 0x000fcc000800001a */
[----:B------:R-:W2:Y:S02]  /*1a40*/  F2I.TRUNC.NTZ R21, R21 ;  /* 0x0000001500157305 */ /* 0x000ea4000020f100 */
[----:B--2---:R2:W-:Y:S04]  /*1a50*/  STG.E desc[UR12][R24.64+-0x200], R21 ;  /* 0xfffe001518007986 */ /* 0x0045e8000c10190c */
[----:B------:R-:W3:Y:S04]  /*1a60*/  LDG.E R26, desc[UR12][R16.64] ;  /* 0x0000000c101a7981 */ /* 0x000ee8000c1e1900 */
[----:B-1----:R-:W4:Y:S01]  /*1a70*/  LDG.E R27, desc[UR12][R22.64] ;  /* 0x0000000c161b7981 */ /* 0x002f22000c1e1900 */
[----:B---3--:R-:W-:-:S02]  /*1a80*/  I2FP.F32.S32 R26, R26 ;  /* 0x0000001a001a7245 */ /* 0x008fc40000201400 */
[----:B----4-:R-:W-:-:S05]  /*1a90*/  I2FP.F32.S32 R27, R27 ;  /* 0x0000001b001b7245 */ /* 0x010fca0000201400 */
[----:B------:R-:W-:-:S04]  /*1aa0*/  FFMA R26, R26, UR16, R27 ;  /* 0x000000101a1a7c23 */ /* 0x000fc8000800001b */
[----:B0-----:R-:W0:Y:S02]  /*1ab0*/  F2I.TRUNC.NTZ R19, R26 ;  /* 0x0000001a00137305 */ /* 0x001e24000020f100 */
[----:B0-----:R0:W-:Y:S04]  /*1ac0*/  STG.E desc[UR12][R24.64], R19 ;  /* 0x0000001318007986 */ /* 0x0011e8000c10190c */
[----:B------:R-:W3:Y:S04]  /*1ad0*/  LDG.E R18, desc[UR12][R16.64+0x200] ;  /* 0x0002000c10127981 */ /* 0x000ee8000c1e1900 */
[----:B------:R-:W4:Y:S01]  /*1ae0*/  LDG.E R27, desc[UR12][R22.64+0x200] ;  /* 0x0002000c161b7981 */ /* 0x000f22000c1e1900 */
[----:B---3--:R-:W-:-:S02]  /*1af0*/  I2FP.F32.S32 R18, R18 ;  /* 0x0000001200127245 */ /* 0x008fc40000201400 */
[----:B----4-:R-:W-:-:S05]  /*1b00*/  I2FP.F32.S32 R27, R27 ;  /* 0x0000001b001b7245 */ /* 0x010fca0000201400 */
[----:B------:R-:W-:-:S04]  /*1b10*/  FFMA R18, R18, UR16, R27 ;  /* 0x0000001012127c23 */ /* 0x000fc8000800001b */
[----:B--2---:R-:W1:Y:S02]  /*1b20*/  F2I.TRUNC.NTZ R21, R18 ;  /* 0x0000001200157305 */ /* 0x004e64000020f100 */
[----:B-1----:R1:W-:Y:S04]  /*1b30*/  STG.E desc[UR12][R24.64+0x200], R21 ;  /* 0x0002001518007986 */ /* 0x0023e8000c10190c */
[----:B------:R-:W2:Y:S04]  /*1b40*/  LDG.E R27, desc[UR12][R16.64+0x400] ;  /* 0x0004000c101b7981 */ /* 0x000ea8000c1e1900 */
[----:B------:R-:W3:Y:S01]  /*1b50*/  LDG.E R28, desc[UR12][R22.64+0x400] ;  /* 0x0004000c161c7981 */ /* 0x000ee2000c1e1900 */
[----:B--2---:R-:W-:-:S02]  /*1b60*/  I2FP.F32.S32 R27, R27 ;  /* 0x0000001b001b7245 */ /* 0x004fc40000201400 */
[----:B---3--:R-:W-:-:S05]  /*1b70*/  I2FP.F32.S32 R28, R28 ;  /* 0x0000001c001c7245 */ /* 0x008fca0000201400 */
[----:B------:R-:W-:-:S06]  /*1b80*/  FFMA R27, R27, UR16, R28 ;  /* 0x000000101b1b7c23 */ /* 0x000fcc000800001c */
[----:B------:R-:W2:Y:S02]  /*1b90*/  F2I.TRUNC.NTZ R27, R27 ;  /* 0x0000001b001b7305 */ /* 0x000ea4000020f100 */
[----:B--2---:R1:W-:Y:S04]  /*1ba0*/  STG.E desc[UR12][R24.64+0x400], R27 ;  /* 0x0004001b18007986 */ /* 0x0043e8000c10190c */
[----:B0-----:R-:W2:Y:S04]  /*1bb0*/  LDG.E R19, desc[UR12][R16.64+0x600] ;  /* 0x0006000c10137981 */ /* 0x001ea8000c1e1900 */
[----:B------:R-:W3:Y:S01]  /*1bc0*/  LDG.E R26, desc[UR12][R22.64+0x600] ;  /* 0x0006000c161a7981 */ /* 0x000ee2000c1e1900 */
[----:B------:R-:W-:Y:S01]  /*1bd0*/  VIADD R20, R20, 0x8 ;  /* 0x0000000814147836 */ /* 0x000fe20000000000 */
[----:B------:R-:W-:Y:S01]  /*1be0*/  UIADD3 UR14, UP0, UPT, UR14, 0x1000, URZ ;  /* 0x000010000e0e7890 */ /* 0x000fe2000ff1e0ff */
[----:B------:R-:W-:-:S03]  /*1bf0*/  VIADD R8, R8, 0x400 ;  /* 0x0000040008087836 */ /* 0x000fc60000000000 */
[----:B------:R-:W-:Y:S01]  /*1c00*/  ISETP.NE.AND P0, PT, R20, RZ, PT ;  /* 0x000000ff1400720c */ /* 0x000fe20003f05270 */
[----:B------:R-:W-:Y:S01]  /*1c10*/  UIADD3.X UR15, UPT, UPT, URZ, UR15, URZ, UP0, !UPT ;  /* 0x0000000fff0f7290 */ /* 0x000fe200087fe4ff */
[----:B--2---:R-:W-:Y:S02]  /*1c20*/  I2FP.F32.S32 R19, R19 ;  /* 0x0000001300137245 */ /* 0x004fe40000201400 */
[----:B---3--:R-:W-:-:S05]  /*1c30*/  I2FP.F32.S32 R26, R26 ;  /* 0x0000001a001a7245 */ /* 0x008fca0000201400 */
[----:B------:R-:W-:-:S06]  /*1c40*/  FFMA R19, R19, UR16, R26 ;  /* 0x0000001013137c23 */ /* 0x000fcc000800001a */
[----:B------:R-:W0:Y:S02]  /*1c50*/  F2I.TRUNC.NTZ R19, R19 ;  /* 0x0000001300137305 */ /* 0x000e24000020f100 */
[----:B0-----:R1:W-:Y:S01]  /*1c60*/  STG.E desc[UR12][R24.64+0x600], R19 ;  /* 0x0006001318007986 */ /* 0x0013e2000c10190c */
[----:B------:R-:W-:Y:S05]  /*1c70*/  @P0 BRA `(.L_x_248) ;  /* 0xfffffff800c40947 */ /* 0x000fea000383ffff */
[----:B------:R-:W-:-:S07]  /*1c80*/  LOP3.LUT R8, R0, 0x7ffffff8, RZ, 0xc0, !PT ;  /* 0x7ffffff800087812 */ /* 0x000fce00078ec0ff */
.L_x_247:
[----:B------:R-:W-:-:S04]  /*1c90*/  LOP3.LUT R10, R0, 0x7, RZ, 0xc0, !PT ;  /* 0x00000007000a7812 */ /* 0x000fc800078ec0ff */
[----:B------:R-:W-:-:S13]  /*1ca0*/  ISETP.NE.AND P0, PT, R10, RZ, PT ;  /* 0x000000ff0a00720c */ /* 0x000fda0003f05270 */
[----:B------:R-:W-:Y:S05]  /*1cb0*/  @!P0 EXIT ;  /* 0x000000000000894d */ /* 0x000fea0003800000 */
[----:B------:R-:W-:Y:S02]  /*1cc0*/  ISETP.GE.U32.AND P0, PT, R10, 0x4, PT ;  /* 0x000000040a00780c */ /* 0x000fe40003f06070 */
[----:B------:R-:W-:-:S04]  /*1cd0*/  LOP3.LUT R20, R0, 0x3, RZ, 0xc0, !PT ;  /* 0x0000000300147812 */ /* 0x000fc800078ec0ff */
[----:B------:R-:W-:-:S07]  /*1ce0*/  ISETP.NE.AND P1, PT, R20, RZ, PT ;  /* 0x000000ff1400720c */ /* 0x000fce0003f25270 */
[----:B------:R-:W-:Y:S06]  /*1cf0*/  @!P0 BRA `(.L_x_249) ;  /* 0x0000000000888947 */ /* 0x000fec0003800000 */
[----:B------:R-:W-:Y:S01]  /*1d00*/  IMAD R15, R8, 0x80, R9 ;  /* 0x00000080080f7824 */ /* 0x000fe200078e0209 */
[----:B------:R-:W0:Y:S03]  /*1d10*/  LDCU UR4, c[0x0][0x38c] ;  /* 0x00007180ff0477ac */ /* 0x000e260008000800 */
[----:B------:R-:W-:-:S04]  /*1d20*/  IMAD.WIDE R12, R15, 0x4, R6 ;  /* 0x000000040f0c7825 */ /* 0x000fc800078e0206 */
[----:B------:R-:W-:Y:S01]  /*1d30*/  IMAD.WIDE R10, R15, 0x4, R4 ;  /* 0x000000040f0a7825 */ /* 0x000fe200078e0204 */
[----:B------:R-:W2:Y:S04]  /*1d40*/  LDG.E R14, desc[UR12][R12.64] ;  /* 0x0000000c0c0e7981 */ /* 0x000ea8000c1e1900 */
[----:B------:R-:W3:Y:S01]  /*1d50*/  LDG.E R16, desc[UR12][R10.64] ;  /* 0x0000000c0a107981 */ /* 0x000ee2000c1e1900 */
[----:B--2---:R-:W-:Y:S02]  /*1d60*/  I2FP.F32.S32 R14, R14 ;  /* 0x0000000e000e7245 */ /* 0x004fe40000201400 */
[----:B---3--:R-:W-:-:S05]  /*1d70*/  I2FP.F32.S32 R17, R16 ;  /* 0x0000001000117245 */ /* 0x008fca0000201400 */
[----:B0-----:R-:W-:Y:S01]  /*1d80*/  FFMA R17, R14, UR4, R17 ;  /* 0x000000040e117c23 */ /* 0x001fe20008000011 */
[----:B------:R-:W-:-:S05]  /*1d90*/  IMAD.WIDE R14, R15, 0x4, R2 ;  /* 0x000000040f0e7825 */ /* 0x000fca00078e0202 */
[----:B------:R-:W0:Y:S02]  /*1da0*/  F2I.TRUNC.NTZ R17, R17 ;  /* 0x0000001100117305 */ /* 0x000e24000020f100 */
[----:B0-----:R0:W-:Y:S04]  /*1db0*/  STG.E desc[UR12][R14.64], R17 ;  /* 0x000000110e007986 */ /* 0x0011e8000c10190c */
[----:B------:R-:W2:Y:S04]  /*1dc0*/  LDG.E R16, desc[UR12][R12.64+0x200] ;  /* 0x0002000c0c107981 */ /* 0x000ea8000c1e1900 */
[----:B------:R-:W1:Y:S01]  /*1dd0*/  LDG.E R18, desc[UR12][R10.64+0x200] ;  /* 0x0002000c0a127981 */ /* 0x000e62000c1e1900 */
[----:B--2---:R-:W-:-:S02]  /*1de0*/  I2FP.F32.S32 R16, R16 ;  /* 0x0000001000107245 */ /* 0x004fc40000201400 */
[----:B-1----:R-:W-:-:S05]  /*1df0*/  I2FP.F32.S32 R19, R18 ;  /* 0x0000001200137245 */ /* 0x002fca0000201400 */
[----:B------:R-:W-:-:S04]  /*1e00*/  FFMA R16, R16, UR4, R19 ;  /* 0x0000000410107c23 */ /* 0x000fc80008000013 */
[----:B------:R-:W1:Y:S02]  /*1e10*/  F2I.TRUNC.NTZ R19, R16 ;  /* 0x0000001000137305 */ /* 0x000e64000020f100 */
[----:B-1----:R2:W-:Y:S04]  /*1e20*/  STG.E desc[UR12][R14.64+0x200], R19 ;  /* 0x000200130e007986 */ /* 0x0025e8000c10190c */
[----:B------:R-:W3:Y:S04]  /*1e30*/  LDG.E R18, desc[UR12][R12.64+0x400] ;  /* 0x0004000c0c127981 */ /* 0x000ee8000c1e1900 */
[----:B------:R-:W4:Y:S01]  /*1e40*/  LDG.E R21, desc[UR12][R10.64+0x400] ;  /* 0x0004000c0a157981 */ /* 0x000f22000c1e1900 */
[----:B---3--:R-:W-:-:S02]  /*1e50*/  I2FP.F32.S32 R18, R18 ;  /* 0x0000001200127245 */ /* 0x008fc40000201400 */
[----:B----4-:R-:W-:-:S05]  /*1e60*/  I2FP.F32.S32 R21, R21 ;  /* 0x0000001500157245 */ /* 0x010fca0000201400 */
[----:B------:R-:W-:-:S04]  /*1e70*/  FFMA R18, R18, UR4, R21 ;  /* 0x0000000412127c23 */ /* 0x000fc80008000015 */
[----:B0-----:R-:W0:Y:S02]  /*1e80*/  F2I.TRUNC.NTZ R17, R18 ;  /* 0x0000001200117305 */ /* 0x001e24000020f100 */
[----:B0-----:R2:W-:Y:S04]  /*1e90*/  STG.E desc[UR12][R14.64+0x400], R17 ;  /* 0x000400110e007986 */ /* 0x0015e8000c10190c */
[----:B------:R-:W3:Y:S04]  /*1ea0*/  LDG.E R21, desc[UR12][R12.64+0x600] ;  /* 0x0006000c0c157981 */ /* 0x000ee8000c1e1900 */
[----:B------:R-:W4:Y:S01]  /*1eb0*/  LDG.E R22, desc[UR12][R10.64+0x600] ;  /* 0x0006000c0a167981 */ /* 0x000f22000c1e1900 */
[----:B------:R-:W-:Y:S01]  /*1ec0*/  VIADD R8, R8, 0x4 ;  /* 0x0000000408087836 */ /* 0x000fe20000000000 */
[----:B---3--:R-:W-:-:S02]  /*1ed0*/  I2FP.F32.S32 R21, R21 ;  /* 0x0000001500157245 */ /* 0x008fc40000201400 */
[----:B----4-:R-:W-:-:S05]  /*1ee0*/  I2FP.F32.S32 R22, R22 ;  /* 0x0000001600167245 */ /* 0x010fca0000201400 */
[----:B------:R-:W-:-:S06]  /*1ef0*/  FFMA R21, R21, UR4, R22 ;  /* 0x0000000415157c23 */ /* 0x000fcc0008000016 */
[----:B------:R-:W0:Y:S02]  /*1f00*/  F2I.TRUNC.NTZ R21, R21 ;  /* 0x0000001500157305 */ /* 0x000e24000020f100 */
[----:B0-----:R2:W-:Y:S02]  /*1f10*/  STG.E desc[UR12][R14.64+0x600], R21 ;  /* 0x000600150e007986 */ /* 0x0015e4000c10190c */
.L_x_249:
[----:B------:R-:W-:Y:S05]  /*1f20*/  @!P1 EXIT ;  /* 0x000000000000994d */ /* 0x000fea0003800000 */
[----:B------:R-:W-:Y:S02]  /*1f30*/  ISETP.NE.AND P0, PT, R20, 0x1, PT ;  /* 0x000000011400780c */ /* 0x000fe40003f05270 */
[----:B------:R-:W-:-:S04]  /*1f40*/  LOP3.LUT R0, R0, 0x1, RZ, 0xc0, !PT ;  /* 0x0000000100007812 */ /* 0x000fc800078ec0ff */
[----:B------:R-:W-:-:S07]  /*1f50*/  ISETP.NE.U32.AND P1, PT, R0, 0x1, PT ;  /* 0x000000010000780c */ /* 0x000fce0003f25070 */
[----:B------:R-:W-:Y:S06]  /*1f60*/  @!P0 BRA `(.L_x_250) ;  /* 0x0000000000508947 */ /* 0x000fec0003800000 */
[----:B-12---:R-:W-:Y:S01]  /*1f70*/  IMAD R19, R8, 0x80, R9 ;  /* 0x0000008008137824 */ /* 0x006fe200078e0209 */
        /* <DEDUP_REMOVED lines=8> */
[----:B------:R-:W-:-:S03]  /*2000*/  IMAD.WIDE R12, R19, 0x4, R2 ;  /* 0x00000004130c7825 */ /* 0x000fc600078e0202 */
[----:B------:R-:W0:Y:S02]  /*2010*/  F2I.TRUNC.NTZ R17, R0 ;  /* 0x0000000000117305 */ /* 0x000e24000020f100 */
[----:B0-----:R0:W-:Y:S04]  /*2020*/  STG.E desc[UR12][R12.64], R17 ;  /* 0x000000110c007986 */ /* 0x0011e8000c10190c */
[----:B------:R-:W2:Y:S04]  /*2030*/  LDG.E R16, desc[UR12][R14.64+0x200] ;  /* 0x0002000c0e107981 */ /* 0x000ea8000c1e1900 */
[----:B------:R-:W3:Y:S01]  /*2040*/  LDG.E R18, desc[UR12][R10.64+0x200] ;  /* 0x0002000c0a127981 */ /* 0x000ee2000c1e1900 */
[----:B------:R-:W-:Y:S01]  /*2050*/  VIADD R8, R8, 0x2 ;  /* 0x0000000208087836 */ /* 0x000fe20000000000 */
[----:B--2---:R-:W-:-:S02]  /*2060*/  I2FP.F32.S32 R16, R16 ;  /* 0x0000001000107245 */ /* 0x004fc40000201400 */
[----:B---3--:R-:W-:-:S05]  /*2070*/  I2FP.F32.S32 R19, R18 ;  /* 0x0000001200137245 */ /* 0x008fca0000201400 */
[----:B------:R-:W-:-:S04]  /*2080*/  FFMA R16, R16, UR4, R19 ;  /* 0x0000000410107c23 */ /* 0x000fc80008000013 */
[----:B------:R-:W1:Y:S02]  /*2090*/  F2I.TRUNC.NTZ R19, R16 ;  /* 0x0000001000137305 */ /* 0x000e64000020f100 */
[----:B-1----:R0:W-:Y:S02]  /*20a0*/  STG.E desc[UR12][R12.64+0x200], R19 ;  /* 0x000200130c007986 */ /* 0x0021e4000c10190c */
.L_x_250:
[----:B------:R-:W-:Y:S05]  /*20b0*/  @P1 EXIT ;  /* 0x000000000000194d */ /* 0x000fea0003800000 */
[----:B------:R-:W-:Y:S01]  /*20c0*/  IMAD R9, R8, 0x80, R9 ;  /* 0x0000008008097824 */ /* 0x000fe200078e0209 */
[----:B------:R-:W3:Y:S03]  /*20d0*/  LDCU UR4, c[0x0][0x38c] ;  /* 0x00007180ff0477ac */ /* 0x000ee60008000800 */
[----:B------:R-:W-:-:S04]  /*20e0*/  IMAD.WIDE R6, R9, 0x4, R6 ;  /* 0x0000000409067825 */ /* 0x000fc800078e0206 */
[C---:B------:R-:W-:Y:S02]  /*20f0*/  IMAD.WIDE R4, R9.reuse, 0x4, R4 ;  /* 0x0000000409047825 */ /* 0x040fe400078e0204 */
[----:B------:R-:W4:Y:S04]  /*2100*/  LDG.E R6, desc[UR12][R6.64] ;  /* 0x0000000c06067981 */ /* 0x000f28000c1e1900 */
[----:B------:R-:W5:Y:S01]  /*2110*/  LDG.E R4, desc[UR12][R4.64] ;  /* 0x0000000c04047981 */ /* 0x000f62000c1e1900 */
[----:B------:R-:W-:Y:S01]  /*2120*/  IMAD.WIDE R2, R9, 0x4, R2 ;  /* 0x0000000409027825 */ /* 0x000fe200078e0202 */
[----:B----4-:R-:W-:Y:S02]  /*2130*/  I2FP.F32.S32 R0, R6 ;  /* 0x0000000600007245 */ /* 0x010fe40000201400 */
[----:B-----5:R-:W-:-:S05]  /*2140*/  I2FP.F32.S32 R11, R4 ;  /* 0x00000004000b7245 */ /* 0x020fca0000201400 */
[----:B---3--:R-:W-:-:S04]  /*2150*/  FFMA R0, R0, UR4, R11 ;  /* 0x0000000400007c23 */ /* 0x008fc8000800000b */
[----:B------:R-:W3:Y:S02]  /*2160*/  F2I.TRUNC.NTZ R11, R0 ;  /* 0x00000000000b7305 */ /* 0x000ee4000020f100 */
[----:B---3--:R-:W-:Y:S01]  /*2170*/  STG.E desc[UR12][R2.64], R11 ;  /* 0x0000000b02007986 */ /* 0x008fe2000c10190c */
[----:B------:R-:W-:Y:S05]  /*2180*/  EXIT ;  /* 0x000000000000794d */ /* 0x000fea0003800000 */
.L_x_251:
        /* <DEDUP_REMOVED lines=15> */
.L_x_276:


//--------------------- .text._ZN3cub18CUB_300001_SM_10006detail9transform16transform_kernelINS2_10policy_hubILb1EN4cuda3std3__45tupleIJN6thrust24THRUST_300001_SM_1000_NS6detail15normal_iteratorINSA_10device_ptrIiEEEESF_EEEE10policy1000Ei13saxpy_functorSF_JPiSK_EEEvT0_iT1_T2_DpNS2_10kernel_argIT3_EE --------------------------
	.section	.text._ZN3cub18CUB_300001_SM_10006detail9transform16transform_kernelINS2_10policy_hubILb1EN4cuda3std3__45tupleIJN6thrust24THRUST_300001_SM_1000_NS6detail15normal_iteratorINSA_10device_ptrIiEEEESF_EEEE10policy1000Ei13saxpy_functorSF_JPiSK_EEEvT0_iT1_T2_DpNS2_10kernel_argIT3_EE,"ax",@progbits
	.align	128
        .global         _ZN3cub18CUB_300001_SM_10006detail9transform16transform_kernelINS2_10policy_hubILb1EN4cuda3std3__45tupleIJN6thrust24THRUST_300001_SM_1000_NS6detail15normal_iteratorINSA_10device_ptrIiEEEESF_EEEE10policy1000Ei13saxpy_functorSF_JPiSK_EEEvT0_iT1_T2_DpNS2_10kernel_argIT3_EE
        .type           _ZN3cub18CUB_300001_SM_10006detail9transform16transform_kernelINS2_10policy_hubILb1EN4cuda3std3__45tupleIJN6thrust24THRUST_300001_SM_1000_NS6detail15normal_iteratorINSA_10device_ptrIiEEEESF_EEEE10policy1000Ei13saxpy_functorSF_JPiSK_EEEvT0_iT1_T2_DpNS2_10kernel_argIT3_EE,@function
        .size           _ZN3cub18CUB_300001_SM_10006detail9transform16transform_kernelINS2_10policy_hubILb1EN4cuda3std3__45tupleIJN6thrust24THRUST_300001_SM_1000_NS6detail15normal_iteratorINSA_10device_ptrIiEEEESF_EEEE10policy1000Ei13saxpy_functorSF_JPiSK_EEEvT0_iT1_T2_DpNS2_10kernel_argIT3_EE,(.L_x_277 - _ZN3cub18CUB_300001_SM_10006detail9transform16transform_kernelINS2_10policy_hubILb1EN4cuda3std3__45tupleIJN6thrust24THRUST_300001_SM_1000_NS6detail15normal_iteratorINSA_10device_ptrIiEEEESF_EEEE10policy1000Ei13saxpy_functorSF_JPiSK_EEEvT0_iT1_T2_DpNS2_10kernel_argIT3_EE)
        .other          _ZN3cub18CUB_300001_SM_10006detail9transform16transform_kernelINS2_10policy_hubILb1EN4cuda3std3__45tupleIJN6thrust24THRUST_300001_SM_1000_NS6detail15normal_iteratorINSA_10device_ptrIiEEEESF_EEEE10policy1000Ei13saxpy_functorSF_JPiSK_EEEvT0_iT1_T2_DpNS2_10kernel_argIT3_EE,@"STO_CUDA_ENTRY STV_DEFAULT"
_ZN3cub18CUB_300001_SM_10006detail9transform16transform_kernelINS2_10policy_hubILb1EN4cuda3std3__45tupleIJN6thrust24THRUST_300001_SM_1000_NS6detail15normal_iteratorINSA_10device_ptrIiEEEESF_EEEE10policy1000Ei13saxpy_functorSF_JPiSK_EEEvT0_iT1_T2_DpNS2_10kernel_argIT3_EE:
.text._ZN3cub18CUB_300001_SM_10006detail9transform16transform_kernelINS2_10policy_hubILb1EN4cuda3std3__45tupleIJN6thrust24THRUST_300001_SM_1000_NS6detail15normal_iteratorINSA_10device_ptrIiEEEESF_EEEE10policy1000Ei13saxpy_functorSF_JPiSK_EEEvT0_iT1_T2_DpNS2_10kernel_argIT3_EE:
[----:B------:R-:W-:Y:S01]  /*0000*/  LDC R1, c[0x0][0x37c] ;  /* 0x0000df00ff017b82 */ /* 0x000fe20000000800 */
[----:B------:R-:W0:Y:S07]  /*0010*/  LDCU.64 UR6, c[0x0][0x380] ;  /* 0x00007000ff0677ac */ /* 0x000e2e0008000a00 */
[----:B------:R-:W1:Y:S01]  /*0020*/  S2UR UR4, SR_CTAID.X ;  /* 0x00000000000479c3 */ /* 0x000e620000002500 */
[----:B------:R-:W2:Y:S01]  /*0030*/  S2R R0, SR_TID.X ;  /* 0x0000000000007919 */ /* 0x000ea20000002100 */
[----:B------:R-:W-:Y:S01]  /*0040*/  BSSY.RECONVERGENT B0, `(.L_x_252) ;  /* 0x000001f000007945 */ /* 0x000fe20003800200 */
[----:B0-----:R-:W-:-:S04]  /*0050*/  IMAD.U32 R12, RZ, RZ, UR7 ;  /* 0x00000007ff0c7e24 */ /* 0x001fc8000f8e00ff */
[----:B------:R-:W-:-:S04]  /*0060*/  IMAD.SHL.U32 R3, R12, 0x80, RZ ;  /* 0x000000800c037824 */ /* 0x000fc800078e00ff */
[----:B-1----:R-:W-:-:S05]  /*0070*/  IMAD R4, R3, UR4, RZ ;  /* 0x0000000403047c24 */ /* 0x002fca000f8e02ff */
[----:B------:R-:W-:Y:S01]  /*0080*/  IADD3 R10, PT, PT, -R4, UR6, RZ ;  /* 0x00000006040a7c10 */ /* 0x000fe2000fffe1ff */
[----:B--2---:R-:W-:-:S03]  /*0090*/  IMAD.SHL.U32 R5, R0, 0x80, RZ ;  /* 0x0000008000057824 */ /* 0x004fc600078e00ff */
[----:B------:R-:W-:-:S05]  /*00a0*/  VIMNMX R8, PT, PT, R3, R10, PT ;  /* 0x0000000a03087248 */ /* 0x000fca0003fe0100 */
[----:B------:R-:W-:-:S05]  /*00b0*/  IMAD.SHL.U32 R2, R8, 0x4, RZ ;  /* 0x0000000408027824 */ /* 0x000fca00078e00ff */
[----:B------:R-:W-:-:S13]  /*00c0*/  ISETP.GE.AND P0, PT, R5, R2, PT ;  /* 0x000000020500720c */ /* 0x000fda0003f06270 */
[----:B------:R-:W-:Y:S05]  /*00d0*/  @P0 BRA `(.L_x_253) ;  /* 0x0000000000540947 */ /* 0x000fea0003800000 */
[----:B------:R-:W0:Y:S01]  /*00e0*/  LDC.64 R6, c[0x0][0x398] ;  /* 0x0000e600ff067b82 */ /* 0x000e220000000a00 */
[----:B------:R-:W-:Y:S01]  /*00f0*/  BSSY.RECONVERGENT B1, `(.L_x_254) ;  /* 0x000000a000017945 */ /* 0x000fe20003800200 */
[----:B------:R-:W-:Y:S02]  /*0100*/  IMAD.MOV.U32 R9, RZ, RZ, R5 ;  /* 0x000000ffff097224 */ /* 0x000fe400078e0005 */
[----:B0-----:R-:W-:-:S04]  /*0110*/  IMAD.WIDE.U32 R6, R0, 0x80, R6 ;  /* 0x0000008000067825 */ /* 0x001fc800078e0006 */
[----:B------:R-:W-:-:S07]  /*0120*/  IMAD.WIDE R6, R4, 0x4, R6 ;  /* 0x0000000404067825 */ /* 0x000fce00078e0206 */
.L_x_255:
[----:B------:R-:W-:Y:S01]  /*0130*/  VIADD R9, R9, 0x4000 ;  /* 0x0000400009097836 */ /* 0x000fe20000000000 */
[----:B------:R0:W-:Y:S04]  /*0140*/  CCTL.E.PF2 [R6] ;  /* 0x000000000600798f */ /* 0x0001e80000800100 */
[----:B------:R-:W-:Y:S02]  /*0150*/  ISETP.GE.AND P0, PT, R9, R2, PT ;  /* 0x000000020900720c */ /* 0x000fe40003f06270 */
[----:B0-----:R-:W-:-:S05]  /*0160*/  IADD3 R6, P1, PT, R6, 0x4000, RZ ;  /* 0x0000400006067810 */ /* 0x001fca0007f3e0ff */
[----:B------:R-:W-:-:S06]  /*0170*/  IMAD.X R7, RZ, RZ, R7, P1 ;  /* 0x000000ffff077224 */ /* 0x000fcc00008e0607 */
[----:B------:R-:W-:Y:S05]  /*0180*/  @!P0 BRA `(.L_x_255) ;  /* 0xfffffffc00e88947 */ /* 0x000fea000383ffff */
[----:B------:R-:W-:Y:S05]  /*0190*/  BSYNC.RECONVERGENT B1 ;  /* 0x0000000000017941 */ /* 0x000fea0003800200 */
.L_x_254:
[----:B------:R-:W0:Y:S02]  /*01a0*/  LDC.64 R6, c[0x0][0x3a8] ;  /* 0x0000ea00ff067b82 */ /* 0x000e240000000a00 */
[----:B0-----:R-:W-:-:S04]  /*01b0*/  IMAD.WIDE.U32 R6, R0, 0x80, R6 ;  /* 0x0000008000067825 */ /* 0x001fc800078e0006 */
[----:B------:R-:W-:-:S07]  /*01c0*/  IMAD.WIDE R6, R4, 0x4, R6 ;  /* 0x0000000404067825 */ /* 0x000fce00078e0206 */
.L_x_256:
[----:B------:R-:W-:Y:S01]  /*01d0*/  VIADD R5, R5, 0x4000 ;  /* 0x0000400005057836 */ /* 0x000fe20000000000 */
[----:B------:R0:W-:Y:S04]  /*01e0*/  CCTL.E.PF2 [R6] ;  /* 0x000000000600798f */ /* 0x0001e80000800100 */
[----:B------:R-:W-:Y:S02]  /*01f0*/  ISETP.GE.AND P0, PT, R5, R2, PT ;  /* 0x000000020500720c */ /* 0x000fe40003f06270 */
[----:B0-----:R-:W-:-:S05]  /*0200*/  IADD3 R6, P1, PT, R6, 0x4000, RZ ;  /* 0x0000400006067810 */ /* 0x001fca0007f3e0ff */
[----:B------:R-:W-:-:S06]  /*0210*/  IMAD.X R7, RZ, RZ, R7, P1 ;  /* 0x000000ffff077224 */ /* 0x000fcc00008e0607 */
[----:B------:R-:W-:Y:S05]  /*0220*/  @!P0 BRA `(.L_x_256) ;  /* 0xfffffffc00e88947 */ /* 0x000fea000383ffff */
.L_x_253:
[----:B------:R-:W-:Y:S05]  /*0230*/  BSYNC.RECONVERGENT B0 ;  /* 0x0000000000007941 */ /* 0x000fea0003800200 */
.L_x_252:
[----:B------:R-:W0:Y:S01]  /*0240*/  LDCU.128 UR12, c[0x0][0x390] ;  /* 0x00007200ff0c77ac */ /* 0x000e220008000c00 */
[----:B------:R-:W-:Y:S01]  /*0250*/  ISETP.GT.AND P0, PT, R3, R10, PT ;  /* 0x0000000a0300720c */ /* 0x000fe20003f04270 */
[----:B------:R-:W-:Y:S01]  /*0260*/  IMAD.WIDE R14, R4, 0x4, RZ ;  /* 0x00000004040e7825 */ /* 0x000fe200078e02ff */
[----:B------:R-:W1:Y:S01]  /*0270*/  LDCU.64 UR8, c[0x0][0x3a8] ;  /* 0x00007500ff0877ac */ /* 0x000e620008000a00 */
[----:B------:R-:W2:Y:S01]  /*0280*/  LDCU.64 UR10, c[0x0][0x358] ;  /* 0x00006b00ff0a77ac */ /* 0x000ea20008000a00 */
[C---:B0-----:R-:W-:Y:S02]  /*0290*/  IADD3 R6, P1, PT, R14.reuse, UR14, RZ ;  /* 0x0000000e0e067c10 */ /* 0x041fe4000ff3e0ff */
[C---:B------:R-:W-:Y:S02]  /*02a0*/  IADD3 R2, P3, PT, R14.reuse, UR12, RZ ;  /* 0x0000000c0e027c10 */ /* 0x040fe4000ff7e0ff */
[----:B-1----:R-:W-:Y:S02]  /*02b0*/  IADD3 R4, P2, PT, R14, UR8, RZ ;  /* 0x000000080e047c10 */ /* 0x002fe4000ff5e0ff */
[----:B------:R-:W-:-:S02]  /*02c0*/  IADD3.X R7, PT, PT, R15, UR15, RZ, P1, !PT ;  /* 0x0000000f0f077c10 */ /* 0x000fc40008ffe4ff */
[C---:B------:R-:W-:Y:S02]  /*02d0*/  IADD3.X R5, PT, PT, R15.reuse, UR9, RZ, P2, !PT ;  /* 0x000000090f057c10 */ /* 0x040fe400097fe4ff */
[----:B------:R-:W-:Y:S01]  /*02e0*/  IADD3.X R3, PT, PT, R15, UR13, RZ, P3, !PT ;  /* 0x0000000d0f037c10 */ /* 0x000fe20009ffe4ff */
[----:B--2---:R-:W-:Y:S06]  /*02f0*/  @P0 BRA `(.L_x_257) ;  /* 0x0000000800e80947 */ /* 0x004fec0003800000 */
[----:B------:R-:W-:-:S13]  /*0300*/  ISETP.GE.AND P0, PT, R12, 0x1, PT ;  /* 0x000000010c00780c */ /* 0x000fda0003f06270 */
[----:B------:R-:W-:Y:S05]  /*0310*/  @!P0 EXIT ;  /* 0x000000000000894d */ /* 0x000fea0003800000 */
[C---:B------:R-:W-:Y:S01]  /*0320*/  ISETP.GE.U32.AND P0, PT, R12.reuse, 0x8, PT ;  /* 0x000000080c00780c */ /* 0x040fe20003f06070 */
[----:B------:R-:W-:Y:S01]  /*0330*/  IMAD.MOV.U32 R9, RZ, RZ, RZ ;  /* 0x000000ffff097224 */ /* 0x000fe200078e00ff */
[----:B------:R-:W-:-:S11]  /*0340*/  LOP3.LUT R24, R12, 0x7, RZ, 0xc0, !PT ;  /* 0x000000070c187812 */ /* 0x000fd600078ec0ff */
[----:B------:R-:W-:Y:S05]  /*0350*/  @!P0 BRA `(.L_x_258) ;  /* 0x0000000400948947 */ /* 0x000fea0003800000 */
[----:B------:R-:W-:Y:S01]  /*0360*/  R2UR UR4, R14 ;  /* 0x000000000e0472ca */ /* 0x000fe200000e0000 */
[----:B------:R-:W0:Y:S01]  /*0370*/  LDC.64 R8, c[0x0][0x398] ;  /* 0x0000e600ff087b82 */ /* 0x000e220000000a00 */
[----:B------:R-:W-:Y:S01]  /*0380*/  R2UR UR5, R15 ;  /* 0x000000000f0572ca */ /* 0x000fe200000e0000 */
[----:B------:R-:W-:Y:S01]  /*0390*/  VIADD R18, R0, 0x80 ;  /* 0x0000008000127836 */ /* 0x000fe20000000000 */
[----:B------:R-:W-:Y:S01]  /*03a0*/  LOP3.LUT R12, R12, 0x7ffffff8, RZ, 0xc0, !PT ;  /* 0x7ffffff80c0c7812 */ /* 0x000fe200078ec0ff */
[----:B------:R-:W1:Y:S04]  /*03b0*/  LDCU UR16, c[0x0][0x388] ;  /* 0x00007100ff1077ac */ /* 0x000e680008000800 */
[----:B------:R-:W2:Y:S01]  /*03c0*/  LDC.64 R14, c[0x0][0x390] ;  /* 0x0000e400ff0e7b82 */ /* 0x000ea20000000a00 */
[----:B------:R-:W-:-:S03]  /*03d0*/  IMAD.MOV R19, RZ, RZ, -R12 ;  /* 0x000000ffff137224 */ /* 0x000fc600078e0a0c */
[----:B------:R-:W-:Y:S02]  /*03e0*/  UMOV UR6, UR4 ;  /* 0x0000000400067c82 */ /* 0x000fe40008000000 */
[----:B------:R-:W-:Y:S02]  /*03f0*/  UIADD3 UR4, UP2, UPT, UR6, 0x600, URZ ;  /* 0x0000060006047890 */ /* 0x000fe4000ff5e0ff */
[----:B------:R-:W3:Y:S01]  /*0400*/  LDC.64 R10, c[0x0][0x3a8] ;  /* 0x0000ea00ff0a7b82 */ /* 0x000ee20000000a00 */
[----:B------:R-:W-:Y:S01]  /*0410*/  UMOV UR7, UR5 ;  /* 0x0000000500077c82 */ /* 0x000fe20008000000 */
[----:B------:R-:W-:Y:S02]  /*0420*/  UIADD3 UR14, UP1, UPT, UR4, UR14, URZ ;  /* 0x0000000e040e7290 */ /* 0x000fe4000ff3e0ff */
[----:B------:R-:W-:Y:S02]  /*0430*/  UIADD3 UR12, UP0, UPT, UR4, UR12, URZ ;  /* 0x0000000c040c7290 */ /* 0x000fe4000ff1e0ff */
[----:B------:R-:W-:-:S02]  /*0440*/  UIADD3.X UR5, UPT, UPT, URZ, UR7, URZ, UP2, !UPT ;  /* 0x00000007ff057290 */ /* 0x000fc400097fe4ff */
[----:B------:R-:W-:Y:S02]  /*0450*/  UIADD3 UR4, UP2, UPT, UR4, UR8, URZ ;  /* 0x0000000804047290 */ /* 0x000fe4000ff5e0ff */
[----:B------:R-:W-:Y:S02]  /*0460*/  UIADD3.X UR15, UPT, UPT, UR5, UR15, URZ, UP1, !UPT ;  /* 0x0000000f050f7290 */ /* 0x000fe40008ffe4ff */
[----:B------:R-:W-:Y:S02]  /*0470*/  UIADD3.X UR13, UPT, UPT, UR5, UR13, URZ, UP0, !UPT ;  /* 0x0000000d050d7290 */ /* 0x000fe400087fe4ff */
[----:B------:R-:W-:Y:S01]  /*0480*/  UIADD3.X UR5, UPT, UPT, UR5, UR9, URZ, UP2, !UPT ;  /* 0x0000000905057290 */ /* 0x000fe200097fe4ff */
[----:B012---:R-:W-:-:S11]  /*0490*/  IMAD.WIDE.U32 R12, R0, 0x4, R14 ;  /* 0x00000004000c7825 */ /* 0x007fd600078e000e */
.L_x_259:
[----:B------:R-:W-:-:S04]  /*04a0*/  IMAD.WIDE.U32 R14, R0, 0x4, R8 ;  /* 0x00000004000e7825 */ /* 0x000fc800078e0008 */
[----:B---3--:R-:W-:Y:S01]  /*04b0*/  IMAD.WIDE.U32 R16, R0, 0x4, R10 ;  /* 0x0000000400107825 */ /* 0x008fe200078e000a */
[----:B------:R-:W-:Y:S02]  /*04c0*/  IADD3 R14, P0, PT, R14, UR6, RZ ;  /* 0x000000060e0e7c10 */ /* 0x000fe4000ff1e0ff */
[----:B-1----:R-:W-:Y:S02]  /*04d0*/  IADD3 R22, P1, PT, R16, UR6, RZ ;  /* 0x0000000610167c10 */ /* 0x002fe4000ff3e0ff */
[----:B------:R-:W-:Y:S02]  /*04e0*/  IADD3.X R15, PT, PT, R15, UR7, RZ, P0, !PT ;  /* 0x000000070f0f7c10 */ /* 0x000fe400087fe4ff */
[----:B------:R-:W-:-:S03]  /*04f0*/  IADD3.X R23, PT, PT, R17, UR7, RZ, P1, !PT ;  /* 0x0000000711177c10 */ /* 0x000fc60008ffe4ff */
[----:B------:R-:W2:Y:S04]  /*0500*/  LDG.E R14, desc[UR10][R14.64] ;  /* 0x0000000a0e0e7981 */ /* 0x000ea8000c1e1900 */
[----:B------:R-:W3:Y:S01]  /*0510*/  LDG.E R22, desc[UR10][R22.64] ;  /* 0x0000000a16167981 */ /* 0x000ee2000c1e1900 */
[----:B------:R-:W-:Y:S01]  /*0520*/  IADD3 R20, P0, PT, R12, UR6, RZ ;  /* 0x000000060c147c10 */ /* 0x000fe2000ff1e0ff */
[----:B------:R-:W-:Y:S02]  /*0530*/  IMAD.U32 R26, RZ, RZ, UR14 ;  /* 0x0000000eff1a7e24 */ /* 0x000fe4000f8e00ff */
[----:B------:R-:W-:Y:S01]  /*0540*/  IMAD.U32 R27, RZ, RZ, UR15 ;  /* 0x0000000fff1b7e24 */ /* 0x000fe2000f8e00ff */
[----:B------:R-:W-:Y:S02]  /*0550*/  IADD3.X R21, PT, PT, R13, UR7, RZ, P0, !PT ;  /* 0x000000070d157c10 */ /* 0x000fe400087fe4ff */
[----:B--2---:R-:W-:Y:S01]  /*0560*/  I2FP.F32.S32 R16, R14 ;  /* 0x0000000e00107245 */ /* 0x004fe20000201400 */
[----:B------:R-:W-:Y:S01]  /*0570*/  IMAD.WIDE R14, R18, 0x4, R26 ;  /* 0x00000004120e7825 */ /* 0x000fe200078e021a */
        /* <DEDUP_REMOVED lines=65> */
[----:B------:R-:W0:Y:S02]  /*0990*/  LDC R12, c[0x0][0x384] ;  /* 0x0000e100ff0c7b82 */ /* 0x000e240000000800 */
[----:B0-----:R-:W-:-:S07]  /*09a0*/  LOP3.LUT R9, R12, 0x7ffffff8, RZ, 0xc0, !PT ;  /* 0x7ffffff80c097812 */ /* 0x001fce00078ec0ff */
.L_x_258:
        /* <DEDUP_REMOVED lines=9> */
[C---:B------:R-:W-:Y:S01]  /*0a40*/  IMAD.WIDE R10, R17.reuse, 0x4, R4 ;  /* 0x00000004110a7825 */ /* 0x040fe200078e0204 */
[----:B------:R-:W2:Y:S04]  /*0a50*/  LDG.E R8, desc[UR10][R14.64] ;  /* 0x0000000a0e087981 */ /* 0x000ea8000c1e1900 */
[----:B------:R-:W3:Y:S01]  /*0a60*/  LDG.E R13, desc[UR10][R10.64] ;  /* 0x0000000a0a0d7981 */ /* 0x000ee2000c1e1900 */
[----:B------:R-:W-:Y:S01]  /*0a70*/  IMAD.WIDE R16, R17, 0x4, R2 ;  /* 0x0000000411107825 */ /* 0x000fe200078e0202 */
[----:B--2---:R-:W-:Y:S02]  /*0a80*/  I2FP.F32.S32 R8, R8 ;  /* 0x0000000800087245 */ /* 0x004fe40000201400 */
[----:B---3--:R-:W-:-:S05]  /*0a90*/  I2FP.F32.S32 R13, R13 ;  /* 0x0000000d000d7245 */ /* 0x008fca0000201400 */
[----:B0-----:R-:W-:-:S04]  /*0aa0*/  FFMA R8, R8, UR4, R13 ;  /* 0x0000000408087c23 */ /* 0x001fc8000800000d */
[----:B------:R-:W0:Y:S02]  /*0ab0*/  F2I.TRUNC.NTZ R13, R8 ;  /* 0x00000008000d7305 */ /* 0x000e24000020f100 */
[----:B0-----:R0:W-:Y:S04]  /*0ac0*/  STG.E desc[UR10][R16.64], R13 ;  /* 0x0000000d10007986 */ /* 0x0011e8000c10190a */
[----:B------:R-:W2:Y:S04]  /*0ad0*/  LDG.E R18, desc[UR10][R14.64+0x200] ;  /* 0x0002000a0e127981 */ /* 0x000ea8000c1e1900 */
[----:B------:R-:W3:Y:S01]  /*0ae0*/  LDG.E R19, desc[UR10][R10.64+0x200] ;  /* 0x0002000a0a137981 */ /* 0x000ee2000c1e1900 */
[----:B--2---:R-:W-:-:S02]  /*0af0*/  I2FP.F32.S32 R18, R18 ;  /* 0x0000001200127245 */ /* 0x004fc40000201400 */
[----:B---3--:R-:W-:-:S05]  /*0b00*/  I2FP.F32.S32 R19, R19 ;  /* 0x0000001300137245 */ /* 0x008fca0000201400 */
[----:B------:R-:W-:-:S04]  /*0b10*/  FFMA R18, R18, UR4, R19 ;  /* 0x0000000412127c23 */ /* 0x000fc80008000013 */
[----:B------:R-:W2:Y:S02]  /*0b20*/  F2I.TRUNC.NTZ R19, R18 ;  /* 0x0000001200137305 */ /* 0x000ea4000020f100 */
[----:B--2---:R2:W-:Y:S04]  /*0b30*/  STG.E desc[UR10][R16.64+0x200], R19 ;  /* 0x0002001310007986 */ /* 0x0045e8000c10190a */
[----:B-1----:R-:W3:Y:S04]  /*0b40*/  LDG.E R21, desc[UR10][R14.64+0x400] ;  /* 0x0004000a0e157981 */ /* 0x002ee8000c1e1900 */
        /* <DEDUP_REMOVED lines=14> */
.L_x_260:
[----:B------:R-:W-:Y:S05]  /*0c30*/  @!P1 EXIT ;  /* 0x000000000000994d */ /* 0x000fea0003800000 */
[----:B------:R-:W-:Y:S02]  /*0c40*/  ISETP.NE.AND P0, PT, R20, 0x1, PT ;  /* 0x000000011400780c */ /* 0x000fe40003f05270 */
[----:B------:R-:W-:-:S04]  /*0c50*/  LOP3.LUT R12, R12, 0x1, RZ, 0xc0, !PT ;  /* 0x000000010c0c7812 */ /* 0x000fc800078ec0ff */
[----:B------:R-:W-:-:S07]  /*0c60*/  ISETP.NE.U32.AND P1, PT, R12, 0x1, PT ;  /* 0x000000010c00780c */ /* 0x000fce0003f25070 */
[----:B------:R-:W-:Y:S06]  /*0c70*/  @!P0 BRA `(.L_x_261) ;  /* 0x0000000000508947 */ /* 0x000fec0003800000 */
[----:B--2---:R-:W-:Y:S01]  /*0c80*/  LEA R19, R9, R0, 0x7 ;  /* 0x0000000009137211 */ /* 0x004fe200078e38ff */
[----:B------:R-:W0:Y:S04]  /*0c90*/  LDCU UR4, c[0x0][0x388] ;  /* 0x00007100ff0477ac */ /* 0x000e280008000800 */
        /* <DEDUP_REMOVED lines=16> */
[----:B------:R-:W2:Y:S02]  /*0da0*/  F2I.TRUNC.NTZ R19, R16 ;  /* 0x0000001000137305 */ /* 0x000ea4000020f100 */
[----:B--2---:R0:W-:Y:S02]  /*0db0*/  STG.E desc[UR10][R12.64+0x200], R19 ;  /* 0x000200130c007986 */ /* 0x0041e4000c10190a */
.L_x_261:
        /* <DEDUP_REMOVED lines=14> */
.L_x_257:
[----:B------:R-:W-:-:S13]  /*0ea0*/  ISETP.GE.AND P0, PT, R12, 0x1, PT ;  /* 0x000000010c00780c */ /* 0x000fda0003f06270 */
[----:B------:R-:W-:Y:S05]  /*0eb0*/  @!P0 EXIT ;  /* 0x000000000000894d */ /* 0x000fea0003800000 */
[C---:B------:R-:W-:Y:S01]  /*0ec0*/  ISETP.GE.U32.AND P0, PT, R12.reuse, 0x8, PT ;  /* 0x000000080c00780c */ /* 0x040fe20003f06070 */
[----:B------:R-:W-:Y:S01]  /*0ed0*/  IMAD.MOV.U32 R9, RZ, RZ, RZ ;  /* 0x000000ffff097224 */ /* 0x000fe200078e00ff */
[----:B------:R-:W-:-:S11]  /*0ee0*/  LOP3.LUT R20, R12, 0x7, RZ, 0xc0, !PT ;  /* 0x000000070c147812 */ /* 0x000fd600078ec0ff */
[----:B------:R-:W-:Y:S05]  /*0ef0*/  @!P0 BRA `(.L_x_262) ;  /* 0x0000000400788947 */ /* 0x000fea0003800000 */
[----:B------:R-:W-:Y:S01]  /*0f00*/  LOP3.LUT R9, R12, 0x7ffffff8, RZ, 0xc0, !PT ;  /* 0x7ffffff80c097812 */ /* 0x000fe200078ec0ff */
[----:B------:R-:W-:Y:S01]  /*0f10*/  IMAD.MOV.U32 R10, RZ, RZ, RZ ;  /* 0x000000ffff0a7224 */ /* 0x000fe200078e00ff */
[----:B------:R-:W0:Y:S06]  /*0f20*/  LDCU UR4, c[0x0][0x388] ;  /* 0x00007100ff0477ac */ /* 0x000e2c0008000800 */
.L_x_265:
[----:B-1----:R-:W-:-:S05]  /*0f30*/  IMAD R11, R10, 0x80, R0 ;  /* 0x000000800a0b7824 */ /* 0x002fca00078e0200 */
[----:B------:R-:W-:-:S13]  /*0f40*/  ISETP.GE.AND P0, PT, R11, R8, PT ;  /* 0x000000080b00720c */ /* 0x000fda0003f06270 */
[C---:B------:R-:W-:Y:S01]  /*0f50*/  @!P0 IMAD.WIDE.U32 R12, R11.reuse, 0x4, R6 ;  /* 0x000000040b0c8825 */ /* 0x040fe200078e0006 */
[----:B------:R-:W1:Y:S03]  /*0f60*/  @!P0 LDC R21, c[0x0][0x388] ;  /* 0x0000e200ff158b82 */ /* 0x000e660000000800 */
[C---:B------:R-:W-:Y:S02]  /*0f70*/  @!P0 IMAD.WIDE.U32 R16, R11.reuse, 0x4, R4 ;  /* 0x000000040b108825 */ /* 0x040fe400078e0004 */
[----:B------:R-:W2:Y:S04]  /*0f80*/  @!P0 LDG.E R12, desc[UR10][R12.64] ;  /* 0x0000000a0c0c8981 */ /* 0x000ea8000c1e1900 */
[----:B------:R-:W3:Y:S01]  /*0f90*/  @!P0 LDG.E R16, desc[UR10][R16.64] ;  /* 0x0000000a10108981 */ /* 0x000ee2000c1e1900 */
[----:B------:R-:W-:-:S02]  /*0fa0*/  VIADD R23, R11, 0x80 ;  /* 0x000000800b177836 */ /* 0x000fc40000000000 */
[----:B------:R-:W-:-:S03]  /*0fb0*/  @!P0 IMAD.WIDE.U32 R18, R11, 0x4, R2 ;  /* 0x000000040b128825 */ /* 0x000fc600078e0002 */
[----:B------:R-:W-:-:S13]  /*0fc0*/  ISETP.GE.AND P1, PT, R23, R8, PT ;  /* 0x000000081700720c */ /* 0x000fda0003f26270 */
[----:B------:R-:W4:Y:S01]  /*0fd0*/  @!P1 LDC R22, c[0x0][0x388] ;  /* 0x0000e200ff169b82 */ /* 0x000f220000000800 */
[----:B--2---:R-:W-:Y:S01]  /*0fe0*/  @!P0 I2FP.F32.S32 R14, R12 ;  /* 0x0000000c000e8245 */ /* 0x004fe20000201400 */
[----:B------:R-:W-:Y:S01]  /*0ff0*/  IMAD.WIDE R12, R23, 0x4, R4 ;  /* 0x00000004170c7825 */ /* 0x000fe200078e0204 */
[----:B---3--:R-:W-:-:S05]  /*1000*/  @!P0 I2FP.F32.S32 R15, R16 ;  /* 0x00000010000f8245 */ /* 0x008fca0000201400 */
[----:B-1----:R-:W-:Y:S01]  /*1010*/  @!P0 FFMA R21, R14, R21, R15 ;  /* 0x000000150e158223 */ /* 0x002fe2000000000f */
[----:B------:R-:W-:-:S05]  /*1020*/  IMAD.WIDE R14, R23, 0x4, R6 ;  /* 0x00000004170e7825 */ /* 0x000fca00078e0206 */
[----:B------:R-:W1:Y:S02]  /*1030*/  @!P0 F2I.TRUNC.NTZ R21, R21 ;  /* 0x0000001500158305 */ /* 0x000e64000020f100 */
[----:B-1----:R1:W-:Y:S04]  /*1040*/  @!P0 STG.E desc[UR10][R18.64], R21 ;  /* 0x0000001512008986 */ /* 0x0023e8000c10190a */
[----:B------:R-:W2:Y:S04]  /*1050*/  @!P1 LDG.E R16, desc[UR10][R14.64] ;  /* 0x0000000a0e109981 */ /* 0x000ea8000c1e1900 */
[----:B------:R-:W3:Y:S01]  /*1060*/  @!P1 LDG.E R17, desc[UR10][R12.64] ;  /* 0x0000000a0c119981 */ /* 0x000ee2000c1e1900 */
[----:B--2---:R-:W-:-:S02]  /*1070*/  @!P1 I2FP.F32.S32 R16, R16 ;  /* 0x0000001000109245 */ /* 0x004fc40000201400 */
[----:B---3--:R-:W-:-:S05]  /*1080*/  @!P1 I2FP.F32.S32 R17, R17 ;  /* 0x0000001100119245 */ /* 0x008fca0000201400 */
[----:B----4-:R-:W-:Y:S01]  /*1090*/  @!P1 FFMA R22, R16, R22, R17 ;  /* 0x0000001610169223 */ /* 0x010fe20000000011 */
[----:B------:R-:W-:-:S03]  /*10a0*/  VIADD R17, R11, 0x100 ;  /* 0x000001000b117836 */ /* 0x000fc60000000000 */
[----:B------:R-:W2:Y:S02]  /*10b0*/  @!P1 F2I.TRUNC.NTZ R25, R22 ;  /* 0x0000001600199305 */ /* 0x000ea4000020f100 */
[----:B------:R-:W-:Y:S01]  /*10c0*/  ISETP.GE.AND P0, PT, R17, R8, PT ;  /* 0x000000081100720c */ /* 0x000fe20003f06270 */
[----:B------:R-:W-:-:S05]  /*10d0*/  IMAD.WIDE R16, R23, 0x4, R2 ;  /* 0x0000000417107825 */ /* 0x000fca00078e0202 */
[----:B--2---:R-:W-:Y:S07]  /*10e0*/  @!P1 STG.E desc[UR10][R16.64], R25 ;  /* 0x0000001910009986 */ /* 0x004fee000c10190a */
[----:B-1----:R-:W1:Y:S01]  /*10f0*/  @!P0 LDC R21, c[0x0][0x388] ;  /* 0x0000e200ff158b82 */ /* 0x002e620000000800 */
[----:B------:R-:W2:Y:S04]  /*1100*/  @!P0 LDG.E R18, desc[UR10][R14.64+0x200] ;  /* 0x0002000a0e128981 */ /* 0x000ea8000c1e1900 */
[----:B------:R-:W3:Y:S01]  /*1110*/  @!P0 LDG.E R19, desc[UR10][R12.64+0x200] ;  /* 0x0002000a0c138981 */ /* 0x000ee2000c1e1900 */
[----:B--2---:R-:W-:-:S02]  /*1120*/  @!P0 I2FP.F32.S32 R18, R18 ;  /* 0x0000001200128245 */ /* 0x004fc40000201400 */
[----:B---3--:R-:W-:-:S05]  /*1130*/  @!P0 I2FP.F32.S32 R19, R19 ;  /* 0x0000001300138245 */ /* 0x008fca0000201400 */
[----:B-1----:R-:W-:Y:S01]  /*1140*/  @!P0 FFMA R18, R18, R21, R19 ;  /* 0x0000001512128223 */ /* 0x002fe20000000013 */
[----:B------:R-:W-:-:S03]  /*1150*/  VIADD R21, R11, 0x180 ;  /* 0x000001800b157836 */ /* 0x000fc60000000000 */
[----:B------:R-:W1:Y:S02]  /*1160*/  @!P0 F2I.TRUNC.NTZ R19, R18 ;  /* 0x0000001200138305 */ /* 0x000e64000020f100 */
[----:B------:R-:W-:Y:S01]  /*1170*/  ISETP.GE.AND P1, PT, R21, R8, PT ;  /* 0x000000081500720c */ /* 0x000fe20003f26270 */
[----:B-1----:R1:W-:-:S12]  /*1180*/  @!P0 STG.E desc[UR10][R16.64+0x200], R19 ;  /* 0x0002001310008986 */ /* 0x0023d8000c10190a */
[----:B------:R-:W2:Y:S01]  /*1190*/  @!P1 LDC R23, c[0x0][0x388] ;  /* 0x0000e200ff179b82 */ /* 0x000ea20000000800 */
        /* <DEDUP_REMOVED lines=11> */
[----:B-1----:R-:W5:Y:S01]  /*1250*/  @!P0 LDG.E R19, desc[UR10][R12.64+0x600] ;  /* 0x0006000a0c138981 */ /* 0x002f62000c1e1900 */
[----:B------:R-:W-:-:S05]  /*1260*/  VIADD R23, R11, 0x280 ;  /* 0x000002800b177836 */ /* 0x000fca0000000000 */
[----:B------:R-:W-:-:S13]  /*1270*/  ISETP.GE.AND P1, PT, R23, R8, PT ;  /* 0x000000081700720c */ /* 0x000fda0003f26270 */
[----:B------:R-:W1:Y:S01]  /*1280*/  @!P1 LDC R23, c[0x0][0x388] ;  /* 0x0000e200ff179b82 */ /* 0x000e620000000800 */
[----:B----4-:R-:W-:Y:S02]  /*1290*/  @!P0 I2FP.F32.S32 R18, R18 ;  /* 0x0000001200128245 */ /* 0x010fe40000201400 */
[----:B-----5:R-:W-:-:S05]  /*12a0*/  @!P0 I2FP.F32.S32 R19, R19 ;  /* 0x0000001300138245 */ /* 0x020fca0000201400 */
[----:B---3--:R-:W-:-:S04]  /*12b0*/  @!P0 FFMA R18, R18, R22, R19 ;  /* 0x0000001612128223 */ /* 0x008fc80000000013 */
[----:B------:R-:W3:Y:S02]  /*12c0*/  @!P0 F2I.TRUNC.NTZ R19, R18 ;  /* 0x0000001200138305 */ /* 0x000ee4000020f100 */
[----:B---3--:R3:W-:Y:S04]  /*12d0*/  @!P0 STG.E desc[UR10][R16.64+0x600], R19 ;  /* 0x0006001310008986 */ /* 0x0087e8000c10190a */
[----:B--2---:R-:W2:Y:S04]  /*12e0*/  @!P1 LDG.E R21, desc[UR10][R14.64+0x800] ;  /* 0x0008000a0e159981 */ /* 0x004ea8000c1e1900 */
[----:B------:R-:W4:Y:S01]  /*12f0*/  @!P1 LDG.E R22, desc[UR10][R12.64+0x800] ;  /* 0x0008000a0c169981 */ /* 0x000f22000c1e1900 */
[----:B--2---:R-:W-:-:S02]  /*1300*/  @!P1 I2FP.F32.S32 R21, R21 ;  /* 0x0000001500159245 */ /* 0x004fc40000201400 */
[----:B----4-:R-:W-:-:S05]  /*1310*/  @!P1 I2FP.F32.S32 R22, R22 ;  /* 0x0000001600169245 */ /* 0x010fca0000201400 */
[----:B-1----:R-:W-:Y:S01]  /*1320*/  @!P1 FFMA R21, R21, R23, R22 ;  /* 0x0000001715159223 */ /* 0x002fe20000000016 */
[----:B------:R-:W-:-:S05]  /*1330*/  VIADD R23, R11, 0x300 ;  /* 0x000003000b177836 */ /* 0x000fca0000000000 */
[----:B------:R-:W1:Y:S01]  /*1340*/  @!P1 F2I.TRUNC.NTZ R21, R21 ;  /* 0x0000001500159305 */ /* 0x000e62000020f100 */
[----:B------:R-:W-:-:S13]  /*1350*/  ISETP.GE.AND P0, PT, R23, R8, PT ;  /* 0x000000081700720c */ /* 0x000fda0003f06270 */
[----:B------:R-:W2:Y:S01]  /*1360*/  @!P0 LDC R22, c[0x0][0x388] ;  /* 0x0000e200ff168b82 */ /* 0x000ea20000000800 */
[----:B-1----:R1:W-:Y:S04]  /*1370*/  @!P1 STG.E desc[UR10][R16.64+0x800], R21 ;  /* 0x0008001510009986 */ /* 0x0023e8000c10190a */
[----:B------:R-:W4:Y:S04]  /*1380*/  @!P0 LDG.E R18, desc[UR10][R14.64+0xa00] ;  /* 0x000a000a0e128981 */ /* 0x000f28000c1e1900 */
[----:B---3--:R-:W3:Y:S01]  /*1390*/  @!P0 LDG.E R19, desc[UR10][R12.64+0xa00] ;  /* 0x000a000a0c138981 */ /* 0x008ee2000c1e1900 */
[----:B------:R-:W-:Y:S01]  /*13a0*/  IADD3 R11, PT, PT, R11, 0x380, RZ ;  /* 0x000003800b0b7810 */ /* 0x000fe20007ffe0ff */
[----:B------:R-:W-:Y:S01]  /*13b0*/  VIADD R10, R10, 0x8 ;  /* 0x000000080a0a7836 */ /* 0x000fe20000000000 */
[----:B------:R-:W-:Y:S04]  /*13c0*/  BSSY.RECONVERGENT B0, `(.L_x_263) ;  /* 0x0000010000007945 */ /* 0x000fe80003800200 */
[----:B------:R-:W-:-:S02]  /*13d0*/  ISETP.NE.AND P1, PT, R10, R9, PT ;  /* 0x000000090a00720c */ /* 0x000fc40003f25270 */
[----:B----4-:R-:W-:Y:S02]  /*13e0*/  @!P0 I2FP.F32.S32 R18, R18 ;  /* 0x0000001200128245 */ /* 0x010fe40000201400 */
[----:B---3--:R-:W-:-:S05]  /*13f0*/  @!P0 I2FP.F32.S32 R19, R19 ;  /* 0x0000001300138245 */ /* 0x008fca0000201400 */
[----:B--2---:R-:W-:-:S04]  /*1400*/  @!P0 FFMA R18, R18, R22, R19 ;  /* 0x0000001612128223 */ /* 0x004fc80000000013 */
[----:B------:R-:W2:Y:S02]  /*1410*/  @!P0 F2I.TRUNC.NTZ R19, R18 ;  /* 0x0000001200138305 */ /* 0x000ea4000020f100 */
[----:B--2---:R1:W-:Y:S01]  /*1420*/  @!P0 STG.E desc[UR10][R16.64+0xa00], R19 ;  /* 0x000a001310008986 */ /* 0x0043e2000c10190a */
[----:B------:R-:W-:-:S13]  /*1430*/  ISETP.GE.AND P0, PT, R11, R8, PT ;  /* 0x000000080b00720c */ /* 0x000fda0003f06270 */
[----:B-1----:R-:W-:Y:S05]  /*1440*/  @P0 BRA `(.L_x_264) ;  /* 0x00000000001c0947 */ /* 0x002fea0003800000 */
[----:B------:R-:W2:Y:S04]  /*1450*/  LDG.E R14, desc[UR10][R14.64+0xc00] ;  /* 0x000c000a0e0e7981 */ /* 0x000ea8000c1e1900 */
[----:B------:R-:W3:Y:S01]  /*1460*/  LDG.E R12, desc[UR10][R12.64+0xc00] ;  /* 0x000c000a0c0c7981 */ /* 0x000ee2000c1e1900 */
[----:B--2---:R-:W-:Y:S02]  /*1470*/  I2FP.F32.S32 R11, R14 ;  /* 0x0000000e000b7245 */ /* 0x004fe40000201400 */
[----:B---3--:R-:W-:-:S05]  /*1480*/  I2FP.F32.S32 R18, R12 ;  /* 0x0000000c00127245 */ /* 0x008fca0000201400 */
[----:B0-----:R-:W-:-:S06]  /*1490*/  FFMA R11, R11, UR4, R18 ;  /* 0x000000040b0b7c23 */ /* 0x001fcc0008000012 */
[----:B------:R-:W0:Y:S02]  /*14a0*/  F2I.TRUNC.NTZ R11, R11 ;  /* 0x0000000b000b7305 */ /* 0x000e24000020f100 */
[----:B0-----:R1:W-:Y:S02]  /*14b0*/  STG.E desc[UR10][R16.64+0xc00], R11 ;  /* 0x000c000b10007986 */ /* 0x0013e4000c10190a */
.L_x_264:
[----:B0-----:R-:W-:Y:S05]  /*14c0*/  BSYNC.RECONVERGENT B0 ;  /* 0x0000000000007941 */ /* 0x001fea0003800200 */
.L_x_263:
[----:B------:R-:W-:Y:S05]  /*14d0*/  @P1 BRA `(.L_x_265) ;  /* 0xfffffff800941947 */ /* 0x000fea000383ffff */
.L_x_262:
[----:B------:R-:W-:-:S13]  /*14e0*/  ISETP.NE.AND P0, PT, R20, RZ, PT ;  /* 0x000000ff1400720c */ /* 0x000fda0003f05270 */
[----:B------:R-:W-:Y:S05]  /*14f0*/  @!P0 EXIT ;  /* 0x000000000000894d */ /* 0x000fea0003800000 */
[----:B------:R-:W0:Y:S01]  /*1500*/  LDC R10, c[0x0][0x384] ;  /* 0x0000e100ff0a7b82 */ /* 0x000e220000000800 */
[----:B------:R-:W-:Y:S02]  /*1510*/  ISETP.GE.U32.AND P1, PT, R20, 0x4, PT ;  /* 0x000000041400780c */ /* 0x000fe40003f26070 */
[----:B0-----:R-:W-:-:S04]  /*1520*/  LOP3.LUT R24, R10, 0x3, RZ, 0xc0, !PT ;  /* 0x000000030a187812 */ /* 0x001fc800078ec0ff */
[----:B------:R-:W-:-:S07]  /*1530*/  ISETP.NE.AND P0, PT, R24, RZ, PT ;  /* 0x000000ff1800720c */ /* 0x000fce0003f05270 */
[----:B------:R-:W-:Y:S06]  /*1540*/  @!P1 BRA `(.L_x_266) ;  /* 0x0000000000d49947 */ /* 0x000fec0003800000 */
[----:B-1----:R-:W-:-:S05]  /*1550*/  IMAD R11, R9, 0x80, R0 ;  /* 0x00000080090b7824 */ /* 0x002fca00078e0200 */
        /* <DEDUP_REMOVED lines=34> */
[----:B-1----:R-:W1:Y:S01]  /*1780*/  @!P2 LDC R22, c[0x0][0x388] ;  /* 0x0000e200ff16ab82 */ /* 0x002e620000000800 */
        /* <DEDUP_REMOVED lines=13> */
[----:B-1----:R-:W-:Y:S01]  /*1860*/  @!P2 FFMA R22, R14, R22, R15 ;  /* 0x000000160e16a223 */ /* 0x002fe2000000000f */
[----:B------:R-:W-:-:S03]  /*1870*/  @!P2 IMAD.WIDE R14, R11, 0x4, R2 ;  /* 0x000000040b0ea825 */ /* 0x000fc600078e0202 */
[----:B------:R-:W1:Y:S02]  /*1880*/  @!P2 F2I.TRUNC.NTZ R23, R22 ;  /* 0x000000160017a305 */ /* 0x000e64000020f100 */
[----:B-1----:R0:W-:Y:S02]  /*1890*/  @!P2 STG.E desc[UR10][R14.64], R23 ;  /* 0x000000170e00a986 */ /* 0x0021e4000c10190a */
.L_x_266:
[----:B------:R-:W-:Y:S05]  /*18a0*/  @!P0 EXIT ;  /* 0x000000000000894d */ /* 0x000fea0003800000 */
[----:B------:R-:W-:Y:S02]  /*18b0*/  ISETP.NE.AND P0, PT, R24, 0x1, PT ;  /* 0x000000011800780c */ /* 0x000fe40003f05270 */
[----:B------:R-:W-:-:S04]  /*18c0*/  LOP3.LUT R10, R10, 0x1, RZ, 0xc0, !PT ;  /* 0x000000010a0a7812 */ /* 0x000fc800078ec0ff */
[----:B------:R-:W-:-:S07]  /*18d0*/  ISETP.NE.U32.AND P2, PT, R10, 0x1, PT ;  /* 0x000000010a00780c */ /* 0x000fce0003f45070 */
[----:B------:R-:W-:Y:S06]  /*18e0*/  @!P0 BRA `(.L_x_267) ;  /* 0x00000000006c8947 */ /* 0x000fec0003800000 */
[----:B-1----:R-:W-:-:S05]  /*18f0*/  IMAD R17, R9, 0x80, R0 ;  /* 0x0000008009117824 */ /* 0x002fca00078e0200 */
[----:B------:R-:W-:-:S13]  /*1900*/  ISETP.GE.AND P0, PT, R17, R8, PT ;  /* 0x000000081100720c */ /* 0x000fda0003f06270 */
[C---:B------:R-:W-:Y:S01]  /*1910*/  @!P0 IMAD.WIDE R10, R17.reuse, 0x4, R6 ;  /* 0x00000004110a8825 */ /* 0x040fe200078e0206 */
[----:B------:R-:W1:Y:S03]  /*1920*/  @!P0 LDC R18, c[0x0][0x388] ;  /* 0x0000e200ff128b82 */ /* 0x000e660000000800 */
[C---:B0-----:R-:W-:Y:S02]  /*1930*/  @!P0 IMAD.WIDE R12, R17.reuse, 0x4, R4 ;  /* 0x00000004110c8825 */ /* 0x041fe400078e0204 */
[----:B------:R-:W2:Y:S04]  /*1940*/  @!P0 LDG.E R10, desc[UR10][R10.64] ;  /* 0x0000000a0a0a8981 */ /* 0x000ea8000c1e1900 */
[----:B------:R-:W3:Y:S01]  /*1950*/  @!P0 LDG.E R12, desc[UR10][R12.64] ;  /* 0x0000000a0c0c8981 */ /* 0x000ee2000c1e1900 */
[----:B------:R-:W-:-:S05]  /*1960*/  VIADD R23, R17, 0x80 ;  /* 0x0000008011177836 */ /* 0x000fca0000000000 */
[----:B------:R-:W-:-:S13]  /*1970*/  ISETP.GE.AND P1, PT, R23, R8, PT ;  /* 0x000000081700720c */ /* 0x000fda0003f26270 */
[----:B------:R-:W0:Y:S01]  /*1980*/  @!P1 LDC R20, c[0x0][0x388] ;  /* 0x0000e200ff149b82 */ /* 0x000e220000000800 */
[----:B--2---:R-:W-:Y:S01]  /*1990*/  @!P0 I2FP.F32.S32 R14, R10 ;  /* 0x0000000a000e8245 */ /* 0x004fe20000201400 */
[----:B------:R-:W-:Y:S01]  /*19a0*/  @!P1 IMAD.WIDE R10, R23, 0x4, R4 ;  /* 0x00000004170a9825 */ /* 0x000fe200078e0204 */
[----:B---3--:R-:W-:-:S05]  /*19b0*/  @!P0 I2FP.F32.S32 R15, R12 ;  /* 0x0000000c000f8245 */ /* 0x008fca0000201400 */
[----:B-1----:R-:W-:Y:S01]  /*19c0*/  @!P0 FFMA R18, R14, R18, R15 ;  /* 0x000000120e128223 */ /* 0x002fe2000000000f */
[----:B------:R-:W-:-:S03]  /*19d0*/  @!P0 IMAD.WIDE R14, R17, 0x4, R2 ;  /* 0x00000004110e8825 */ /* 0x000fc600078e0202 */
[----:B------:R-:W1:Y:S01]  /*19e0*/  @!P0 F2I.TRUNC.NTZ R19, R18 ;  /* 0x0000001200138305 */ /* 0x000e62000020f100 */
[----:B------:R-:W-:Y:S01]  /*19f0*/  @!P1 IMAD.WIDE R16, R23, 0x4, R6 ;  /* 0x0000000417109825 */ /* 0x000fe200078e0206 */
[----:B-1----:R2:W-:Y:S05]  /*1a00*/  @!P0 STG.E desc[UR10][R14.64], R19 ;  /* 0x000000130e008986 */ /* 0x0025ea000c10190a */
[----:B------:R-:W3:Y:S04]  /*1a10*/  @!P1 LDG.E R16, desc[UR10][R16.64] ;  /* 0x0000000a10109981 */ /* 0x000ee8000c1e1900 */
[----:B------:R-:W4:Y:S01]  /*1a20*/  @!P1 LDG.E R10, desc[UR10][R10.64] ;  /* 0x0000000a0a0a9981 */ /* 0x000f22000c1e1900 */
[----:B------:R-:W-:Y:S01]  /*1a30*/  VIADD R9, R9, 0x2 ;  /* 0x0000000209097836 */ /* 0x000fe20000000000 */
[----:B---3--:R-:W-:-:S02]  /*1a40*/  @!P1 I2FP.F32.S32 R12, R16 ;  /* 0x00000010000c9245 */ /* 0x008fc40000201400 */
[----:B----4-:R-:W-:-:S05]  /*1a50*/  @!P1 I2FP.F32.S32 R13, R10 ;  /* 0x0000000a000d9245 */ /* 0x010fca0000201400 */
[----:B0-----:R-:W-:Y:S01]  /*1a60*/  @!P1 FFMA R20, R12, R20, R13 ;  /* 0x000000140c149223 */ /* 0x001fe2000000000d */
[----:B------:R-:W-:-:S03]  /*1a70*/  @!P1 IMAD.WIDE R12, R23, 0x4, R2 ;  /* 0x00000004170c9825 */ /* 0x000fc600078e0202 */
[----:B------:R-:W0:Y:S02]  /*1a80*/  @!P1 F2I.TRUNC.NTZ R21, R20 ;  /* 0x0000001400159305 */ /* 0x000e24000020f100 */
[----:B0-----:R2:W-:Y:S02]  /*1a90*/  @!P1 STG.E desc[UR10][R12.64], R21 ;  /* 0x000000150c009986 */ /* 0x0015e4000c10190a */
.L_x_267:
[----:B------:R-:W-:Y:S05]  /*1aa0*/  @P2 EXIT ;  /* 0x000000000000294d */ /* 0x000fea0003800000 */
[----:B-1----:R-:W-:-:S05]  /*1ab0*/  IMAD R11, R9, 0x80, R0 ;  /* 0x00000080090b7824 */ /* 0x002fca00078e0200 */
[----:B------:R-:W-:-:S13]  /*1ac0*/  ISETP.GE.AND P0, PT, R11, R8, PT ;  /* 0x000000080b00720c */ /* 0x000fda0003f06270 */
[----:B------:R-:W-:Y:S05]  /*1ad0*/  @P0 EXIT ;  /* 0x000000000000094d */ /* 0x000fea0003800000 */
[C---:B------:R-:W-:Y:S01]  /*1ae0*/  IMAD.WIDE R6, R11.reuse, 0x4, R6 ;  /* 0x000000040b067825 */ /* 0x040fe200078e0206 */
[----:B------:R-:W1:Y:S03]  /*1af0*/  LDCU UR4, c[0x0][0x388] ;  /* 0x00007100ff0477ac */ /* 0x000e660008000800 */
[C---:B------:R-:W-:Y:S02]  /*1b00*/  IMAD.WIDE R4, R11.reuse, 0x4, R4 ;  /* 0x000000040b047825 */ /* 0x040fe400078e0204 */
[----:B------:R-:W3:Y:S04]  /*1b10*/  LDG.E R6, desc[UR10][R6.64] ;  /* 0x0000000a06067981 */ /* 0x000ee8000c1e1900 */
[----:B------:R-:W4:Y:S01]  /*1b20*/  LDG.E R4, desc[UR10][R4.64] ;  /* 0x0000000a04047981 */ /* 0x000f22000c1e1900 */
[----:B------:R-:W-:Y:S01]  /*1b30*/  IMAD.WIDE R2, R11, 0x4, R2 ;  /* 0x000000040b027825 */ /* 0x000fe200078e0202 */
[----:B---3--:R-:W-:-:S02]  /*1b40*/  I2FP.F32.S32 R0, R6 ;  /* 0x0000000600007245 */ /* 0x008fc40000201400 */
[----:B----4-:R-:W-:-:S05]  /*1b50*/  I2FP.F32.S32 R9, R4 ;  /* 0x0000000400097245 */ /* 0x010fca0000201400 */
[----:B-1----:R-:W-:-:S04]  /*1b60*/  FFMA R0, R0, UR4, R9 ;  /* 0x0000000400007c23 */ /* 0x002fc80008000009 */
[----:B------:R-:W1:Y:S02]  /*1b70*/  F2I.TRUNC.NTZ R9, R0 ;  /* 0x0000000000097305 */ /* 0x000e64000020f100 */
[----:B-1----:R-:W-:Y:S01]  /*1b80*/  STG.E desc[UR10][R2.64], R9 ;  /* 0x0000000902007986 */ /* 0x002fe2000c10190a */
[----:B------:R-:W-:Y:S05]  /*1b90*/  EXIT ;  /* 0x000000000000794d */ /* 0x000fea0003800000 */
.L_x_268:
        /* <DEDUP_REMOVED lines=14> */
.L_x_277:


//--------------------- .text._ZN3cub18CUB_300001_SM_10006detail11EmptyKernelIvEEvv --------------------------
	.section	.text._ZN3cub18CUB_300001_SM_10006detail11EmptyKernelIvEEvv,"ax",@progbits
	.align	128
        .global         _ZN3cub18CUB_300001_SM_10006detail11EmptyKernelIvEEvv
        .type           _ZN3cub18CUB_300001_SM_10006detail11EmptyKernelIvEEvv,@function
        .size           _ZN3cub18CUB_300001_SM_10006detail11EmptyKernelIvEEvv,(.L_x_278 - _ZN3cub18CUB_300001_SM_10006detail11EmptyKernelIvEEvv)
        .other          _ZN3cub18CUB_300001_SM_10006detail11EmptyKernelIvEEvv,@"STO_CUDA_ENTRY STV_DEFAULT"
_ZN3cub18CUB_300001_SM_10006detail11EmptyKernelIvEEvv:
.text._ZN3cub18CUB_300001_SM_10006detail11EmptyKernelIvEEvv:
[----:B------:R-:W-:Y:S01]  /*0000*/  LDC R1, c[0x0][0x37c] ;  /* 0x0000df00ff017b82 */ /* 0x000fe20000000800 */
[----:B------:R-:W-:Y:S05]  /*0010*/  EXIT ;  /* 0x000000000000794d */ /* 0x000fea0003800000 */
.L_x_269:
        /* <DEDUP_REMOVED lines=14> */
.L_x_278:


//--------------------- .nv.shared._ZN3cub18CUB_300001_SM_10006detail6reduce28DeviceReduceSingleTileKernelINS2_10policy_hubIiyN4cuda3std3__44plusIiEEE10Policy1000EPiSC_iS9_iiNS7_10__identityEEEvT0_T1_T2_T3_T4_T6_ --------------------------
	.section	.nv.shared._ZN3cub18CUB_300001_SM_10006detail6reduce28DeviceReduceSingleTileKernelINS2_10policy_hubIiyN4cuda3std3__44plusIiEEE10Policy1000EPiSC_iS9_iiNS7_10__identityEEEvT0_T1_T2_T3_T4_T6_,"aw",@nobits
	.sectionflags	@""
	.align	4
.nv.shared._ZN3cub18CUB_300001_SM_10006detail6reduce28DeviceReduceSingleTileKernelINS2_10policy_hubIiyN4cuda3std3__44plusIiEEE10Policy1000EPiSC_iS9_iiNS7_10__identityEEEvT0_T1_T2_T3_T4_T6_:
	.zero		1068


//--------------------- .nv.shared.reserved.0     --------------------------
	.section	.nv.shared.reserved.0,"aw",@nobits
	.weak		__nv_reservedSMEM_offset_0_alias
	.size		__nv_reservedSMEM_offset_0_alias, 0, 64
	.other		__nv_reservedSMEM_offset_0_alias,@"STO_CUDA_RESERVED_SHARED STV_DEFAULT"
__nv_reservedSMEM_offset_0_alias:
	.zero		0
	.zero		64


//--------------------- .nv.global                --------------------------
	.section	.nv.global,"aw",@nobits
.nv.global:
	.type		_ZN34_INTERNAL_20284742_4_k_cu_5f3dfc6f6thrust24THRUST_300001_SM_1000_NS3seqE,@object
	.size		_ZN34_INTERNAL_20284742_4_k_cu_5f3dfc6f6thrust24THRUST_300001_SM_1000_NS3seqE,(_ZN34_INTERNAL_20284742_4_k_cu_5f3dfc6f4cuda3std3__48in_placeE - _ZN34_INTERNAL_20284742_4_k_cu_5f3dfc6f6thrust24THRUST_300001_SM_1000_NS3seqE)
_ZN34_INTERNAL_20284742_4_k_cu_5f3dfc6f6thrust24THRUST_300001_SM_1000_NS3seqE:
	.zero		1
	.type		_ZN34_INTERNAL_20284742_4_k_cu_5f3dfc6f4cuda3std3__48in_placeE,@object
	.size		_ZN34_INTERNAL_20284742_4_k_cu_5f3dfc6f4cuda3std3__48in_placeE,(_ZN34_INTERNAL_20284742_4_k_cu_5f3dfc6f4cuda3std6ranges3__45__cpo4sizeE - _ZN34_INTERNAL_20284742_4_k_cu_5f3dfc6f4cuda3std3__48in_placeE)
_ZN34_INTERNAL_20284742_4_k_cu_5f3dfc6f4cuda3std3__48in_placeE:
	.zero		1
	.type		_ZN34_INTERNAL_20284742_4_k_cu_5f3dfc6f4cuda3std6ranges3__45__cpo4sizeE,@object
	.size		_ZN34_INTERNAL_20284742_4_k_cu_5f3dfc6f4cuda3std6ranges3__45__cpo4sizeE,(_ZN34_INTERNAL_20284742_4_k_cu_5f3dfc6f6thrust24THRUST_300001_SM_1000_NS12placeholders2_3E - _ZN34_INTERNAL_20284742_4_k_cu_5f3dfc6f4cuda3std6ranges3__45__cpo4sizeE)
_ZN34_INTERNAL_20284742_4_k_cu_5f3dfc6f4cuda3std6ranges3__45__cpo4sizeE:
	.zero		1
	.type		_ZN34_INTERNAL_20284742_4_k_cu_5f3dfc6f6thrust24THRUST_300001_SM_1000_NS12placeholders2_3E,@object
	.size		_ZN34_INTERNAL_20284742_4_k_cu_5f3dfc6f6thrust24THRUST_300001_SM_1000_NS12placeholders2_3E,(_ZN34_INTERNAL_20284742_4_k_cu_5f3dfc6f4cuda3std3__45__cpo6cbeginE - _ZN34_INTERNAL_20284742_4_k_cu_5f3dfc6f6thrust24THRUST_300001_SM_1000_NS12placeholders2_3E)
_ZN34_INTERNAL_20284742_4_k_cu_5f3dfc6f6thrust24THRUST_300001_SM_1000_NS12placeholders2_3E:
	.zero		1
	.type		_ZN34_INTERNAL_20284742_4_k_cu_5f3dfc6f4cuda3std3__45__cpo6cbeginE,@object
	.size		_ZN34_INTERNAL_20284742_4_k_cu_5f3dfc6f4cuda3std3__45__cpo6cbeginE,(_ZN34_INTERNAL_20284742_4_k_cu_5f3dfc6f4cuda3std6ranges3__45__cpo6cbeginE - _ZN34_INTERNAL_20284742_4_k_cu_5f3dfc6f4cuda3std3__45__cpo6cbeginE)
_ZN34_INTERNAL_20284742_4_k_cu_5f3dfc6f4cuda3std3__45__cpo6cbeginE:
	.zero		1
	.type		_ZN34_INTERNAL_20284742_4_k_cu_5f3dfc6f4cuda3std6ranges3__45__cpo6cbeginE,@object
	.size		_ZN34_INTERNAL_20284742_4_k_cu_5f3dfc6f4cuda3std6ranges3__45__cpo6cbeginE,(_ZN34_INTERNAL_20284742_4_k_cu_5f3dfc6f6thrust24THRUST_300001_SM_1000_NS12placeholders2_7E - _ZN34_INTERNAL_20284742_4_k_cu_5f3dfc6f4cuda3std6ranges3__45__cpo6cbeginE)
_ZN34_INTERNAL_20284742_4_k_cu_5f3dfc6f4cuda3std6ranges3__45__cpo6cbeginE:
	.zero		1
	.type		_ZN34_INTERNAL_20284742_4_k_cu_5f3dfc6f6thrust24THRUST_300001_SM_1000_NS12placeholders2_7E,@object
	.size		_ZN34_INTERNAL_20284742_4_k_cu_5f3dfc6f6thrust24THRUST_300001_SM_1000_NS12placeholders2_7E,(_ZN34_INTERNAL_20284742_4_k_cu_5f3dfc6f4cuda3std3__45__cpo7crbeginE - _ZN34_INTERNAL_20284742_4_k_cu_5f3dfc6f6thrust24THRUST_300001_SM_1000_NS12placeholders2_7E)
_ZN34_INTERNAL_20284742_4_k_cu_5f3dfc6f6thrust24THRUST_300001_SM_1000_NS12placeholders2_7E:
	.zero		1
	.type		_ZN34_INTERNAL_20284742_4_k_cu_5f3dfc6f4cuda3std3__45__cpo7crbeginE,@object
	.size		_ZN34_INTERNAL_20284742_4_k_cu_5f3dfc6f4cuda3std3__45__cpo7crbeginE,(_ZN34_INTERNAL_20284742_4_k_cu_5f3dfc6f4cuda3std6ranges3__45__cpo4nextE - _ZN34_INTERNAL_20284742_4_k_cu_5f3dfc6f4cuda3std3__45__cpo7crbeginE)
_ZN34_INTERNAL_20284742_4_k_cu_5f3dfc6f4cuda3std3__45__cpo7crbeginE:
	.zero		1
	.type		_ZN34_INTERNAL_20284742_4_k_cu_5f3dfc6f4cuda3std6ranges3__45__cpo4nextE,@object
	.size		_ZN34_INTERNAL_20284742_4_k_cu_5f3dfc6f4cuda3std6ranges3__45__cpo4nextE,(_ZN34_INTERNAL_20284742_4_k_cu_5f3dfc6f4cuda3std6ranges3__45__cpo4swapE - _ZN34_INTERNAL_20284742_4_k_cu_5f3dfc6f4cuda3std6ranges3__45__cpo4nextE)
_ZN34_INTERNAL_20284742_4_k_cu_5f3dfc6f4cuda3std6ranges3__45__cpo4nextE:
	.zero		1
	.type		_ZN34_INTERNAL_20284742_4_k_cu_5f3dfc6f4cuda3std6ranges3__45__cpo4swapE,@object
	.size		_ZN34_INTERNAL_20284742_4_k_cu_5f3dfc6f4cuda3std6ranges3__45__cpo4swapE,(_ZN34_INTERNAL_20284742_4_k_cu_5f3dfc6f6thrust24THRUST_300001_SM_1000_NS8cuda_cub10par_nosyncE - _ZN34_INTERNAL_20284742_4_k_cu_5f3dfc6f4cuda3std6ranges3__45__cpo4swapE)
_ZN34_INTERNAL_20284742_4_k_cu_5f3dfc6f4cuda3std6ranges3__45__cpo4swapE:
	.zero		1
	.type		_ZN34_INTERNAL_20284742_4_k_cu_5f3dfc6f6thrust24THRUST_300001_SM_1000_NS8cuda_cub10par_nosyncE,@object
	.size		_ZN34_INTERNAL_20284742_4_k_cu_5f3dfc6f6thrust24THRUST_300001_SM_1000_NS8cuda_cub10par_nosyncE,(_ZN34_INTERNAL_20284742_4_k_cu_5f3dfc6f6thrust24THRUST_300001_SM_1000_NS12placeholders2_9E - _ZN34_INTERNAL_20284742_4_k_cu_5f3dfc6f6thrust24THRUST_300001_SM_1000_NS8cuda_cub10par_nosyncE)
_ZN34_INTERNAL_20284742_4_k_cu_5f3dfc6f6thrust24THRUST_300001_SM_1000_NS8cuda_cub10par_nosyncE:
	.zero		1
	.type		_ZN34_INTERNAL_20284742_4_k_cu_5f3dfc6f6thrust24THRUST_300001_SM_1000_NS12placeholders2_9E,@object
	.size		_ZN34_INTERNAL_20284742_4_k_cu_5f3dfc6f6thrust24THRUST_300001_SM_1000_NS12placeholders2_9E,(_ZN34_INTERNAL_20284742_4_k_cu_5f3dfc6f4cuda3std3__436_GLOBAL__N__20284742_4_k_cu_5f3dfc6f6ignoreE - _ZN34_INTERNAL_20284742_4_k_cu_5f3dfc6f6thrust24THRUST_300001_SM_1000_NS12placeholders2_9E)
_ZN34_INTERNAL_20284742_4_k_cu_5f3dfc6f6thrust24THRUST_300001_SM_1000_NS12placeholders2_9E:
	.zero		1
	.type		_ZN34_INTERNAL_20284742_4_k_cu_5f3dfc6f4cuda3std3__436_GLOBAL__N__20284742_4_k_cu_5f3dfc6f6ignoreE,@object
	.size		_ZN34_INTERNAL_20284742_4_k_cu_5f3dfc6f4cuda3std3__436_GLOBAL__N__20284742_4_k_cu_5f3dfc6f6ignoreE,(_ZN34_INTERNAL_20284742_4_k_cu_5f3dfc6f4cuda3std6ranges3__45__cpo4dataE - _ZN34_INTERNAL_20284742_4_k_cu_5f3dfc6f4cuda3std3__436_GLOBAL__N__20284742_4_k_cu_5f3dfc6f6ignoreE)
_ZN34_INTERNAL_20284742_4_k_cu_5f3dfc6f4cuda3std3__436_GLOBAL__N__20284742_4_k_cu_5f3dfc6f6ignoreE:
	.zero		1
	.type		_ZN34_INTERNAL_20284742_4_k_cu_5f3dfc6f4cuda3std6ranges3__45__cpo4dataE,@object
	.size		_ZN34_INTERNAL_20284742_4_k_cu_5f3dfc6f4cuda3std6ranges3__45__cpo4dataE,(_ZN34_INTERNAL_20284742_4_k_cu_5f3dfc6f6thrust24THRUST_300001_SM_1000_NS12placeholders2_1E - _ZN34_INTERNAL_20284742_4_k_cu_5f3dfc6f4cuda3std6ranges3__45__cpo4dataE)
_ZN34_INTERNAL_20284742_4_k_cu_5f3dfc6f4cuda3std6ranges3__45__cpo4dataE:
	.zero		1
	.type		_ZN34_INTERNAL_20284742_4_k_cu_5f3dfc6f6thrust24THRUST_300001_SM_1000_NS12placeholders2_1E,@object
	.size		_ZN34_INTERNAL_20284742_4_k_cu_5f3dfc6f6thrust24THRUST_300001_SM_1000_NS12placeholders2_1E,(_ZN34_INTERNAL_20284742_4_k_cu_5f3dfc6f4cuda3std3__45__cpo5beginE - _ZN34_INTERNAL_20284742_4_k_cu_5f3dfc6f6thrust24THRUST_300001_SM_1000_NS12placeholders2_1E)
_ZN34_INTERNAL_20284742_4_k_cu_5f3dfc6f6thrust24THRUST_300001_SM_1000_NS12placeholders2_1E:
	.zero		1
	.type		_ZN34_INTERNAL_20284742_4_k_cu_5f3dfc6f4cuda3std3__45__cpo5beginE,@object
	.size		_ZN34_INTERNAL_20284742_4_k_cu_5f3dfc6f4cuda3std3__45__cpo5beginE,(_ZN34_INTERNAL_20284742_4_k_cu_5f3dfc6f4cuda3std6ranges3__45__cpo5beginE - _ZN34_INTERNAL_20284742_4_k_cu_5f3dfc6f4cuda3std3__45__cpo5beginE)
_ZN34_INTERNAL_20284742_4_k_cu_5f3dfc6f4cuda3std3__45__cpo5beginE:
	.zero		1
	.type		_ZN34_INTERNAL_20284742_4_k_cu_5f3dfc6f4cuda3std6ranges3__45__cpo5beginE,@object
	.size		_ZN34_INTERNAL_20284742_4_k_cu_5f3dfc6f4cuda3std6ranges3__45__cpo5beginE,(_ZN34_INTERNAL_20284742_4_k_cu_5f3dfc6f6thrust24THRUST_300001_SM_1000_NS12placeholders2_5E - _ZN34_INTERNAL_20284742_4_k_cu_5f3dfc6f4cuda3std6ranges3__45__cpo5beginE)
_ZN34_INTERNAL_20284742_4_k_cu_5f3dfc6f4cuda3std6ranges3__45__cpo5beginE:
	.zero		1
	.type		_ZN34_INTERNAL_20284742_4_k_cu_5f3dfc6f6thrust24THRUST_300001_SM_1000_NS12placeholders2_5E,@object
	.size		_ZN34_INTERNAL_20284742_4_k_cu_5f3dfc6f6thrust24THRUST_300001_SM_1000_NS12placeholders2_5E,(_ZN34_INTERNAL_20284742_4_k_cu_5f3dfc6f4cuda3std3__45__cpo6rbeginE - _ZN34_INTERNAL_20284742_4_k_cu_5f3dfc6f6thrust24THRUST_300001_SM_1000_NS12placeholders2_5E)
_ZN34_INTERNAL_20284742_4_k_cu_5f3dfc6f6thrust24THRUST_300001_SM_1000_NS12placeholders2_5E:
	.zero		1
	.type		_ZN34_INTERNAL_20284742_4_k_cu_5f3dfc6f4cuda3std3__45__cpo6rbeginE,@object
	.size		_ZN34_INTERNAL_20284742_4_k_cu_5f3dfc6f4cuda3std3__45__cpo6rbeginE,(_ZN34_INTERNAL_20284742_4_k_cu_5f3dfc6f4cuda3std6ranges3__45__cpo7advanceE - _ZN34_INTERNAL_20284742_4_k_cu_5f3dfc6f4cuda3std3__45__cpo6rbeginE)
_ZN34_INTERNAL_20284742_4_k_cu_5f3dfc6f4cuda3std3__45__cpo6rbeginE:
	.zero		1
	.type		_ZN34_INTERNAL_20284742_4_k_cu_5f3dfc6f4cuda3std6ranges3__45__cpo7advanceE,@object
	.size		_ZN34_INTERNAL_20284742_4_k_cu_5f3dfc6f4cuda3std6ranges3__45__cpo7advanceE,(_ZN34_INTERNAL_20284742_4_k_cu_5f3dfc6f4cuda3std3__47nulloptE - _ZN34_INTERNAL_20284742_4_k_cu_5f3dfc6f4cuda3std6ranges3__45__cpo7advanceE)
_ZN34_INTERNAL_20284742_4_k_cu_5f3dfc6f4cuda3std6ranges3__45__cpo7advanceE:
	.zero		1
	.type		_ZN34_INTERNAL_20284742_4_k_cu_5f3dfc6f4cuda3std3__47nulloptE,@object
	.size		_ZN34_INTERNAL_20284742_4_k_cu_5f3dfc6f4cuda3std3__47nulloptE,(_ZN34_INTERNAL_20284742_4_k_cu_5f3dfc6f4cuda3std6ranges3__45__cpo8distanceE - _ZN34_INTERNAL_20284742_4_k_cu_5f3dfc6f4cuda3std3__47nulloptE)
_ZN34_INTERNAL_20284742_4_k_cu_5f3dfc6f4cuda3std3__47nulloptE:
	.zero		1
	.type		_ZN34_INTERNAL_20284742_4_k_cu_5f3dfc6f4cuda3std6ranges3__45__cpo8distanceE,@object
	.size		_ZN34_INTERNAL_20284742_4_k_cu_5f3dfc6f4cuda3std6ranges3__45__cpo8distanceE,(_ZN34_INTERNAL_20284742_4_k_cu_5f3dfc6f6thrust24THRUST_300001_SM_1000_NS12placeholders3_10E - _ZN34_INTERNAL_20284742_4_k_cu_5f3dfc6f4cuda3std6ranges3__45__cpo8distanceE)
_ZN34_INTERNAL_20284742_4_k_cu_5f3dfc6f4cuda3std6ranges3__45__cpo8distanceE:
	.zero		1
	.type		_ZN34_INTERNAL_20284742_4_k_cu_5f3dfc6f6thrust24THRUST_300001_SM_1000_NS12placeholders3_10E,@object
	.size		_ZN34_INTERNAL_20284742_4_k_cu_5f3dfc6f6thrust24THRUST_300001_SM_1000_NS12placeholders3_10E,(_ZN34_INTERNAL_20284742_4_k_cu_5f3dfc6f4cuda3std3__419piecewise_constructE - _ZN34_INTERNAL_20284742_4_k_cu_5f3dfc6f6thrust24THRUST_300001_SM_1000_NS12placeholders3_10E)
_ZN34_INTERNAL_20284742_4_k_cu_5f3dfc6f6thrust24THRUST_300001_SM_1000_NS12placeholders3_10E:
	.zero		1
	.type		_ZN34_INTERNAL_20284742_4_k_cu_5f3dfc6f4cuda3std3__419piecewise_constructE,@object
	.size		_ZN34_INTERNAL_20284742_4_k_cu_5f3dfc6f4cuda3std3__419piecewise_constructE,(_ZN34_INTERNAL_20284742_4_k_cu_5f3dfc6f4cuda3std6ranges3__45__cpo5cdataE - _ZN34_INTERNAL_20284742_4_k_cu_5f3dfc6f4cuda3std3__419piecewise_constructE)
_ZN34_INTERNAL_20284742_4_k_cu_5f3dfc6f4cuda3std3__419piecewise_constructE:
	.zero		1
	.type		_ZN34_INTERNAL_20284742_4_k_cu_5f3dfc6f4cuda3std6ranges3__45__cpo5cdataE,@object
	.size		_ZN34_INTERNAL_20284742_4_k_cu_5f3dfc6f4cuda3std6ranges3__45__cpo5cdataE,(_ZN34_INTERNAL_20284742_4_k_cu_5f3dfc6f6thrust24THRUST_300001_SM_1000_NS12placeholders2_2E - _ZN34_INTERNAL_20284742_4_k_cu_5f3dfc6f4cuda3std6ranges3__45__cpo5cdataE)
_ZN34_INTERNAL_20284742_4_k_cu_5f3dfc6f4cuda3std6ranges3__45__cpo5cdataE:
	.zero		1
	.type		_ZN34_INTERNAL_20284742_4_k_cu_5f3dfc6f6thrust24THRUST_300001_SM_1000_NS12placeholders2_2E,@object
	.size		_ZN34_INTERNAL_20284742_4_k_cu_5f3dfc6f6thrust24THRUST_300001_SM_1000_NS12placeholders2_2E,(_ZN34_INTERNAL_20284742_4_k_cu_5f3dfc6f4cuda3std3__45__cpo3endE - _ZN34_INTERNAL_20284742_4_k_cu_5f3dfc6f6thrust24THRUST_300001_SM_1000_NS12placeholders2_2E)
_ZN34_INTERNAL_20284742_4_k_cu_5f3dfc6f6thrust24THRUST_300001_SM_1000_NS12placeholders2_2E:
	.zero		1
	.type		_ZN34_INTERNAL_20284742_4_k_cu_5f3dfc6f4cuda3std3__45__cpo3endE,@object
	.size		_ZN34_INTERNAL_20284742_4_k_cu_5f3dfc6f4cuda3std3__45__cpo3endE,(_ZN34_INTERNAL_20284742_4_k_cu_5f3dfc6f4cuda3std6ranges3__45__cpo3endE - _ZN34_INTERNAL_20284742_4_k_cu_5f3dfc6f4cuda3std3__45__cpo3endE)
_ZN34_INTERNAL_20284742_4_k_cu_5f3dfc6f4cuda3std3__45__cpo3endE:
	.zero		1
	.type		_ZN34_INTERNAL_20284742_4_k_cu_5f3dfc6f4cuda3std6ranges3__45__cpo3endE,@object
	.size		_ZN34_INTERNAL_20284742_4_k_cu_5f3dfc6f4cuda3std6ranges3__45__cpo3endE,(_ZN34_INTERNAL_20284742_4_k_cu_5f3dfc6f6thrust24THRUST_300001_SM_1000_NS12placeholders2_6E - _ZN34_INTERNAL_20284742_4_k_cu_5f3dfc6f4cuda3std6ranges3__45__cpo3endE)
_ZN34_INTERNAL_20284742_4_k_cu_5f3dfc6f4cuda3std6ranges3__45__cpo3endE:
	.zero		1
	.type		_ZN34_INTERNAL_20284742_4_k_cu_5f3dfc6f6thrust24THRUST_300001_SM_1000_NS12placeholders2_6E,@object
	.size		_ZN34_INTERNAL_20284742_4_k_cu_5f3dfc6f6thrust24THRUST_300001_SM_1000_NS12placeholders2_6E,(_ZN34_INTERNAL_20284742_4_k_cu_5f3dfc6f4cuda3std3__45__cpo4rendE - _ZN34_INTERNAL_20284742_4_k_cu_5f3dfc6f6thrust24THRUST_300001_SM_1000_NS12placeholders2_6E)
_ZN34_INTERNAL_20284742_4_k_cu_5f3dfc6f6thrust24THRUST_300001_SM_1000_NS12placeholders2_6E:
	.zero		1
	.type		_ZN34_INTERNAL_20284742_4_k_cu_5f3dfc6f4cuda3std3__45__cpo4rendE,@object
	.size		_ZN34_INTERNAL_20284742_4_k_cu_5f3dfc6f4cuda3std3__45__cpo4rendE,(_ZN34_INTERNAL_20284742_4_k_cu_5f3dfc6f4cuda3std6ranges3__45__cpo9iter_swapE - _ZN34_INTERNAL_20284742_4_k_cu_5f3dfc6f4cuda3std3__45__cpo4rendE)
_ZN34_INTERNAL_20284742_4_k_cu_5f3dfc6f4cuda3std3__45__cpo4rendE:
	.zero		1
	.type		_ZN34_INTERNAL_20284742_4_k_cu_5f3dfc6f4cuda3std6ranges3__45__cpo9iter_swapE,@object
	.size		_ZN34_INTERNAL_20284742_4_k_cu_5f3dfc6f4cuda3std6ranges3__45__cpo9iter_swapE,(_ZN34_INTERNAL_20284742_4_k_cu_5f3dfc6f4cuda3std3__48unexpectE - _ZN34_INTERNAL_20284742_4_k_cu_5f3dfc6f4cuda3std6ranges3__45__cpo9iter_swapE)
_ZN34_INTERNAL_20284742_4_k_cu_5f3dfc6f4cuda3std6ranges3__45__cpo9iter_swapE:
	.zero		1
	.type		_ZN34_INTERNAL_20284742_4_k_cu_5f3dfc6f4cuda3std3__48unexpectE,@object
	.size		_ZN34_INTERNAL_20284742_4_k_cu_5f3dfc6f4cuda3std3__48unexpectE,(_ZN34_INTERNAL_20284742_4_k_cu_5f3dfc6f6thrust24THRUST_300001_SM_1000_NS8cuda_cub3parE - _ZN34_INTERNAL_20284742_4_k_cu_5f3dfc6f4cuda3std3__48unexpectE)
_ZN34_INTERNAL_20284742_4_k_cu_5f3dfc6f4cuda3std3__48unexpectE:
	.zero		1
	.type		_ZN34_INTERNAL_20284742_4_k_cu_5f3dfc6f6thrust24THRUST_300001_SM_1000_NS8cuda_cub3parE,@object
	.size		_ZN34_INTERNAL_20284742_4_k_cu_5f3dfc6f6thrust24THRUST_300001_SM_1000_NS8cuda_cub3parE,(_ZN34_INTERNAL_20284742_4_k_cu_5f3dfc6f6thrust24THRUST_300001_SM_1000_NS12placeholders2_4E - _ZN34_INTERNAL_20284742_4_k_cu_5f3dfc6f6thrust24THRUST_300001_SM_1000_NS8cuda_cub3parE)
_ZN34_INTERNAL_20284742_4_k_cu_5f3dfc6f6thrust24THRUST_300001_SM_1000_NS8cuda_cub3parE:
	.zero		1
	.type		_ZN34_INTERNAL_20284742_4_k_cu_5f3dfc6f6thrust24THRUST_300001_SM_1000_NS12placeholders2_4E,@object
	.size		_ZN34_INTERNAL_20284742_4_k_cu_5f3dfc6f6thrust24THRUST_300001_SM_1000_NS12placeholders2_4E,(_ZN34_INTERNAL_20284742_4_k_cu_5f3dfc6f4cuda3std3__45__cpo4cendE - _ZN34_INTERNAL_20284742_4_k_cu_5f3dfc6f6thrust24THRUST_300001_SM_1000_NS12placeholders2_4E)
_ZN34_INTERNAL_20284742_4_k_cu_5f3dfc6f6thrust24THRUST_300001_SM_1000_NS12placeholders2_4E:
	.zero		1
	.type		_ZN34_INTERNAL_20284742_4_k_cu_5f3dfc6f4cuda3std3__45__cpo4cendE,@object
	.size		_ZN34_INTERNAL_20284742_4_k_cu_5f3dfc6f4cuda3std3__45__cpo4cendE,(_ZN34_INTERNAL_20284742_4_k_cu_5f3dfc6f4cuda3std6ranges3__45__cpo4cendE - _ZN34_INTERNAL_20284742_4_k_cu_5f3dfc6f4cuda3std3__45__cpo4cendE)
_ZN34_INTERNAL_20284742_4_k_cu_5f3dfc6f4cuda3std3__45__cpo4cendE:
	.zero		1
	.type		_ZN34_INTERNAL_20284742_4_k_cu_5f3dfc6f4cuda3std6ranges3__45__cpo4cendE,@object
	.size		_ZN34_INTERNAL_20284742_4_k_cu_5f3dfc6f4cuda3std6ranges3__45__cpo4cendE,(_ZN34_INTERNAL_20284742_4_k_cu_5f3dfc6f4cuda3std3__420unreachable_sentinelE - _ZN34_INTERNAL_20284742_4_k_cu_5f3dfc6f4cuda3std6ranges3__45__cpo4cendE)
_ZN34_INTERNAL_20284742_4_k_cu_5f3dfc6f4cuda3std6ranges3__45__cpo4cendE:
	.zero		1
	.type		_ZN34_INTERNAL_20284742_4_k_cu_5f3dfc6f4cuda3std3__420unreachable_sentinelE,@object
	.size		_ZN34_INTERNAL_20284742_4_k_cu_5f3dfc6f4cuda3std3__420unreachable_sentinelE,(_ZN34_INTERNAL_20284742_4_k_cu_5f3dfc6f4cuda3std6ranges3__45__cpo5ssizeE - _ZN34_INTERNAL_20284742_4_k_cu_5f3dfc6f4cuda3std3__420unreachable_sentinelE)
_ZN34_INTERNAL_20284742_4_k_cu_5f3dfc6f4cuda3std3__420unreachable_sentinelE:
	.zero		1
	.type		_ZN34_INTERNAL_20284742_4_k_cu_5f3dfc6f4cuda3std6ranges3__45__cpo5ssizeE,@object
	.size		_ZN34_INTERNAL_20284742_4_k_cu_5f3dfc6f4cuda3std6ranges3__45__cpo5ssizeE,(_ZN34_INTERNAL_20284742_4_k_cu_5f3dfc6f6thrust24THRUST_300001_SM_1000_NS12placeholders2_8E - _ZN34_INTERNAL_20284742_4_k_cu_5f3dfc6f4cuda3std6ranges3__45__cpo5ssizeE)
_ZN34_INTERNAL_20284742_4_k_cu_5f3dfc6f4cuda3std6ranges3__45__cpo5ssizeE:
	.zero		1
	.type		_ZN34_INTERNAL_20284742_4_k_cu_5f3dfc6f6thrust24THRUST_300001_SM_1000_NS12placeholders2_8E,@object
	.size		_ZN34_INTERNAL_20284742_4_k_cu_5f3dfc6f6thrust24THRUST_300001_SM_1000_NS12placeholders2_8E,(_ZN34_INTERNAL_20284742_4_k_cu_5f3dfc6f4cuda3std3__45__cpo5crendE - _ZN34_INTERNAL_20284742_4_k_cu_5f3dfc6f6thrust24THRUST_300001_SM_1000_NS12placeholders2_8E)
_ZN34_INTERNAL_20284742_4_k_cu_5f3dfc6f6thrust24THRUST_300001_SM_1000_NS12placeholders2_8E:
	.zero		1
	.type		_ZN34_INTERNAL_20284742_4_k_cu_5f3dfc6f4cuda3std3__45__cpo5crendE,@object
	.size		_ZN34_INTERNAL_20284742_4_k_cu_5f3dfc6f4cuda3std3__45__cpo5crendE,(_ZN34_INTERNAL_20284742_4_k_cu_5f3dfc6f4cuda3std6ranges3__45__cpo4prevE - _ZN34_INTERNAL_20284742_4_k_cu_5f3dfc6f4cuda3std3__45__cpo5crendE)
_ZN34_INTERNAL_20284742_4_k_cu_5f3dfc6f4cuda3std3__45__cpo5crendE:
	.zero		1
	.type		_ZN34_INTERNAL_20284742_4_k_cu_5f3dfc6f4cuda3std6ranges3__45__cpo4prevE,@object
	.size		_ZN34_INTERNAL_20284742_4_k_cu_5f3dfc6f4cuda3std6ranges3__45__cpo4prevE,(_ZN34_INTERNAL_20284742_4_k_cu_5f3dfc6f4cuda3std6ranges3__45__cpo9iter_moveE - _ZN34_INTERNAL_20284742_4_k_cu_5f3dfc6f4cuda3std6ranges3__45__cpo4prevE)
_ZN34_INTERNAL_20284742_4_k_cu_5f3dfc6f4cuda3std6ranges3__45__cpo4prevE:
	.zero		1
	.type		_ZN34_INTERNAL_20284742_4_k_cu_5f3dfc6f4cuda3std6ranges3__45__cpo9iter_moveE,@object
	.size		_ZN34_INTERNAL_20284742_4_k_cu_5f3dfc6f4cuda3std6ranges3__45__cpo9iter_moveE,(_ZN34_INTERNAL_20284742_4_k_cu_5f3dfc6f6thrust24THRUST_300001_SM_1000_NS6system6detail10sequential3seqE - _ZN34_INTERNAL_20284742_4_k_cu_5f3dfc6f4cuda3std6ranges3__45__cpo9iter_moveE)
_ZN34_INTERNAL_20284742_4_k_cu_5f3dfc6f4cuda3std6ranges3__45__cpo9iter_moveE:
	.zero		1
	.type		_ZN34_INTERNAL_20284742_4_k_cu_5f3dfc6f6thrust24THRUST_300001_SM_1000_NS6system6detail10sequential3seqE,@object
	.size		_ZN34_INTERNAL_20284742_4_k_cu_5f3dfc6f6thrust24THRUST_300001_SM_1000_NS6system6detail10sequential3seqE,(.L_31 - _ZN34_INTERNAL_20284742_4_k_cu_5f3dfc6f6thrust24THRUST_300001_SM_1000_NS6system6detail10sequential3seqE)
_ZN34_INTERNAL_20284742_4_k_cu_5f3dfc6f6thrust24THRUST_300001_SM_1000_NS6system6detail10sequential3seqE:
	.zero		1
.L_31:


//--------------------- .nv.shared._ZN3cub18CUB_300001_SM_10006detail6reduce18DeviceReduceKernelINS2_10policy_hubIiyN4cuda3std3__44plusIiEEE10Policy1000EN6thrust24THRUST_300001_SM_1000_NS6detail15normal_iteratorINSD_10device_ptrIiEEEEyS9_iNS7_10__identityEEEvT0_PT3_T1_NS0_13GridEvenShareISN_EET2_T4_ --------------------------
	.section	.nv.shared._ZN3cub18CUB_300001_SM_10006detail6reduce18DeviceReduceKernelINS2_10policy_hubIiyN4cuda3std3__44plusIiEEE10Policy1000EN6thrust24THRUST_300001_SM_1000_NS6detail15normal_iteratorINSD_10device_ptrIiEEEEyS9_iNS7_10__identityEEEvT0_PT3_T1_NS0_13GridEvenShareISN_EET2_T4_,"aw",@nobits
	.sectionflags	@""
	.align	4
.nv.shared._ZN3cub18CUB_300001_SM_10006detail6reduce18DeviceReduceKernelINS2_10policy_hubIiyN4cuda3std3__44plusIiEEE10Policy1000EN6thrust24THRUST_300001_SM_1000_NS6detail15normal_iteratorINSD_10device_ptrIiEEEEyS9_iNS7_10__identityEEEvT0_PT3_T1_NS0_13GridEvenShareISN_EET2_T4_:
	.zero		1068


//--------------------- .nv.shared._ZN3cub18CUB_300001_SM_10006detail6reduce28DeviceReduceSingleTileKernelINS2_10policy_hubIiyN4cuda3std3__44plusIiEEE10Policy1000EN6thrust24THRUST_300001_SM_1000_NS6detail15normal_iteratorINSD_10device_ptrIiEEEEPiyS9_iiNS7_10__identityEEEvT0_T1_T2_T3_T4_T6_ --------------------------
	.section	.nv.shared._ZN3cub18CUB_300001_SM_10006detail6reduce28DeviceReduceSingleTileKernelINS2_10policy_hubIiyN4cuda3std3__44plusIiEEE10Policy1000EN6thrust24THRUST_300001_SM_1000_NS6detail15normal_iteratorINSD_10device_ptrIiEEEEPiyS9_iiNS7_10__identityEEEvT0_T1_T2_T3_T4_T6_,"aw",@nobits
	.sectionflags	@""
	.align	4
.nv.shared._ZN3cub18CUB_300001_SM_10006detail6reduce28DeviceReduceSingleTileKernelINS2_10policy_hubIiyN4cuda3std3__44plusIiEEE10Policy1000EN6thrust24THRUST_300001_SM_1000_NS6detail15normal_iteratorINSD_10device_ptrIiEEEEPiyS9_iiNS7_10__identityEEEvT0_T1_T2_T3_T4_T6_:
	.zero		1068


//--------------------- .nv.shared._ZN3cub18CUB_300001_SM_10006detail6reduce28DeviceReduceSingleTileKernelINS2_10policy_hubIijN4cuda3std3__44plusIiEEE10Policy1000EPiSC_iS9_iiNS7_10__identityEEEvT0_T1_T2_T3_T4_T6_ --------------------------
	.section	.nv.shared._ZN3cub18CUB_300001_SM_10006detail6reduce28DeviceReduceSingleTileKernelINS2_10policy_hubIijN4cuda3std3__44plusIiEEE10Policy1000EPiSC_iS9_iiNS7_10__identityEEEvT0_T1_T2_T3_T4_T6_,"aw",@nobits
	.sectionflags	@""
	.align	4
.nv.shared._ZN3cub18CUB_300001_SM_10006detail6reduce28DeviceReduceSingleTileKernelINS2_10policy_hubIijN4cuda3std3__44plusIiEEE10Policy1000EPiSC_iS9_iiNS7_10__identityEEEvT0_T1_T2_T3_T4_T6_:
	.zero		1068


//--------------------- .nv.shared._ZN3cub18CUB_300001_SM_10006detail6reduce18DeviceReduceKernelINS2_10policy_hubIijN4cuda3std3__44plusIiEEE10Policy1000EN6thrust24THRUST_300001_SM_1000_NS6detail15normal_iteratorINSD_10device_ptrIiEEEEjS9_iNS7_10__identityEEEvT0_PT3_T1_NS0_13GridEvenShareISN_EET2_T4_ --------------------------
	.section	.nv.shared._ZN3cub18CUB_300001_SM_10006detail6reduce18DeviceReduceKernelINS2_10policy_hubIijN4cuda3std3__44plusIiEEE10Policy1000EN6thrust24THRUST_300001_SM_1000_NS6detail15normal_iteratorINSD_10device_ptrIiEEEEjS9_iNS7_10__identityEEEvT0_PT3_T1_NS0_13GridEvenShareISN_EET2_T4_,"aw",@nobits
	.sectionflags	@""
	.align	4
.nv.shared._ZN3cub18CUB_300001_SM_10006detail6reduce18DeviceReduceKernelINS2_10policy_hubIijN4cuda3std3__44plusIiEEE10Policy1000EN6thrust24THRUST_300001_SM_1000_NS6detail15normal_iteratorINSD_10device_ptrIiEEEEjS9_iNS7_10__identityEEEvT0_PT3_T1_NS0_13GridEvenShareISN_EET2_T4_:
	.zero		1068


//--------------------- .nv.shared._ZN3cub18CUB_300001_SM_10006detail6reduce28DeviceReduceSingleTileKernelINS2_10policy_hubIijN4cuda3std3__44plusIiEEE10Policy1000EN6thrust24THRUST_300001_SM_1000_NS6detail15normal_iteratorINSD_10device_ptrIiEEEEPijS9_iiNS7_10__identityEEEvT0_T1_T2_T3_T4_T6_ --------------------------
	.section	.nv.shared._ZN3cub18CUB_300001_SM_10006detail6reduce28DeviceReduceSingleTileKernelINS2_10policy_hubIijN4cuda3std3__44plusIiEEE10Policy1000EN6thrust24THRUST_300001_SM_1000_NS6detail15normal_iteratorINSD_10device_ptrIiEEEEPijS9_iiNS7_10__identityEEEvT0_T1_T2_T3_T4_T6_,"aw",@nobits
	.sectionflags	@""
	.align	4
.nv.shared._ZN3cub18CUB_300001_SM_10006detail6reduce28DeviceReduceSingleTileKernelINS2_10policy_hubIijN4cuda3std3__44plusIiEEE10Policy1000EN6thrust24THRUST_300001_SM_1000_NS6detail15normal_iteratorINSD_10device_ptrIiEEEEPijS9_iiNS7_10__identityEEEvT0_T1_T2_T3_T4_T6_:
	.zero		1068


//--------------------- .nv.constant0._ZN3cub18CUB_300001_SM_10006detail6reduce28DeviceReduceSingleTileKernelINS2_10policy_hubIiyN4cuda3std3__44plusIiEEE10Policy1000EPiSC_iS9_iiNS7_10__identityEEEvT0_T1_T2_T3_T4_T6_ --------------------------
	.section	.nv.constant0._ZN3cub18CUB_300001_SM_10006detail6reduce28DeviceReduceSingleTileKernelINS2_10policy_hubIiyN4cuda3std3__44plusIiEEE10Policy1000EPiSC_iS9_iiNS7_10__identityEEEvT0_T1_T2_T3_T4_T6_,"a",@progbits
	.sectionflags	@""
	.align	4
.nv.constant0._ZN3cub18CUB_300001_SM_10006detail6reduce28DeviceReduceSingleTileKernelINS2_10policy_hubIiyN4cuda3std3__44plusIiEEE10Policy1000EPiSC_iS9_iiNS7_10__identityEEEvT0_T1_T2_T3_T4_T6_:
	.zero		925


//--------------------- .nv.constant0._ZN3cub18CUB_300001_SM_10006detail6reduce18DeviceReduceKernelINS2_10policy_hubIiyN4cuda3std3__44plusIiEEE10Policy1000EN6thrust24THRUST_300001_SM_1000_NS6detail15normal_iteratorINSD_10device_ptrIiEEEEyS9_iNS7_10__identityEEEvT0_PT3_T1_NS0_13GridEvenShareISN_EET2_T4_ --------------------------
	.section	.nv.constant0._ZN3cub18CUB_300001_SM_10006detail6reduce18DeviceReduceKernelINS2_10policy_hubIiyN4cuda3std3__44plusIiEEE10Policy1000EN6thrust24THRUST_300001_SM_1000_NS6detail15normal_iteratorINSD_10device_ptrIiEEEEyS9_iNS7_10__identityEEEvT0_PT3_T1_NS0_13GridEvenShareISN_EET2_T4_,"a",@progbits
	.sectionflags	@""
	.align	4
.nv.constant0._ZN3cub18CUB_300001_SM_10006detail6reduce18DeviceReduceKernelINS2_10policy_hubIiyN4cuda3std3__44plusIiEEE10Policy1000EN6thrust24THRUST_300001_SM_1000_NS6detail15normal_iteratorINSD_10device_ptrIiEEEEyS9_iNS7_10__identityEEEvT0_PT3_T1_NS0_13GridEvenShareISN_EET2_T4_:
	.zero		994


//--------------------- .nv.constant0._ZN3cub18CUB_300001_SM_10006detail6reduce28DeviceReduceSingleTileKernelINS2_10policy_hubIiyN4cuda3std3__44plusIiEEE10Policy1000EN6thrust24THRUST_300001_SM_1000_NS6detail15normal_iteratorINSD_10device_ptrIiEEEEPiyS9_iiNS7_10__identityEEEvT0_T1_T2_T3_T4_T6_ --------------------------
	.section	.nv.constant0._ZN3cub18CUB_300001_SM_10006detail6reduce28DeviceReduceSingleTileKernelINS2_10policy_hubIiyN4cuda3std3__44plusIiEEE10Policy1000EN6thrust24THRUST_300001_SM_1000_NS6detail15normal_iteratorINSD_10device_ptrIiEEEEPiyS9_iiNS7_10__identityEEEvT0_T1_T2_T3_T4_T6_,"a",@progbits
	.sectionflags	@""
	.align	4
.nv.constant0._ZN3cub18CUB_300001_SM_10006detail6reduce28DeviceReduceSingleTileKernelINS2_10policy_hubIiyN4cuda3std3__44plusIiEEE10Policy1000EN6thrust24THRUST_300001_SM_1000_NS6detail15normal_iteratorINSD_10device_ptrIiEEEEPiyS9_iiNS7_10__identityEEEvT0_T1_T2_T3_T4_T6_:
	.zero		929


//--------------------- .nv.constant0._ZN3cub18CUB_300001_SM_10006detail6reduce28DeviceReduceSingleTileKernelINS2_10policy_hubIijN4cuda3std3__44plusIiEEE10Policy1000EPiSC_iS9_iiNS7_10__identityEEEvT0_T1_T2_T3_T4_T6_ --------------------------
	.section	.nv.constant0._ZN3cub18CUB_300001_SM_10006detail6reduce28DeviceReduceSingleTileKernelINS2_10policy_hubIijN4cuda3std3__44plusIiEEE10Policy1000EPiSC_iS9_iiNS7_10__identityEEEvT0_T1_T2_T3_T4_T6_,"a",@progbits
	.sectionflags	@""
	.align	4
.nv.constant0._ZN3cub18CUB_300001_SM_10006detail6reduce28DeviceReduceSingleTileKernelINS2_10policy_hubIijN4cuda3std3__44plusIiEEE10Policy1000EPiSC_iS9_iiNS7_10__identityEEEvT0_T1_T2_T3_T4_T6_:
	.zero		925


//--------------------- .nv.constant0._ZN3cub18CUB_300001_SM_10006detail6reduce18DeviceReduceKernelINS2_10policy_hubIijN4cuda3std3__44plusIiEEE10Policy1000EN6thrust24THRUST_300001_SM_1000_NS6detail15normal_iteratorINSD_10device_ptrIiEEEEjS9_iNS7_10__identityEEEvT0_PT3_T1_NS0_13GridEvenShareISN_EET2_T4_ --------------------------
	.section	.nv.constant0._ZN3cub18CUB_300001_SM_10006detail6reduce18DeviceReduceKernelINS2_10policy_hubIijN4cuda3std3__44plusIiEEE10Policy1000EN6thrust24THRUST_300001_SM_1000_NS6detail15normal_iteratorINSD_10device_ptrIiEEEEjS9_iNS7_10__identityEEEvT0_PT3_T1_NS0_13GridEvenShareISN_EET2_T4_,"a",@progbits
	.sectionflags	@""
	.align	4
.nv.constant0._ZN3cub18CUB_300001_SM_10006detail6reduce18DeviceReduceKernelINS2_10policy_hubIijN4cuda3std3__44plusIiEEE10Policy1000EN6thrust24THRUST_300001_SM_1000_NS6detail15normal_iteratorINSD_10device_ptrIiEEEEjS9_iNS7_10__identityEEEvT0_PT3_T1_NS0_13GridEvenShareISN_EET2_T4_:
	.zero		958


//--------------------- .nv.constant0._ZN3cub18CUB_300001_SM_10006detail6reduce28DeviceReduceSingleTileKernelINS2_10policy_hubIijN4cuda3std3__44plusIiEEE10Policy1000EN6thrust24THRUST_300001_SM_1000_NS6detail15normal_iteratorINSD_10device_ptrIiEEEEPijS9_iiNS7_10__identityEEEvT0_T1_T2_T3_T4_T6_ --------------------------
	.section	.nv.constant0._ZN3cub18CUB_300001_SM_10006detail6reduce28DeviceReduceSingleTileKernelINS2_10policy_hubIijN4cuda3std3__44plusIiEEE10Policy1000EN6thrust24THRUST_300001_SM_1000_NS6detail15normal_iteratorINSD_10device_ptrIiEEEEPijS9_iiNS7_10__identityEEEvT0_T1_T2_T3_T4_T6_,"a",@progbits
	.sectionflags	@""
	.align	4
.nv.constant0._ZN3cub18CUB_300001_SM_10006detail6reduce28DeviceReduceSingleTileKernelINS2_10policy_hubIijN4cuda3std3__44plusIiEEE10Policy1000EN6thrust24THRUST_300001_SM_1000_NS6detail15normal_iteratorINSD_10device_ptrIiEEEEPijS9_iiNS7_10__identityEEEvT0_T1_T2_T3_T4_T6_:
	.zero		925


//--------------------- .nv.constant0._ZN3cub18CUB_300001_SM_10006detail9transform16transform_kernelINS2_10policy_hubILb1EN4cuda3std3__45tupleIJN6thrust24THRUST_300001_SM_1000_NS6detail15normal_iteratorINSA_10device_ptrIiEEEESF_EEEE10policy1000El13saxpy_functorSF_JPiSK_EEEvT0_iT1_T2_DpNS2_10kernel_argIT3_EE --------------------------
	.section	.nv.constant0._ZN3cub18CUB_300001_SM_10006detail9transform16transform_kernelINS2_10policy_hubILb1EN4cuda3std3__45tupleIJN6thrust24THRUST_300001_SM_1000_NS6detail15normal_iteratorINSA_10device_ptrIiEEEESF_EEEE10policy1000El13saxpy_functorSF_JPiSK_EEEvT0_iT1_T2_DpNS2_10kernel_argIT3_EE,"a",@progbits
	.sectionflags	@""
	.align	4
.nv.constant0._ZN3cub18CUB_300001_SM_10006detail9transform16transform_kernelINS2_10policy_hubILb1EN4cuda3std3__45tupleIJN6thrust24THRUST_300001_SM_1000_NS6detail15normal_iteratorINSA_10device_ptrIiEEEESF_EEEE10policy1000El13saxpy_functorSF_JPiSK_EEEvT0_iT1_T2_DpNS2_10kernel_argIT3_EE:
	.zero		952


//--------------------- .nv.constant0._ZN3cub18CUB_300001_SM_10006detail9transform16transform_kernelINS2_10policy_hubILb1EN4cuda3std3__45tupleIJN6thrust24THRUST_300001_SM_1000_NS6detail15normal_iteratorINSA_10device_ptrIiEEEESF_EEEE10policy1000Ei13saxpy_functorSF_JPiSK_EEEvT0_iT1_T2_DpNS2_10kernel_argIT3_EE --------------------------
	.section	.nv.constant0._ZN3cub18CUB_300001_SM_10006detail9transform16transform_kernelINS2_10policy_hubILb1EN4cuda3std3__45tupleIJN6thrust24THRUST_300001_SM_1000_NS6detail15normal_iteratorINSA_10device_ptrIiEEEESF_EEEE10policy1000Ei13saxpy_functorSF_JPiSK_EEEvT0_iT1_T2_DpNS2_10kernel_argIT3_EE,"a",@progbits
	.sectionflags	@""
	.align	4
.nv.constant0._ZN3cub18CUB_300001_SM_10006detail9transform16transform_kernelINS2_10policy_hubILb1EN4cuda3std3__45tupleIJN6thrust24THRUST_300001_SM_1000_NS6detail15normal_iteratorINSA_10device_ptrIiEEEESF_EEEE10policy1000Ei13saxpy_functorSF_JPiSK_EEEvT0_iT1_T2_DpNS2_10kernel_argIT3_EE:
	.zero		952


//--------------------- .nv.constant0._ZN3cub18CUB_300001_SM_10006detail11EmptyKernelIvEEvv --------------------------
	.section	.nv.constant0._ZN3cub18CUB_300001_SM_10006detail11EmptyKernelIvEEvv,"a",@progbits
	.sectionflags	@""
	.align	4
.nv.constant0._ZN3cub18CUB_300001_SM_10006detail11EmptyKernelIvEEvv:
	.zero		896


//--------------------- SYMBOLS --------------------------

	.type		.nv.reservedSmem.offset0,@object
	.size		.nv.reservedSmem.offset0,0x4
	.type		.nv.reservedSmem.cap,@object
	.size		.nv.reservedSmem.cap,0x4
